	.target	sm_90a

	.elftype	@"ET_EXEC"


//--------------------- .note.nv.tkinfo           --------------------------
	.section	.note.nv.tkinfo,"",@"SHT_NOTE"
	.sectionflags	@"SHF_NOTE_NV_TKINFO"
	.tkinfo
        /*0018*/ 	.word	0x00000002
        /*0030*/ 	.string	""
        /*0030*/ 	.string	"ptxas"
        /*0030*/ 	.string	"Cuda compilation tools, release 13.0, V13.0.88"
        /*0030*/ 	.string	"Build cuda_13.0.r13.0/compiler.36424714_0"
        /*0030*/ 	.string	"-arch sm_90a -m 64 "



//--------------------- .note.nv.cuinfo           --------------------------
	.section	.note.nv.cuinfo,"",@"SHT_NOTE"
	.sectionflags	@"SHF_NOTE_NV_CUINFO"
        /*0018*/ 	.short	0x0002
        /*001a*/ 	.short	0x005a
        /*001c*/ 	.short	0x0082
	.zero		2


//--------------------- .nv.info                  --------------------------
	.section	.nv.info,"",@"SHT_CUDA_INFO"
	.align	4


	//----- nvinfo : EIATTR_REGCOUNT
	.align		4
        /*0000*/ 	.byte	0x04, 0x2f
        /*0002*/ 	.short	(.L_15 - .L_14)
	.align		4
.L_14:
        /*0004*/ 	.word	index@(_ZN7cutlass13device_kernelINS_4gemm6kernel13GemmUniversalIN4cute5tupleIJiiiiEEENS1_10collective13CollectiveMmaINS1_34MainloopSm90TmaGmmaWarpSpecializedILi4ENS5_IJNS4_1CILi1EEESB_SB_EEENS1_35KernelTmaWarpSpecializedCooperativeEEENS5_IJNSA_ILi384EEESF_NSA_ILi32EEEEEENS_6half_tENS5_IJlSB_lEEESI_SJ_NS4_8TiledMMAINS4_8MMA_AtomIJNS4_4SM904GMMA26MMA_64x192x16_F32F16F16_SSILNSN_5MajorE0ELSP_0ELNSN_7ScaleInE1ELSQ_1EEEEEENS4_6LayoutINS5_IJNSA_ILi2EEESB_SB_EEENS5_IJSB_NSA_ILi0EEESW_EEEEENS5_IJNS4_10UnderscoreESZ_SZ_EEEEENS4_13SM90_TMA_LOADENS4_14ComposedLayoutINS4_7SwizzleILi2ELi4ELi3EEENS4_18smem_ptr_flag_bitsILi16EEENST_INS5_IJNSA_ILi8EEESG_EEENS5_IJSG_SB_EEEEEEEvNS4_8identityES12_S1C_vS1D_EENS_8epilogue10collective6detail29Sm90TmaWarpSpecializedAdapterINS1G_15DefaultEpilogueISI_SJ_SJ_NS1F_6thread17LinearCombinationISI_Li1EffLNS1K_9ScaleType4KindE0ELNS_15FloatRoundStyleE2ESI_EENS1_15EpilogueDefaultEEEEEvvEEEEvNT_6ParamsE)
        /*0008*/ 	.word	0x000000a8


	//----- nvinfo : EIATTR_FRAME_SIZE
	.align		4
.L_15:
        /*000c*/ 	.byte	0x04, 0x11
        /*000e*/ 	.short	(.L_17 - .L_16)
	.align		4
.L_16:
        /*0010*/ 	.word	index@(_ZN7cutlass13device_kernelINS_4gemm6kernel13GemmUniversalIN4cute5tupleIJiiiiEEENS1_10collective13CollectiveMmaINS1_34MainloopSm90TmaGmmaWarpSpecializedILi4ENS5_IJNS4_1CILi1EEESB_SB_EEENS1_35KernelTmaWarpSpecializedCooperativeEEENS5_IJNSA_ILi384EEESF_NSA_ILi32EEEEEENS_6half_tENS5_IJlSB_lEEESI_SJ_NS4_8TiledMMAINS4_8MMA_AtomIJNS4_4SM904GMMA26MMA_64x192x16_F32F16F16_SSILNSN_5MajorE0ELSP_0ELNSN_7ScaleInE1ELSQ_1EEEEEENS4_6LayoutINS5_IJNSA_ILi2EEESB_SB_EEENS5_IJSB_NSA_ILi0EEESW_EEEEENS5_IJNS4_10UnderscoreESZ_SZ_EEEEENS4_13SM90_TMA_LOADENS4_14ComposedLayoutINS4_7SwizzleILi2ELi4ELi3EEENS4_18smem_ptr_flag_bitsILi16EEENST_INS5_IJNSA_ILi8EEESG_EEENS5_IJSG_SB_EEEEEEEvNS4_8identityES12_S1C_vS1D_EENS_8epilogue10collective6detail29Sm90TmaWarpSpecializedAdapterINS1G_15DefaultEpilogueISI_SJ_SJ_NS1F_6thread17LinearCombinationISI_Li1EffLNS1K_9ScaleType4KindE0ELNS_15FloatRoundStyleE2ESI_EENS1_15EpilogueDefaultEEEEEvvEEEEvNT_6ParamsE)
        /*0014*/ 	.word	0x00000f28


	//----- nvinfo : EIATTR_MIN_STACK_SIZE
	.align		4
.L_17:
        /*0018*/ 	.byte	0x04, 0x12
        /*001a*/ 	.short	(.L_19 - .L_18)
	.align		4
.L_18:
        /*001c*/ 	.word	index@(_ZN7cutlass13device_kernelINS_4gemm6kernel13GemmUniversalIN4cute5tupleIJiiiiEEENS1_10collective13CollectiveMmaINS1_34MainloopSm90TmaGmmaWarpSpecializedILi4ENS5_IJNS4_1CILi1EEESB_SB_EEENS1_35KernelTmaWarpSpecializedCooperativeEEENS5_IJNSA_ILi384EEESF_NSA_ILi32EEEEEENS_6half_tENS5_IJlSB_lEEESI_SJ_NS4_8TiledMMAINS4_8MMA_AtomIJNS4_4SM904GMMA26MMA_64x192x16_F32F16F16_SSILNSN_5MajorE0ELSP_0ELNSN_7ScaleInE1ELSQ_1EEEEEENS4_6LayoutINS5_IJNSA_ILi2EEESB_SB_EEENS5_IJSB_NSA_ILi0EEESW_EEEEENS5_IJNS4_10UnderscoreESZ_SZ_EEEEENS4_13SM90_TMA_LOADENS4_14ComposedLayoutINS4_7SwizzleILi2ELi4ELi3EEENS4_18smem_ptr_flag_bitsILi16EEENST_INS5_IJNSA_ILi8EEESG_EEENS5_IJSG_SB_EEEEEEEvNS4_8identityES12_S1C_vS1D_EENS_8epilogue10collective6detail29Sm90TmaWarpSpecializedAdapterINS1G_15DefaultEpilogueISI_SJ_SJ_NS1F_6thread17LinearCombinationISI_Li1EffLNS1K_9ScaleType4KindE0ELNS_15FloatRoundStyleE2ESI_EENS1_15EpilogueDefaultEEEEEvvEEEEvNT_6ParamsE)
        /*0020*/ 	.word	0x00000f28
.L_19:


//--------------------- .nv.compat                --------------------------
	.section	.nv.compat,"",@"SHT_CUDA_COMPAT_INFO"
	.align	4
        /*0000*/ 	.byte	0x02, 0x09, 0x01, 0x00, 0x02, 0x02, 0x04, 0x00, 0x02, 0x05, 0x05, 0x00, 0x03, 0x07, 0x01, 0x01
        /*0010*/ 	.byte	0x02, 0x03, 0x01, 0x00, 0x02, 0x06, 0x01, 0x00, 0x04, 0x0b, 0x08, 0x00, 0x00, 0x00, 0x00, 0x00
        /*0020*/ 	.byte	0x00, 0x00, 0x00, 0x00


//--------------------- .nv.info._ZN7cutlass13device_kernelINS_4gemm6kernel13GemmUniversalIN4cute5tupleIJiiiiEEENS1_10collective13CollectiveMmaINS1_34MainloopSm90TmaGmmaWarpSpecializedILi4ENS5_IJNS4_1CILi1EEESB_SB_EEENS1_35KernelTmaWarpSpecializedCooperativeEEENS5_IJNSA_ILi384EEESF_NSA_ILi32EEEEEENS_6half_tENS5_IJlSB_lEEESI_SJ_NS4_8TiledMMAINS4_8MMA_AtomIJNS4_4SM904GMMA26MMA_64x192x16_F32F16F16_SSILNSN_5MajorE0ELSP_0ELNSN_7ScaleInE1ELSQ_1EEEEEENS4_6LayoutINS5_IJNSA_ILi2EEESB_SB_EEENS5_IJSB_NSA_ILi0EEESW_EEEEENS5_IJNS4_10UnderscoreESZ_SZ_EEEEENS4_13SM90_TMA_LOADENS4_14ComposedLayoutINS4_7SwizzleILi2ELi4ELi3EEENS4_18smem_ptr_flag_bitsILi16EEENST_INS5_IJNSA_ILi8EEESG_EEENS5_IJSG_SB_EEEEEEEvNS4_8identityES12_S1C_vS1D_EENS_8epilogue10collective6detail29Sm90TmaWarpSpecializedAdapterINS1G_15DefaultEpilogueISI_SJ_SJ_NS1F_6thread17LinearCombinationISI_Li1EffLNS1K_9ScaleType4KindE0ELNS_15FloatRoundStyleE2ESI_EENS1_15EpilogueDefaultEEEEEvvEEEEvNT_6ParamsE --------------------------
	.section	.nv.info._ZN7cutlass13device_kernelINS_4gemm6kernel13GemmUniversalIN4cute5tupleIJiiiiEEENS1_10collective13CollectiveMmaINS1_34MainloopSm90TmaGmmaWarpSpecializedILi4ENS5_IJNS4_1CILi1EEESB_SB_EEENS1_35KernelTmaWarpSpecializedCooperativeEEENS5_IJNSA_ILi384EEESF_NSA_ILi32EEEEEENS_6half_tENS5_IJlSB_lEEESI_SJ_NS4_8TiledMMAINS4_8MMA_AtomIJNS4_4SM904GMMA26MMA_64x192x16_F32F16F16_SSILNSN_5MajorE0ELSP_0ELNSN_7ScaleInE1ELSQ_1EEEEEENS4_6LayoutINS5_IJNSA_ILi2EEESB_SB_EEENS5_IJSB_NSA_ILi0EEESW_EEEEENS5_IJNS4_10UnderscoreESZ_SZ_EEEEENS4_13SM90_TMA_LOADENS4_14ComposedLayoutINS4_7SwizzleILi2ELi4ELi3EEENS4_18smem_ptr_flag_bitsILi16EEENST_INS5_IJNSA_ILi8EEESG_EEENS5_IJSG_SB_EEEEEEEvNS4_8identityES12_S1C_vS1D_EENS_8epilogue10collective6detail29Sm90TmaWarpSpecializedAdapterINS1G_15DefaultEpilogueISI_SJ_SJ_NS1F_6thread17LinearCombinationISI_Li1EffLNS1K_9ScaleType4KindE0ELNS_15FloatRoundStyleE2ESI_EENS1_15EpilogueDefaultEEEEEvvEEEEvNT_6ParamsE,"",@"SHT_CUDA_INFO"
	.sectionflags	@""
	.align	4


	//----- nvinfo : EIATTR_CUDA_API_VERSION
	.align		4
        /*0000*/ 	.byte	0x04, 0x37
        /*0002*/ 	.short	(.L_21 - .L_20)
.L_20:
        /*0004*/ 	.word	0x00000082


	//----- nvinfo : EIATTR_KPARAM_INFO
	.align		4
.L_21:
        /*0008*/ 	.byte	0x04, 0x17
        /*000a*/ 	.short	(.L_23 - .L_22)
.L_22:
        /*000c*/ 	.word	0x00000000
        /*0010*/ 	.short	0x0000
        /*0012*/ 	.short	0x0070
        /*0014*/ 	.byte	0x00, 0xf0, 0x01, 0x10


	//----- nvinfo : EIATTR_SPARSE_MMA_MASK
	.align		4
.L_23:
        /*0018*/ 	.byte	0x03, 0x50
        /*001a*/ 	.short	0x0000


	//----- nvinfo : EIATTR_MAXREG_COUNT
	.align		4
        /*001c*/ 	.byte	0x03, 0x1b
        /*001e*/ 	.short	0x00a8


	//----- nvinfo : EIATTR_NUM_BARRIERS
	.align		4
        /*0020*/ 	.byte	0x02, 0x4c
        /*0022*/ 	.byte	0x01
	.zero		1


	//----- nvinfo : EIATTR_EXTERNS
	.align		4
        /*0024*/ 	.byte	0x04, 0x0f
        /*0026*/ 	.short	(.L_25 - .L_24)


	//   ....[0]....
	.align		4
.L_24:
        /*0028*/ 	.word	index@(__assertfail)


	//----- nvinfo : EIATTR_ANNOTATIONS
	.align		4
.L_25:
        /*002c*/ 	.byte	0x04, 0x55
        /*002e*/ 	.short	(.L_27 - .L_26)


	//   ....[0]....
.L_26:
        /*0030*/ 	.word	0x00000001
        /*0034*/ 	.byte	0x90, 0x06, 0x00, 0x00, 0x01, 0x00, 0x00, 0x00, 0xb0, 0x06, 0x00, 0x00, 0x01, 0x00, 0x00, 0x00
        /* <DEDUP_REMOVED lines=1561> */
        /*61d4*/ 	.byte	0xe0, 0x63, 0x03, 0x00, 0x01, 0x00, 0x00, 0x00, 0x00, 0x64, 0x03, 0x00


	//----- nvinfo : EIATTR_MERCURY_ISA_VERSION
	.align		4
.L_27:
        /*61e0*/ 	.byte	0x03, 0x5f
        /*61e2*/ 	.short	0x0101


	//----- nvinfo : EIATTR_INT_WARP_WIDE_INSTR_OFFSETS
	.align		4
        /*61e4*/ 	.byte	0x04, 0x31
        /*61e6*/ 	.short	(.L_29 - .L_28)


	//   ....[0]....
.L_28:
        /*61e8*/ 	.word	0x00000500


	//   ....[1]....
        /*61ec*/ 	.word	0x00000510


	//   ....[2]....
        /*61f0*/ 	.word	0x000005a0


	//----- nvinfo : EIATTR_COOP_GROUP_MASK_REGIDS
	.align		4
.L_29:
        /*61f4*/ 	.byte	0x04, 0x29
        /*61f6*/ 	.short	(.L_31 - .L_30)


	//   ....[0]....
.L_30:
        /*61f8*/ 	.word	0xffffffff


	//   ....[1]....
        /*61fc*/ 	.word	0xffffffff


	//   ....[2]....
        /*6200*/ 	.word	0xffffffff


	//   ....[3]....
        /*6204*/ 	.word	0xffffffff


	//   ....[4]....
        /*6208*/ 	.word	0xffffffff


	//----- nvinfo : EIATTR_COOP_GROUP_INSTR_OFFSETS
	.align		4
.L_31:
        /*620c*/ 	.byte	0x04, 0x28
        /*620e*/ 	.short	(.L_33 - .L_32)


	//   ....[0]....
.L_32:
        /*6210*/ 	.word	0x00000070


	//   ....[1]....
        /*6214*/ 	.word	0x00000080


	//   ....[2]....
        /*6218*/ 	.word	0x000001a0


	//   ....[3]....
        /*621c*/ 	.word	0x000003b0


	//   ....[4]....
        /*6220*/ 	.word	0x00001170


	//----- nvinfo : EIATTR_REG_RECONFIG
	.align		4
.L_33:
        /*6224*/ 	.byte	0x01, 0x54
	.zero		2


	//----- nvinfo : EIATTR_SYSCALL_OFFSETS
	.align		4
        /*6228*/ 	.byte	0x04, 0x46
        /*622a*/ 	.short	(.L_35 - .L_34)


	//   ....[0]....
.L_34:
        /*622c*/ 	.word	0x00001320


	//----- nvinfo : EIATTR_MBARRIER_INSTR_OFFSETS
	.align		4
.L_35:
        /*6230*/ 	.byte	0x04, 0x39
        /*6232*/ 	.short	(.L_37 - .L_36)


	//   ....[0]....
.L_36:
        /*6234*/ 	.word	0x00000320
        /*6238*/ 	.word	0x000000ff
        /*623c*/ 	.word	0x00000000
        /*6240*/ 	.short	0x0100
        /*6242*/ 	.byte	0x08
	.zero		1


	//   ....[1]....
        /*6244*/ 	.word	0x00000330
        /*6248*/ 	.word	0x000000ff
        /*624c*/ 	.word	0x00000020
        /*6250*/ 	.short	0x0100
        /*6252*/ 	.byte	0x08
	.zero		1


	//   ....[2]....
        /*6254*/ 	.word	0x00000340
        /*6258*/ 	.word	0x000000ff
        /*625c*/ 	.word	0x00000008
        /*6260*/ 	.short	0x0100
        /*6262*/ 	.byte	0x08
	.zero		1


	//   ....[3]....
        /*6264*/ 	.word	0x00000350
        /*6268*/ 	.word	0x000000ff
        /*626c*/ 	.word	0x00000028
        /*6270*/ 	.short	0x0100
        /*6272*/ 	.byte	0x08
	.zero		1


	//   ....[4]....
        /*6274*/ 	.word	0x00000360
        /*6278*/ 	.word	0x000000ff
        /*627c*/ 	.word	0x00000010
        /*6280*/ 	.short	0x0100
        /*6282*/ 	.byte	0x08
	.zero		1


	//   ....[5]....
        /*6284*/ 	.word	0x00000370
        /*6288*/ 	.word	0x000000ff
        /*628c*/ 	.word	0x00000030
        /*6290*/ 	.short	0x0100
        /*6292*/ 	.byte	0x08
	.zero		1


	//   ....[6]....
        /*6294*/ 	.word	0x00000380
        /*6298*/ 	.word	0x000000ff
        /*629c*/ 	.word	0x00000018
        /*62a0*/ 	.short	0x0100
        /*62a2*/ 	.byte	0x08
	.zero		1


	//   ....[7]....
        /*62a4*/ 	.word	0x00000390
        /*62a8*/ 	.word	0x000000ff
        /*62ac*/ 	.word	0x00000038
        /*62b0*/ 	.short	0x0100
        /*62b2*/ 	.byte	0x08
	.zero		1


	//   ....[8]....
        /*62b4*/ 	.word	0x00000620
        /*62b8*/ 	.word	0x000000ff
        /*62bc*/ 	.word	0x00000050
        /*62c0*/ 	.short	0x0100
        /*62c2*/ 	.byte	0x10
	.zero		1


	//   ....[9]....
        /*62c4*/ 	.word	0x000006c0
        /*62c8*/ 	.word	0x000000ff
        /*62cc*/ 	.word	0x00000058
        /*62d0*/ 	.short	0x0100
        /*62d2*/ 	.byte	0x10
	.zero		1


	//   ....[10]....
        /*62d4*/ 	.word	0x000013c0
        /*62d8*/ 	.word	0x00000003
        /*62dc*/ 	.word	0x00000000
        /*62e0*/ 	.short	0x010a
        /*62e2*/ 	.byte	0x3f
	.zero		1


	//   ....[11]....
        /*62e4*/ 	.word	0x00001400
        /*62e8*/ 	.word	0x00000003
        /*62ec*/ 	.word	0x00000000
        /*62f0*/ 	.short	0x010a
        /*62f2*/ 	.byte	0x3f
	.zero		1


	//   ....[12]....
        /*62f4*/ 	.word	0x00006bf0
        /*62f8*/ 	.word	0x000000ff
        /*62fc*/ 	.word	0x00000000
        /*6300*/ 	.short	0x010a
        /*6302*/ 	.byte	0x04
	.zero		1


	//   ....[13]....
        /*6304*/ 	.word	0x00006c30
        /*6308*/ 	.word	0x000000ff
        /*630c*/ 	.word	0x00000000
        /*6310*/ 	.short	0x010a
        /*6312*/ 	.byte	0x04
	.zero		1


	//   ....[14]....
        /*6314*/ 	.word	0x0000d650
        /*6318*/ 	.word	0x000000ff
        /*631c*/ 	.word	0x00000000
        /*6320*/ 	.short	0x0101
        /*6322*/ 	.byte	0x04
	.zero		1


	//   ....[15]....
        /*6324*/ 	.word	0x0000d800
        /*6328*/ 	.word	0x000000ff
        /*632c*/ 	.word	0x00000000
        /*6330*/ 	.short	0x0101
        /*6332*/ 	.byte	0x04
	.zero		1


	//   ....[16]....
        /*6334*/ 	.word	0x00035fb0
        /*6338*/ 	.word	0x0000000f
        /*633c*/ 	.word	0x00000020
        /*6340*/ 	.short	0x010a
        /*6342*/ 	.byte	0x3f
	.zero		1


	//   ....[17]....
        /*6344*/ 	.word	0x00036370
        /*6348*/ 	.word	0x00000002
        /*634c*/ 	.word	0x00000058
        /*6350*/ 	.short	0x0101
        /*6352*/ 	.byte	0x3f
	.zero		1


	//   ....[18]....
        /*6354*/ 	.word	0x00036b10
        /*6358*/ 	.word	0x00000005
        /*635c*/ 	.word	0x00000000
        /*6360*/ 	.short	0x010a
        /*6362*/ 	.byte	0x3f
	.zero		1


	//   ....[19]....
        /*6364*/ 	.word	0x00036ba0
        /*6368*/ 	.word	0x00000007
        /*636c*/ 	.word	0x00000000
        /*6370*/ 	.short	0x010a
        /*6372*/ 	.byte	0x3f
	.zero		1


	//   ....[20]....
        /*6374*/ 	.word	0x00036c30
        /*6378*/ 	.word	0x00000007
        /*637c*/ 	.word	0x00000000
        /*6380*/ 	.short	0x010a
        /*6382*/ 	.byte	0x3f
	.zero		1


	//   ....[21]....
        /*6384*/ 	.word	0x00036cc0
        /*6388*/ 	.word	0x00000003
        /*638c*/ 	.word	0x00000000
        /*6390*/ 	.short	0x010a
        /*6392*/ 	.byte	0x3f
	.zero		1


	//   ....[22]....
        /*6394*/ 	.word	0x00036d20
        /*6398*/ 	.word	0x00000003
        /*639c*/ 	.word	0x00000000
        /*63a0*/ 	.short	0x010a
        /*63a2*/ 	.byte	0x3f
	.zero		1


	//   ....[23]....
        /*63a4*/ 	.word	0x00036d80
        /*63a8*/ 	.word	0x00000006
        /*63ac*/ 	.word	0x00000000
        /*63b0*/ 	.short	0x010a
        /*63b2*/ 	.byte	0x3f
	.zero		1


	//   ....[24]....
        /*63b4*/ 	.word	0x00036e50
        /*63b8*/ 	.word	0x0000000f
        /*63bc*/ 	.word	0x00000020
        /*63c0*/ 	.short	0x010a
        /*63c2*/ 	.byte	0x3f
	.zero		1


	//   ....[25]....
        /*63c4*/ 	.word	0x00036f20
        /*63c8*/ 	.word	0x00000005
        /*63cc*/ 	.word	0x00000000
        /*63d0*/ 	.short	0x010a
        /*63d2*/ 	.byte	0x3f
	.zero		1


	//   ....[26]....
        /*63d4*/ 	.word	0x00036f70
        /*63d8*/ 	.word	0x00000007
        /*63dc*/ 	.word	0x00000000
        /*63e0*/ 	.short	0x010a
        /*63e2*/ 	.byte	0x3f
	.zero		1


	//   ....[27]....
        /*63e4*/ 	.word	0x00036fc0
        /*63e8*/ 	.word	0x00000007
        /*63ec*/ 	.word	0x00000000
        /*63f0*/ 	.short	0x010a
        /*63f2*/ 	.byte	0x3f
	.zero		1


	//----- nvinfo : EIATTR_NUM_MBARRIERS
	.align		4
.L_37:
        /*63f4*/ 	.byte	0x03, 0x38
        /*63f6*/ 	.short	0x000a


	//----- nvinfo : EIATTR_EXIT_INSTR_OFFSETS
	.align		4
        /*63f8*/ 	.byte	0x04, 0x1c
        /*63fa*/ 	.short	(.L_39 - .L_38)


	//   ....[0]....
.L_38:
        /*63fc*/ 	.word	0x00000720


	//   ....[1]....
        /*6400*/ 	.word	0x00001090


	//   ....[2]....
        /*6404*/ 	.word	0x00035530


	//   ....[3]....
        /*6408*/ 	.word	0x00035c40


	//   ....[4]....
        /*640c*/ 	.word	0x00036d10


	//----- nvinfo : EIATTR_MAX_THREADS
	.align		4
.L_39:
        /*6410*/ 	.byte	0x04, 0x05
        /*6412*/ 	.short	(.L_41 - .L_40)
.L_40:
        /*6414*/ 	.word	0x00000180
        /*6418*/ 	.word	0x00000001
        /*641c*/ 	.word	0x00000001


	//----- nvinfo : EIATTR_CRS_STACK_SIZE
	.align		4
.L_41:
        /*6420*/ 	.byte	0x04, 0x1e
        /*6422*/ 	.short	(.L_43 - .L_42)
.L_42:
        /*6424*/ 	.word	0x00000000


	//----- nvinfo : EIATTR_CBANK_PARAM_SIZE
	.align		4
.L_43:
        /*6428*/ 	.byte	0x03, 0x19
        /*642a*/ 	.short	0x0470


	//----- nvinfo : EIATTR_PARAM_CBANK
	.align		4
        /*642c*/ 	.byte	0x04, 0x0a
        /*642e*/ 	.short	(.L_45 - .L_44)
	.align		4
.L_44:
        /*6430*/ 	.word	index@(.nv.constant0._ZN7cutlass13device_kernelINS_4gemm6kernel13GemmUniversalIN4cute5tupleIJiiiiEEENS1_10collective13CollectiveMmaINS1_34MainloopSm90TmaGmmaWarpSpecializedILi4ENS5_IJNS4_1CILi1EEESB_SB_EEENS1_35KernelTmaWarpSpecializedCooperativeEEENS5_IJNSA_ILi384EEESF_NSA_ILi32EEEEEENS_6half_tENS5_IJlSB_lEEESI_SJ_NS4_8TiledMMAINS4_8MMA_AtomIJNS4_4SM904GMMA26MMA_64x192x16_F32F16F16_SSILNSN_5MajorE0ELSP_0ELNSN_7ScaleInE1ELSQ_1EEEEEENS4_6LayoutINS5_IJNSA_ILi2EEESB_SB_EEENS5_IJSB_NSA_ILi0EEESW_EEEEENS5_IJNS4_10UnderscoreESZ_SZ_EEEEENS4_13SM90_TMA_LOADENS4_14ComposedLayoutINS4_7SwizzleILi2ELi4ELi3EEENS4_18smem_ptr_flag_bitsILi16EEENST_INS5_IJNSA_ILi8EEESG_EEENS5_IJSG_SB_EEEEEEEvNS4_8identityES12_S1C_vS1D_EENS_8epilogue10collective6detail29Sm90TmaWarpSpecializedAdapterINS1G_15DefaultEpilogueISI_SJ_SJ_NS1F_6thread17LinearCombinationISI_Li1EffLNS1K_9ScaleType4KindE0ELNS_15FloatRoundStyleE2ESI_EENS1_15EpilogueDefaultEEEEEvvEEEEvNT_6ParamsE)
        /*6434*/ 	.short	0x0210
        /*6436*/ 	.short	0x0470


	//----- nvinfo : EIATTR_SW_WAR
	.align		4
.L_45:
        /*6438*/ 	.byte	0x04, 0x36
        /*643a*/ 	.short	(.L_47 - .L_46)
.L_46:
        /*643c*/ 	.word	0x00000008
.L_47:


//--------------------- .nv.callgraph             --------------------------
	.section	.nv.callgraph,"",@"SHT_CUDA_CALLGRAPH"
	.align	4
	.sectionentsize	8
	.align		4
        /*0000*/ 	.word	0x00000000
	.align		4
        /*0004*/ 	.word	0xffffffff
	.align		4
        /*0008*/ 	.word	index@(_ZN7cutlass13device_kernelINS_4gemm6kernel13GemmUniversalIN4cute5tupleIJiiiiEEENS1_10collective13CollectiveMmaINS1_34MainloopSm90TmaGmmaWarpSpecializedILi4ENS5_IJNS4_1CILi1EEESB_SB_EEENS1_35KernelTmaWarpSpecializedCooperativeEEENS5_IJNSA_ILi384EEESF_NSA_ILi32EEEEEENS_6half_tENS5_IJlSB_lEEESI_SJ_NS4_8TiledMMAINS4_8MMA_AtomIJNS4_4SM904GMMA26MMA_64x192x16_F32F16F16_SSILNSN_5MajorE0ELSP_0ELNSN_7ScaleInE1ELSQ_1EEEEEENS4_6LayoutINS5_IJNSA_ILi2EEESB_SB_EEENS5_IJSB_NSA_ILi0EEESW_EEEEENS5_IJNS4_10UnderscoreESZ_SZ_EEEEENS4_13SM90_TMA_LOADENS4_14ComposedLayoutINS4_7SwizzleILi2ELi4ELi3EEENS4_18smem_ptr_flag_bitsILi16EEENST_INS5_IJNSA_ILi8EEESG_EEENS5_IJSG_SB_EEEEEEEvNS4_8identityES12_S1C_vS1D_EENS_8epilogue10collective6detail29Sm90TmaWarpSpecializedAdapterINS1G_15DefaultEpilogueISI_SJ_SJ_NS1F_6thread17LinearCombinationISI_Li1EffLNS1K_9ScaleType4KindE0ELNS_15FloatRoundStyleE2ESI_EENS1_15EpilogueDefaultEEEEEvvEEEEvNT_6ParamsE)
	.align		4
        /*000c*/ 	.word	index@(__assertfail)
	.align		4
        /*0010*/ 	.word	0x00000000
	.align		4
        /*0014*/ 	.word	0xfffffffe
	.align		4
        /*0018*/ 	.word	0x00000000
	.align		4
        /*001c*/ 	.word	0xfffffffd
	.align		4
        /*0020*/ 	.word	0x00000000
	.align		4
        /*0024*/ 	.word	0xfffffffc


//--------------------- .nv.constant4             --------------------------
	.section	.nv.constant4,"a",@progbits
	.align	8
	.align		8
.nv.constant4:
        /*0000*/ 	.dword	__assertfail
	.align		8
        /*0008*/ 	.dword	__unnamed_1
	.align		8
        /*0010*/ 	.dword	_ZN39_INTERNAL_21ef9cf7_4_k_cu_08906481_97544cuda3std3__45__cpo5beginE
	.align		8
        /*0018*/ 	.dword	_ZN39_INTERNAL_21ef9cf7_4_k_cu_08906481_97544cuda3std3__45__cpo3endE
	.align		8
        /*0020*/ 	.dword	_ZN39_INTERNAL_21ef9cf7_4_k_cu_08906481_97544cuda3std3__45__cpo6cbeginE
	.align		8
        /*0028*/ 	.dword	_ZN39_INTERNAL_21ef9cf7_4_k_cu_08906481_97544cuda3std3__45__cpo4cendE
	.align		8
        /*0030*/ 	.dword	_ZN39_INTERNAL_21ef9cf7_4_k_cu_08906481_97544cuda3std3__441_GLOBAL__N__21ef9cf7_4_k_cu_08906481_97546ignoreE
	.align		8
        /*0038*/ 	.dword	_ZN39_INTERNAL_21ef9cf7_4_k_cu_08906481_97544cuda3std3__419piecewise_constructE
	.align		8
        /*0040*/ 	.dword	_ZN39_INTERNAL_21ef9cf7_4_k_cu_08906481_97544cuda3std3__48in_placeE
	.align		8
        /*0048*/ 	.dword	_ZN39_INTERNAL_21ef9cf7_4_k_cu_08906481_97544cuda3std6ranges3__45__cpo4swapE
	.align		8
        /*0050*/ 	.dword	_ZN39_INTERNAL_21ef9cf7_4_k_cu_08906481_97544cuda3std6ranges3__45__cpo9iter_moveE
	.align		8
        /*0058*/ 	.dword	_ZN39_INTERNAL_21ef9cf7_4_k_cu_08906481_97544cute7productE
	.align		8
        /*0060*/ 	.dword	_ZN39_INTERNAL_21ef9cf7_4_k_cu_08906481_97544cute1_E
	.align		8
        /*0068*/ 	.dword	$str$22
	.align		8
        /*0070*/ 	.dword	$str$23


//--------------------- .text._ZN7cutlass13device_kernelINS_4gemm6kernel13GemmUniversalIN4cute5tupleIJiiiiEEENS1_10collective13CollectiveMmaINS1_34MainloopSm90TmaGmmaWarpSpecializedILi4ENS5_IJNS4_1CILi1EEESB_SB_EEENS1_35KernelTmaWarpSpecializedCooperativeEEENS5_IJNSA_ILi384EEESF_NSA_ILi32EEEEEENS_6half_tENS5_IJlSB_lEEESI_SJ_NS4_8TiledMMAINS4_8MMA_AtomIJNS4_4SM904GMMA26MMA_64x192x16_F32F16F16_SSILNSN_5MajorE0ELSP_0ELNSN_7ScaleInE1ELSQ_1EEEEEENS4_6LayoutINS5_IJNSA_ILi2EEESB_SB_EEENS5_IJSB_NSA_ILi0EEESW_EEEEENS5_IJNS4_10UnderscoreESZ_SZ_EEEEENS4_13SM90_TMA_LOADENS4_14ComposedLayoutINS4_7SwizzleILi2ELi4ELi3EEENS4_18smem_ptr_flag_bitsILi16EEENST_INS5_IJNSA_ILi8EEESG_EEENS5_IJSG_SB_EEEEEEEvNS4_8identityES12_S1C_vS1D_EENS_8epilogue10collective6detail29Sm90TmaWarpSpecializedAdapterINS1G_15DefaultEpilogueISI_SJ_SJ_NS1F_6thread17LinearCombinationISI_Li1EffLNS1K_9ScaleType4KindE0ELNS_15FloatRoundStyleE2ESI_EENS1_15EpilogueDefaultEEEEEvvEEEEvNT_6ParamsE --------------------------
	.section	.text._ZN7cutlass13device_kernelINS_4gemm6kernel13GemmUniversalIN4cute5tupleIJiiiiEEENS1_10collective13CollectiveMmaINS1_34MainloopSm90TmaGmmaWarpSpecializedILi4ENS5_IJNS4_1CILi1EEESB_SB_EEENS1_35KernelTmaWarpSpecializedCooperativeEEENS5_IJNSA_ILi384EEESF_NSA_ILi32EEEEEENS_6half_tENS5_IJlSB_lEEESI_SJ_NS4_8TiledMMAINS4_8MMA_AtomIJNS4_4SM904GMMA26MMA_64x192x16_F32F16F16_SSILNSN_5MajorE0ELSP_0ELNSN_7ScaleInE1ELSQ_1EEEEEENS4_6LayoutINS5_IJNSA_ILi2EEESB_SB_EEENS5_IJSB_NSA_ILi0EEESW_EEEEENS5_IJNS4_10UnderscoreESZ_SZ_EEEEENS4_13SM90_TMA_LOADENS4_14ComposedLayoutINS4_7SwizzleILi2ELi4ELi3EEENS4_18smem_ptr_flag_bitsILi16EEENST_INS5_IJNSA_ILi8EEESG_EEENS5_IJSG_SB_EEEEEEEvNS4_8identityES12_S1C_vS1D_EENS_8epilogue10collective6detail29Sm90TmaWarpSpecializedAdapterINS1G_15DefaultEpilogueISI_SJ_SJ_NS1F_6thread17LinearCombinationISI_Li1EffLNS1K_9ScaleType4KindE0ELNS_15FloatRoundStyleE2ESI_EENS1_15EpilogueDefaultEEEEEvvEEEEvNT_6ParamsE,"ax",@progbits
	.align	128
.text._ZN7cutlass13device_kernelINS_4gemm6kernel13GemmUniversalIN4cute5tupleIJiiiiEEENS1_10collective13CollectiveMmaINS1_34MainloopSm90TmaGmmaWarpSpecializedILi4ENS5_IJNS4_1CILi1EEESB_SB_EEENS1_35KernelTmaWarpSpecializedCooperativeEEENS5_IJNSA_ILi384EEESF_NSA_ILi32EEEEEENS_6half_tENS5_IJlSB_lEEESI_SJ_NS4_8TiledMMAINS4_8MMA_AtomIJNS4_4SM904GMMA26MMA_64x192x16_F32F16F16_SSILNSN_5MajorE0ELSP_0ELNSN_7ScaleInE1ELSQ_1EEEEEENS4_6LayoutINS5_IJNSA_ILi2EEESB_SB_EEENS5_IJSB_NSA_ILi0EEESW_EEEEENS5_IJNS4_10UnderscoreESZ_SZ_EEEEENS4_13SM90_TMA_LOADENS4_14ComposedLayoutINS4_7SwizzleILi2ELi4ELi3EEENS4_18smem_ptr_flag_bitsILi16EEENST_INS5_IJNSA_ILi8EEESG_EEENS5_IJSG_SB_EEEEEEEvNS4_8identityES12_S1C_vS1D_EENS_8epilogue10collective6detail29Sm90TmaWarpSpecializedAdapterINS1G_15DefaultEpilogueISI_SJ_SJ_NS1F_6thread17LinearCombinationISI_Li1EffLNS1K_9ScaleType4KindE0ELNS_15FloatRoundStyleE2ESI_EENS1_15EpilogueDefaultEEEEEvvEEEEvNT_6ParamsE:
        .type           _ZN7cutlass13device_kernelINS_4gemm6kernel13GemmUniversalIN4cute5tupleIJiiiiEEENS1_10collective13CollectiveMmaINS1_34MainloopSm90TmaGmmaWarpSpecializedILi4ENS5_IJNS4_1CILi1EEESB_SB_EEENS1_35KernelTmaWarpSpecializedCooperativeEEENS5_IJNSA_ILi384EEESF_NSA_ILi32EEEEEENS_6half_tENS5_IJlSB_lEEESI_SJ_NS4_8TiledMMAINS4_8MMA_AtomIJNS4_4SM904GMMA26MMA_64x192x16_F32F16F16_SSILNSN_5MajorE0ELSP_0ELNSN_7ScaleInE1ELSQ_1EEEEEENS4_6LayoutINS5_IJNSA_ILi2EEESB_SB_EEENS5_IJSB_NSA_ILi0EEESW_EEEEENS5_IJNS4_10UnderscoreESZ_SZ_EEEEENS4_13SM90_TMA_LOADENS4_14ComposedLayoutINS4_7SwizzleILi2ELi4ELi3EEENS4_18smem_ptr_flag_bitsILi16EEENST_INS5_IJNSA_ILi8EEESG_EEENS5_IJSG_SB_EEEEEEEvNS4_8identityES12_S1C_vS1D_EENS_8epilogue10collective6detail29Sm90TmaWarpSpecializedAdapterINS1G_15DefaultEpilogueISI_SJ_SJ_NS1F_6thread17LinearCombinationISI_Li1EffLNS1K_9ScaleType4KindE0ELNS_15FloatRoundStyleE2ESI_EENS1_15EpilogueDefaultEEEEEvvEEEEvNT_6ParamsE,@function
        .size           _ZN7cutlass13device_kernelINS_4gemm6kernel13GemmUniversalIN4cute5tupleIJiiiiEEENS1_10collective13CollectiveMmaINS1_34MainloopSm90TmaGmmaWarpSpecializedILi4ENS5_IJNS4_1CILi1EEESB_SB_EEENS1_35KernelTmaWarpSpecializedCooperativeEEENS5_IJNSA_ILi384EEESF_NSA_ILi32EEEEEENS_6half_tENS5_IJlSB_lEEESI_SJ_NS4_8TiledMMAINS4_8MMA_AtomIJNS4_4SM904GMMA26MMA_64x192x16_F32F16F16_SSILNSN_5MajorE0ELSP_0ELNSN_7ScaleInE1ELSQ_1EEEEEENS4_6LayoutINS5_IJNSA_ILi2EEESB_SB_EEENS5_IJSB_NSA_ILi0EEESW_EEEEENS5_IJNS4_10UnderscoreESZ_SZ_EEEEENS4_13SM90_TMA_LOADENS4_14ComposedLayoutINS4_7SwizzleILi2ELi4ELi3EEENS4_18smem_ptr_flag_bitsILi16EEENST_INS5_IJNSA_ILi8EEESG_EEENS5_IJSG_SB_EEEEEEEvNS4_8identityES12_S1C_vS1D_EENS_8epilogue10collective6detail29Sm90TmaWarpSpecializedAdapterINS1G_15DefaultEpilogueISI_SJ_SJ_NS1F_6thread17LinearCombinationISI_Li1EffLNS1K_9ScaleType4KindE0ELNS_15FloatRoundStyleE2ESI_EENS1_15EpilogueDefaultEEEEEvvEEEEvNT_6ParamsE,(.L_x_1214 - _ZN7cutlass13device_kernelINS_4gemm6kernel13GemmUniversalIN4cute5tupleIJiiiiEEENS1_10collective13CollectiveMmaINS1_34MainloopSm90TmaGmmaWarpSpecializedILi4ENS5_IJNS4_1CILi1EEESB_SB_EEENS1_35KernelTmaWarpSpecializedCooperativeEEENS5_IJNSA_ILi384EEESF_NSA_ILi32EEEEEENS_6half_tENS5_IJlSB_lEEESI_SJ_NS4_8TiledMMAINS4_8MMA_AtomIJNS4_4SM904GMMA26MMA_64x192x16_F32F16F16_SSILNSN_5MajorE0ELSP_0ELNSN_7ScaleInE1ELSQ_1EEEEEENS4_6LayoutINS5_IJNSA_ILi2EEESB_SB_EEENS5_IJSB_NSA_ILi0EEESW_EEEEENS5_IJNS4_10UnderscoreESZ_SZ_EEEEENS4_13SM90_TMA_LOADENS4_14ComposedLayoutINS4_7SwizzleILi2ELi4ELi3EEENS4_18smem_ptr_flag_bitsILi16EEENST_INS5_IJNSA_ILi8EEESG_EEENS5_IJSG_SB_EEEEEEEvNS4_8identityES12_S1C_vS1D_EENS_8epilogue10collective6detail29Sm90TmaWarpSpecializedAdapterINS1G_15DefaultEpilogueISI_SJ_SJ_NS1F_6thread17LinearCombinationISI_Li1EffLNS1K_9ScaleType4KindE0ELNS_15FloatRoundStyleE2ESI_EENS1_15EpilogueDefaultEEEEEvvEEEEvNT_6ParamsE)
        .other          _ZN7cutlass13device_kernelINS_4gemm6kernel13GemmUniversalIN4cute5tupleIJiiiiEEENS1_10collective13CollectiveMmaINS1_34MainloopSm90TmaGmmaWarpSpecializedILi4ENS5_IJNS4_1CILi1EEESB_SB_EEENS1_35KernelTmaWarpSpecializedCooperativeEEENS5_IJNSA_ILi384EEESF_NSA_ILi32EEEEEENS_6half_tENS5_IJlSB_lEEESI_SJ_NS4_8TiledMMAINS4_8MMA_AtomIJNS4_4SM904GMMA26MMA_64x192x16_F32F16F16_SSILNSN_5MajorE0ELSP_0ELNSN_7ScaleInE1ELSQ_1EEEEEENS4_6LayoutINS5_IJNSA_ILi2EEESB_SB_EEENS5_IJSB_NSA_ILi0EEESW_EEEEENS5_IJNS4_10UnderscoreESZ_SZ_EEEEENS4_13SM90_TMA_LOADENS4_14ComposedLayoutINS4_7SwizzleILi2ELi4ELi3EEENS4_18smem_ptr_flag_bitsILi16EEENST_INS5_IJNSA_ILi8EEESG_EEENS5_IJSG_SB_EEEEEEEvNS4_8identityES12_S1C_vS1D_EENS_8epilogue10collective6detail29Sm90TmaWarpSpecializedAdapterINS1G_15DefaultEpilogueISI_SJ_SJ_NS1F_6thread17LinearCombinationISI_Li1EffLNS1K_9ScaleType4KindE0ELNS_15FloatRoundStyleE2ESI_EENS1_15EpilogueDefaultEEEEEvvEEEEvNT_6ParamsE,@"STO_CUDA_ENTRY STV_DEFAULT"
_ZN7cutlass13device_kernelINS_4gemm6kernel13GemmUniversalIN4cute5tupleIJiiiiEEENS1_10collective13CollectiveMmaINS1_34MainloopSm90TmaGmmaWarpSpecializedILi4ENS5_IJNS4_1CILi1EEESB_SB_EEENS1_35KernelTmaWarpSpecializedCooperativeEEENS5_IJNSA_ILi384EEESF_NSA_ILi32EEEEEENS_6half_tENS5_IJlSB_lEEESI_SJ_NS4_8TiledMMAINS4_8MMA_AtomIJNS4_4SM904GMMA26MMA_64x192x16_F32F16F16_SSILNSN_5MajorE0ELSP_0ELNSN_7ScaleInE1ELSQ_1EEEEEENS4_6LayoutINS5_IJNSA_ILi2EEESB_SB_EEENS5_IJSB_NSA_ILi0EEESW_EEEEENS5_IJNS4_10UnderscoreESZ_SZ_EEEEENS4_13SM90_TMA_LOADENS4_14ComposedLayoutINS4_7SwizzleILi2ELi4ELi3EEENS4_18smem_ptr_flag_bitsILi16EEENST_INS5_IJNSA_ILi8EEESG_EEENS5_IJSG_SB_EEEEEEEvNS4_8identityES12_S1C_vS1D_EENS_8epilogue10collective6detail29Sm90TmaWarpSpecializedAdapterINS1G_15DefaultEpilogueISI_SJ_SJ_NS1F_6thread17LinearCombinationISI_Li1EffLNS1K_9ScaleType4KindE0ELNS_15FloatRoundStyleE2ESI_EENS1_15EpilogueDefaultEEEEEvvEEEEvNT_6ParamsE:
[----:B------:R-:W0:Y:S02]  /*0000*/  LDC R1, c[0x0][0x28] ;  /* 0x00000a00ff017b82 */ /* 0x000e240000000800 */
[----:B0-----:R-:W-:Y:S01]  /*0010*/  VIADD R1, R1, 0xfffff0d8 ;  /* 0xfffff0d801017836 */ /* 0x001fe20000000000 */
[----:B------:R-:W0:Y:S01]  /*0020*/  S2R R2, SR_TID.X ;  /* 0x0000000000027919 */ /* 0x000e220000002100 */
[----:B------:R-:W-:Y:S01]  /*0030*/  ELECT P0, URZ, PT ;  /* 0x00000000003f782f */ /* 0x000fe20003800000 */
[----:B------:R-:W-:Y:S01]  /*0040*/  BSSY B0, `(.L_x_0) ;  /* 0x0000015000007945 */ /* 0x000fe20003800000 */
[--C-:B0-----:R-:W-:Y:S02]  /*0050*/  SHF.R.U32.HI R0, RZ, 0x5, R2.reuse ;  /* 0x00000005ff007819 */ /* 0x101fe40000011602 */
[----:B------:R-:W-:-:S03]  /*0060*/  SHF.R.U32.HI R2, RZ, 0x7, R2 ;  /* 0x00000007ff027819 */ /* 0x000fc60000011602 */
[----:B------:R-:W0:Y:S04]  /*0070*/  SHFL.IDX PT, R3, R0, RZ, 0x1f ;  /* 0x00001fff00037589 */ /* 0x000e2800000e0000 */
[----:B------:R-:W1:Y:S01]  /*0080*/  SHFL.IDX PT, R2, R2, RZ, 0x1f ;  /* 0x00001fff02027589 */ /* 0x000e6200000e0000 */
[----:B0-----:R-:W-:Y:S02]  /*0090*/  R2UR UR10, R3 ;  /* 0x00000000030a72ca */ /* 0x001fe400000e0000 */
[----:B-1----:R-:W-:-:S11]  /*00a0*/  R2UR UR5, R2 ;  /* 0x00000000020572ca */ /* 0x002fd600000e0000 */
[----:B------:R-:W-:Y:S02]  /*00b0*/  USHF.R.S32.HI UR4, URZ, 0x1f, UR10 ;  /* 0x0000001f3f047899 */ /* 0x000fe4000801140a */
[----:B------:R-:W-:Y:S02]  /*00c0*/  ISETP.NE.OR P0, PT, RZ, UR10, !P0 ;  /* 0x0000000aff007c0c */ /* 0x000fe4000c705670 */
[----:B------:R-:W-:-:S04]  /*00d0*/  ULEA.HI UR4, UR4, UR10, URZ, 0x2 ;  /* 0x0000000a04047291 */ /* 0x000fc8000f8f103f */
[----:B------:R-:W-:-:S04]  /*00e0*/  ULOP3.LUT UR4, UR4, 0xfffffffc, URZ, 0xc0, !UPT ;  /* 0xfffffffc04047892 */ /* 0x000fc8000f8ec03f */
[----:B------:R-:W-:-:S03]  /*00f0*/  UIADD3 UR10, UR10, -UR4, URZ ;  /* 0x800000040a0a7290 */ /* 0x000fc6000fffe03f */
[----:B------:R-:W-:Y:S09]  /*0100*/  @P0 BRA `(.L_x_1) ;  /* 0x0000000000200947 */ /* 0x000ff20003800000 */
[----:B------:R-:W-:Y:S02]  /*0110*/  ULDC.64 UR6, c[0x0][0x198] ;  /* 0x0000660000067ab9 */ /* 0x000fe40000000a00 */
[----:B------:R-:W-:Y:S02]  /*0120*/  UIADD3 UR8, UP0, UR6, 0xf0, URZ ;  /* 0x000000f006087890 */ /* 0x000fe4000ff1e03f */
[----:B------:R-:W-:Y:S02]  /*0130*/  UIADD3 UR6, UP1, UR6, 0x1f0, URZ ;  /* 0x000001f006067890 */ /* 0x000fe4000ff3e03f */
[----:B------:R-:W-:Y:S02]  /*0140*/  UIADD3.X UR9, URZ, UR7, URZ, UP0, !UPT ;  /* 0x000000073f097290 */ /* 0x000fe400087fe43f */
[----:B------:R-:W-:-:S07]  /*0150*/  UIADD3.X UR7, URZ, UR7, URZ, UP1, !UPT ;  /* 0x000000073f077290 */ /* 0x000fce0008ffe43f */
[----:B------:R0:W-:Y:S02]  /*0160*/  UTMACCTL.PF [UR8] ;  /* 0x00000000080079b9 */ /* 0x0001e40008040000 */
[----:B------:R0:W-:Y:S02]  /*0170*/  UTMACCTL.PF [UR6] ;  /* 0x00000000060079b9 */ /* 0x0001e40008040000 */
[----:B0-----:R-:W-:Y:S01]  /*0180*/  NOP ;  /* 0x0000000000007918 */ /* 0x001fe20000000000 */
.L_x_1:
[----:B------:R-:W-:Y:S05]  /*0190*/  BSYNC B0 ;  /* 0x0000000000007941 */ /* 0x000fea0003800000 */
.L_x_0:
[----:B------:R-:W0:Y:S01]  /*01a0*/  SHFL.IDX PT, R2, R0, RZ, 0x1f ;  /* 0x00001fff00027589 */ /* 0x000e2200000e0000 */
[----:B------:R-:W-:Y:S01]  /*01b0*/  UISETP.NE.AND UP0, UPT, UR10, 0x3, UPT ;  /* 0x000000030a00788c */ /* 0x000fe2000bf05270 */
[----:B------:R-:W-:Y:S01]  /*01c0*/  ISETP.NE.AND P1, PT, RZ, UR5, PT ;  /* 0x00000005ff007c0c */ /* 0x000fe2000bf25270 */
[----:B------:R-:W-:Y:S02]  /*01d0*/  UIADD3 UR18, UR5, -0x1, URZ ;  /* 0xffffffff05127890 */ /* 0x000fe4000fffe03f */
[----:B------:R-:W-:Y:S02]  /*01e0*/  UISETP.EQ.OR UP0, UPT, UR10, URZ, !UP0 ;  /* 0x0000003f0a00728c */ /* 0x000fe4000c702670 */
[----:B------:R-:W-:Y:S02]  /*01f0*/  UISETP.GE.U32.AND UP1, UPT, UR18, 0x2, UPT ;  /* 0x000000021200788c */ /* 0x000fe4000bf26070 */
[----:B------:R-:W-:-:S04]  /*0200*/  UISETP.EQ.AND UP0, UPT, UR5, URZ, UP0 ;  /* 0x0000003f0500728c */ /* 0x000fc80008702270 */
[----:B------:R-:W-:-:S04]  /*0210*/  USEL UR40, URZ, 0x1, !UP0 ;  /* 0x000000013f287887 */ /* 0x000fc8000c000000 */
[----:B------:R-:W-:Y:S01]  /*0220*/  USEL UR40, UR40, 0x2, UP1 ;  /* 0x0000000228287887 */ /* 0x000fe20008800000 */
[----:B0-----:R-:W-:-:S13]  /*0230*/  ISETP.NE.AND P0, PT, R2, RZ, PT ;  /* 0x000000ff0200720c */ /* 0x001fda0003f05270 */
[----:B------:R-:W-:Y:S05]  /*0240*/  @P0 BRA `(.L_x_2) ;  /* 0x0000000000580947 */ /* 0x000fea0003800000 */
[----:B------:R-:W0:Y:S01]  /*0250*/  S2UR UR8, SR_CgaCtaId ;  /* 0x00000000000879c3 */ /* 0x000e220000008800 */
[----:B------:R-:W-:Y:S01]  /*0260*/  UMOV UR4, 0x400 ;  /* 0x0000040000047882 */ /* 0x000fe20000000000 */
[----:B------:R-:W-:Y:S01]  /*0270*/  UMOV UR5, 0x1 ;  /* 0x0000000100057882 */ /* 0x000fe20000000000 */
[----:B------:R-:W-:Y:S01]  /*0280*/  UMOV UR6, 0x100 ;  /* 0x0000010000067882 */ /* 0x000fe20000000000 */
[----:B------:R-:W-:Y:S01]  /*0290*/  ELECT P0, URZ, PT ;  /* 0x00000000003f782f */ /* 0x000fe20003800000 */
[----:B------:R-:W-:-:S04]  /*02a0*/  UIADD3 UR6, -UR6, 0x100000, URZ ;  /* 0x0010000006067890 */ /* 0x000fc8000fffe13f */
[----:B------:R-:W-:Y:S02]  /*02b0*/  USHF.L.U32 UR7, UR6, 0xb, URZ ;  /* 0x0000000b06077899 */ /* 0x000fe4000800063f */
[----:B------:R-:W-:Y:S02]  /*02c0*/  USHF.L.U32 UR6, UR6, 0x1, URZ ;  /* 0x0000000106067899 */ /* 0x000fe4000800063f */
[----:B0-----:R-:W-:Y:S02]  /*02d0*/  ULEA UR8, UR8, UR4, 0x18 ;  /* 0x0000000408087291 */ /* 0x001fe4000f8ec03f */
[----:B------:R-:W-:-:S04]  /*02e0*/  UIADD3 UR4, -UR5, 0x100000, URZ ;  /* 0x0010000005047890 */ /* 0x000fc8000fffe13f */
[----:B------:R-:W-:Y:S02]  /*02f0*/  USHF.L.U32 UR5, UR4, 0xb, URZ ;  /* 0x0000000b04057899 */ /* 0x000fe4000800063f */
[----:B------:R-:W-:Y:S01]  /*0300*/  USHF.L.U32 UR4, UR4, 0x1, URZ ;  /* 0x0000000104047899 */ /* 0x000fe2000800063f */
[----:B------:R-:W0:Y:S11]  /*0310*/  FENCE.VIEW.ASYNC.S ;  /* 0x00000000000073c6 */ /* 0x000e360000000000 */
[----:B0-----:R0:W1:Y:S01]  /*0320*/  SYNCS.EXCH.64 URZ, [UR8], UR4 ;  /* 0x00000004083f75b2 */ /* 0x0010620008000100 */
[----:B------:R0:W2:Y:S01]  /*0330*/  SYNCS.EXCH.64 URZ, [UR8+0x20], UR6 ;  /* 0x00002006083f75b2 */ /* 0x0000a20008000100 */
[----:B------:R0:W3:Y:S01]  /*0340*/  SYNCS.EXCH.64 URZ, [UR8+0x8], UR4 ;  /* 0x00000804083f75b2 */ /* 0x0000e20008000100 */
[----:B------:R0:W4:Y:S01]  /*0350*/  SYNCS.EXCH.64 URZ, [UR8+0x28], UR6 ;  /* 0x00002806083f75b2 */ /* 0x0001220008000100 */
[----:B------:R0:W0:Y:S01]  /*0360*/  SYNCS.EXCH.64 URZ, [UR8+0x10], UR4 ;  /* 0x00001004083f75b2 */ /* 0x0000220008000100 */
[----:B------:R0:W0:Y:S01]  /*0370*/  SYNCS.EXCH.64 URZ, [UR8+0x30], UR6 ;  /* 0x00003006083f75b2 */ /* 0x0000220008000100 */
[----:B------:R0:W0:Y:S01]  /*0380*/  SYNCS.EXCH.64 URZ, [UR8+0x18], UR4 ;  /* 0x00001804083f75b2 */ /* 0x0000220008000100 */
[----:B------:R0:W0:Y:S01]  /*0390*/  SYNCS.EXCH.64 URZ, [UR8+0x38], UR6 ;  /* 0x00003806083f75b2 */ /* 0x0000220008000100 */
[----:B------:R-:W-:Y:S01]  /*03a0*/  NOP ;  /* 0x0000000000007918 */ /* 0x000fe20000000000 */
.L_x_2:
[----:B------:R-:W5:Y:S01]  /*03b0*/  SHFL.IDX PT, R0, R0, RZ, 0x1f ;  /* 0x00001fff00007589 */ /* 0x000f6200000e0000 */
[----:B------:R-:W-:Y:S01]  /*03c0*/  ELECT P0, URZ, PT ;  /* 0x00000000003f782f */ /* 0x000fe20003800000 */
[----:B------:R-:W1:Y:S01]  /*03d0*/  S2UR UR17, SR_CTAID.Y ;  /* 0x00000000001179c3 */ /* 0x000e620000002600 */
[----:B0-----:R-:W-:Y:S01]  /*03e0*/  ULDC UR5, c[0x0][0x65c] ;  /* 0x0001970000057ab9 */ /* 0x001fe20000000800 */
[----:B------:R-:W-:Y:S01]  /*03f0*/  UMOV UR12, 0x20 ;  /* 0x00000020000c7882 */ /* 0x000fe20000000000 */
[----:B------:R-:W-:Y:S01]  /*0400*/  UISETP.NE.AND UP2, UPT, UR5, 0x1, UPT ;  /* 0x000000010500788c */ /* 0x000fe2000bf45270 */
[----:B------:R-:W-:Y:S01]  /*0410*/  NOP ;  /* 0x0000000000007918 */ /* 0x000fe20000000000 */
[----:B------:R-:W-:Y:S02]  /*0420*/  NOP ;  /* 0x0000000000007918 */ /* 0x000fe40000000000 */
[----:B------:R-:W-:Y:S01]  /*0430*/  UP2UR UR41, UPR, URZ, 0x4 ;  /* 0x000000043f297883 */ /* 0x000fe20008000000 */
[----:B------:R-:W0:Y:S01]  /*0440*/  S2UR UR4, SR_CTAID.X ;  /* 0x00000000000479c3 */ /* 0x000e220000002500 */
[----:B------:R-:W-:-:S02]  /*0450*/  PLOP3.LUT P2, PT, PT, PT, UP2, 0x80, 0x0 ;  /* 0x000000000000781c */ /* 0x000fc40003f4f028 */
[----:B------:R-:W-:Y:S02]  /*0460*/  PLOP3.LUT P4, PT, PT, PT, UP2, 0x80, 0x0 ;  /* 0x000000000000781c */ /* 0x000fe40003f8f028 */
[----:B------:R-:W-:Y:S01]  /*0470*/  PLOP3.LUT P3, PT, PT, PT, UP2, 0x80, 0x0 ;  /* 0x000000000000781c */ /* 0x000fe20003f6f028 */
[----:B------:R-:W-:Y:S01]  /*0480*/  @UP2 ULDC UR14, c[0x0][0x10] ;  /* 0x00000400000e2ab9 */ /* 0x000fe20000000800 */
[----:B------:R-:W-:Y:S01]  /*0490*/  @UP2 UMOV UR9, URZ ;  /* 0x0000003f00092c82 */ /* 0x000fe20008000000 */
[----:B------:R-:W-:Y:S01]  /*04a0*/  @!UP2 ULDC UR11, c[0x0][0xc] ;  /* 0x00000300000baab9 */ /* 0x000fe20000000800 */
[----:B-----5:R-:W-:Y:S01]  /*04b0*/  ISETP.NE.OR P0, PT, R0, RZ, !P0 ;  /* 0x000000ff0000720c */ /* 0x020fe20004705670 */
[----:B-1----:R-:W-:Y:S02]  /*04c0*/  @UP2 UMOV UR7, UR17 ;  /* 0x0000001100072c82 */ /* 0x002fe40008000000 */
[----:B------:R-:W-:Y:S01]  /*04d0*/  @UP2 UMOV UR8, UR7 ;  /* 0x0000000700082c82 */ /* 0x000fe20008000000 */
[----:B------:R-:W-:Y:S01]  /*04e0*/  @!UP2 UMOV UR7, UR17 ;  /* 0x000000110007ac82 */ /* 0x000fe20008000000 */
[----:B0-----:R-:W-:-:S08]  /*04f0*/  @UP2 UIMAD.WIDE.U32 UR14, UR4, UR14, UR8 ;  /* 0x0000000e040e22a5 */ /* 0x001fd0000f8e0008 */
[----:B------:R-:W-:Y:S01]  /*0500*/  VOTEU.ALL UP0, P0 ;  /* 0x00000000003f7886 */ /* 0x000fe20000000000 */
[----:B------:R-:W-:Y:S01]  /*0510*/  VOTEU.ALL UP1, P0 ;  /* 0x00000000003f7886 */ /* 0x000fe20000020000 */
[----:B------:R-:W-:-:S03]  /*0520*/  IMAD.U32 R2, RZ, RZ, UR14 ;  /* 0x0000000eff027e24 */ /* 0x000fc6000f8e00ff */
[----:B------:R-:W0:Y:S01]  /*0530*/  @!UP0 S2UR UR6, SR_CgaCtaId ;  /* 0x00000000000689c3 */ /* 0x000e220000008800 */
[----:B------:R-:W-:Y:S01]  /*0540*/  @!UP0 UMOV UR5, 0x400 ;  /* 0x0000040000058882 */ /* 0x000fe20000000000 */
[----:B------:R-:W-:-:S04]  /*0550*/  @!UP0 UIADD3 UR12, -UR12, 0x100000, URZ ;  /* 0x001000000c0c8890 */ /* 0x000fc8000fffe13f */
[----:B------:R-:W-:Y:S02]  /*0560*/  @!UP0 USHF.L.U32 UR13, UR12, 0xb, URZ ;  /* 0x0000000b0c0d8899 */ /* 0x000fe4000800063f */
[----:B------:R-:W-:Y:S01]  /*0570*/  @!UP0 USHF.L.U32 UR12, UR12, 0x1, URZ ;  /* 0x000000010c0c8899 */ /* 0x000fe2000800063f */
[----:B------:R-:W-:Y:S01]  /*0580*/  IMAD.U32 R3, RZ, RZ, UR15 ;  /* 0x0000000fff037e24 */ /* 0x000fe2000f8e00ff */
[----:B0-----:R-:W-:Y:S01]  /*0590*/  @!UP0 ULEA UR16, UR6, UR5, 0x18 ;  /* 0x0000000506108291 */ /* 0x001fe2000f8ec03f */
[----:B------:R-:W-:Y:S01]  /*05a0*/  VOTEU.ALL UP0, P0 ;  /* 0x00000000003f7886 */ /* 0x000fe20000000000 */
[----:B------:R-:W-:Y:S01]  /*05b0*/  PLOP3.LUT P0, PT, PT, PT, UP2, 0x80, 0x0 ;  /* 0x000000000000781c */ /* 0x000fe20003f0f028 */
[----:B------:R-:W-:Y:S01]  /*05c0*/  UMOV UR5, URZ ;  /* 0x0000003f00057c82 */ /* 0x000fe20008000000 */
[----:B------:R-:W-:Y:S01]  /*05d0*/  @UP2 UMOV UR6, URZ ;  /* 0x0000003f00062c82 */ /* 0x000fe20008000000 */
[----:B------:R-:W-:Y:S02]  /*05e0*/  @!UP2 UIMAD.WIDE.U32 UR8, UR11, UR7, UR4 ;  /* 0x000000070b08a2a5 */ /* 0x000fe4000f8e0004 */
[----:B------:R-:W-:-:S04]  /*05f0*/  @UP2 UIADD3 UR6, UR15, UR6, URZ ;  /* 0x000000060f062290 */ /* 0x000fc8000fffe03f */
[----:B------:R-:W-:Y:S01]  /*0600*/  IMAD.U32 R5, RZ, RZ, UR9 ;  /* 0x00000009ff057e24 */ /* 0x000fe2000f8e00ff */
[----:B------:R-:W0:Y:S02]  /*0610*/  FENCE.VIEW.ASYNC.S ;  /* 0x00000000000073c6 */ /* 0x000e240000000000 */
[----:B0-----:R0:W2:Y:S01]  /*0620*/  @!UP0 SYNCS.EXCH.64 URZ, [UR16+0x50], UR12 ;  /* 0x0000500c103f85b2 */ /* 0x0010a20008000100 */
[----:B------:R-:W-:Y:S02]  /*0630*/  @P2 IMAD.U32 R6, RZ, RZ, UR6 ;  /* 0x00000006ff062e24 */ /* 0x000fe4000f8e00ff */
[----:B------:R-:W-:Y:S02]  /*0640*/  @P0 IMAD.MOV.U32 R7, RZ, RZ, R2 ;  /* 0x000000ffff070224 */ /* 0x000fe400078e0002 */
[----:B------:R-:W-:Y:S02]  /*0650*/  IMAD.U32 R2, RZ, RZ, UR8 ;  /* 0x00000008ff027e24 */ /* 0x000fe4000f8e00ff */
[----:B------:R-:W-:-:S02]  /*0660*/  @!P4 IMAD.MOV.U32 R6, RZ, RZ, R5 ;  /* 0x000000ffff06c224 */ /* 0x000fc400078e0005 */
[----:B------:R-:W-:Y:S02]  /*0670*/  @!P3 IMAD.MOV.U32 R7, RZ, RZ, R2 ;  /* 0x000000ffff07b224 */ /* 0x000fe400078e0002 */
[----:B------:R-:W-:Y:S01]  /*0680*/  IMAD.U32 R3, RZ, RZ, UR9 ;  /* 0x00000009ff037e24 */ /* 0x000fe2000f8e00ff */
[----:B------:R0:W-:Y:S01]  /*0690*/  STL [R1+0x600], R6 ;  /* 0x0006000601007387 */ /* 0x0001e20000100800 */
[----:B------:R-:W-:-:S03]  /*06a0*/  IMAD.U32 R4, RZ, RZ, UR8 ;  /* 0x00000008ff047e24 */ /* 0x000fc6000f8e00ff */
[----:B------:R0:W-:Y:S01]  /*06b0*/  STL [R1+0x604], R7 ;  /* 0x0006040701007387 */ /* 0x0001e20000100800 */
[----:B------:R0:W2:Y:S01]  /*06c0*/  @!UP1 SYNCS.EXCH.64 URZ, [UR16+0x58], UR12 ;  /* 0x0000580c103f95b2 */ /* 0x0000a20008000100 */
[----:B------:R-:W-:Y:S01]  /*06d0*/  NOP ;  /* 0x0000000000007918 */ /* 0x000fe20000000000 */
[----:B--234-:R-:W-:Y:S06]  /*06e0*/  BAR.SYNC.DEFER_BLOCKING 0x0 ;  /* 0x0000000000007b1d */ /* 0x01cfec0000010000 */
[----:B------:R-:W-:Y:S05]  /*06f0*/  @!P1 BRA `(.L_x_3) ;  /* 0x0000034c00909947 */ /* 0x000fea0003800000 */
[----:B------:R-:W-:-:S06]  /*0700*/  UISETP.GT.U32.AND UP0, UPT, UR18, 0x1, UPT ;  /* 0x000000011200788c */ /* 0x000fcc000bf04070 */
[----:B------:R-:W-:-:S13]  /*0710*/  PLOP3.LUT P0, PT, PT, PT, UP0, 0x80, 0x0 ;  /* 0x000000000000781c */ /* 0x000fda0003f0f008 */
[----:B0-----:R-:W-:Y:S05]  /*0720*/  @P0 EXIT ;  /* 0x000000000000094d */ /* 0x001fea0003800000 */
[----:B------:R-:W-:Y:S01]  /*0730*/  ULDC.64 UR8, c[0x0][0x650] ;  /* 0x0001940000087ab9 */ /* 0x000fe20000000a00 */
[----:B------:R-:W-:Y:S01]  /*0740*/  UMOV UR42, 0xffffffff ;  /* 0xffffffff002a7882 */ /* 0x000fe20000000000 */
[----:B------:R-:W-:Y:S01]  /*0750*/  ISETP.GE.U32.AND P0, PT, R7, UR8, PT ;  /* 0x0000000807007c0c */ /* 0x000fe2000bf06070 */
[----:B------:R-:W-:Y:S01]  /*0760*/  UMOV UR43, 0xffffffff ;  /* 0xffffffff002b7882 */ /* 0x000fe20000000000 */
[----:B------:R-:W-:Y:S01]  /*0770*/  UMOV UR44, 0xffffffff ;  /* 0xffffffff002c7882 */ /* 0x000fe20000000000 */
[----:B------:R-:W-:Y:S02]  /*0780*/  PRMT R0, RZ, 0x7610, R0 ;  /* 0x00007610ff007816 */ /* 0x000fe40000000000 */
[----:B------:R-:W-:-:S13]  /*0790*/  ISETP.GE.U32.AND.EX P0, PT, R6, UR9, PT, P0 ;  /* 0x0000000906007c0c */ /* 0x000fda000bf06100 */
[----:B------:R-:W-:Y:S05]  /*07a0*/  @P0 BRA `(.L_x_4) ;  /* 0x0000000400800947 */ /* 0x000fea0003800000 */
[----:B------:R-:W-:Y:S01]  /*07b0*/  I2FP.F32.U32 R0, UR4 ;  /* 0x0000000400007c45 */ /* 0x000fe20008201000 */
[----:B------:R-:W-:Y:S01]  /*07c0*/  ULDC.64 UR16, c[0x0][0x628] ;  /* 0x00018a0000107ab9 */ /* 0x000fe20000000a00 */
[----:B------:R-:W-:Y:S01]  /*07d0*/  ULDC UR6, c[0x0][0x150] ;  /* 0x0000540000067ab9 */ /* 0x000fe20000000800 */
[----:B------:R-:W-:Y:S01]  /*07e0*/  ISETP.NE.U32.AND P0, PT, RZ, UR16, PT ;  /* 0x00000010ff007c0c */ /* 0x000fe2000bf05070 */
[----:B------:R-:W-:Y:S01]  /*07f0*/  ULDC UR15, c[0x0][0x630] ;  /* 0x00018c00000f7ab9 */ /* 0x000fe20000000800 */
[----:B------:R-:W-:Y:S01]  /*0800*/  FMUL R0, R0, UR6 ;  /* 0x0000000600007c20 */ /* 0x000fe20008400000 */
[----:B------:R-:W-:Y:S01]  /*0810*/  R2UR UR18, R7 ;  /* 0x00000000071272ca */ /* 0x000fe200000e0000 */
[----:B------:R-:W-:Y:S01]  /*0820*/  ULDC UR20, c[0x0][0x154] ;  /* 0x0000550000147ab9 */ /* 0x000fe20000000800 */
[----:B------:R-:W-:Y:S01]  /*0830*/  ISETP.NE.AND.EX P0, PT, RZ, UR17, PT, P0 ;  /* 0x00000011ff007c0c */ /* 0x000fe2000bf05300 */
[----:B------:R0:W1:Y:S01]  /*0840*/  F2I.U32.TRUNC.NTZ R2, R0 ;  /* 0x0000000000027305 */ /* 0x000062000020f000 */
[----:B------:R-:W-:-:S02]  /*0850*/  R2UR UR19, R6 ;  /* 0x00000000061372ca */ /* 0x000fc400000e0000 */
[----:B------:R-:W-:Y:S02]  /*0860*/  R2UR UR8, R7 ;  /* 0x00000000070872ca */ /* 0x000fe400000e0000 */
[----:B------:R-:W-:-:S07]  /*0870*/  R2UR UR9, R6 ;  /* 0x00000000060972ca */ /* 0x000fce00000e0000 */
[----:B0-----:R-:W-:Y:S08]  /*0880*/  @!P0 BRA `(.L_x_5) ;  /* 0x0000000000308947 */ /* 0x001ff00003800000 */
[----:B------:R-:W-:Y:S01]  /*0890*/  R2UR UR8, R7 ;  /* 0x00000000070872ca */ /* 0x000fe200000e0000 */
[----:B------:R-:W-:Y:S01]  /*08a0*/  ULDC UR6, c[0x0][0x634] ;  /* 0x00018d0000067ab9 */ /* 0x000fe20000000800 */
[----:B------:R-:W-:-:S11]  /*08b0*/  R2UR UR14, R6 ;  /* 0x00000000060e72ca */ /* 0x000fd600000e0000 */
[----:B------:R-:W-:-:S04]  /*08c0*/  UIADD3 UR6, UP0, UR8, UR6, URZ ;  /* 0x0000000608067290 */ /* 0x000fc8000ff1e03f */
[----:B------:R-:W-:-:S04]  /*08d0*/  UIADD3.X UR14, URZ, UR14, URZ, UP0, !UPT ;  /* 0x0000000e3f0e7290 */ /* 0x000fc800087fe43f */
[----:B------:R-:W-:-:S04]  /*08e0*/  UIMAD.WIDE.U32 UR8, UR14, UR16, URZ ;  /* 0x000000100e0872a5 */ /* 0x000fc8000f8e003f */
[----:B------:R-:W-:Y:S02]  /*08f0*/  UIMAD.WIDE.U32 UR10, UP0, UR6, UR17, UR8 ;  /* 0x00000011060a72a5 */ /* 0x000fe4000f800008 */
[----:B------:R-:W-:Y:S02]  /*0900*/  UIMAD.WIDE.U32 UR8, UR6, UR16, URZ ;  /* 0x00000010060872a5 */ /* 0x000fe4000f8e003f */
[----:B------:R-:W-:Y:S02]  /*0910*/  UIADD3.X UR13, URZ, URZ, URZ, UP0, !UPT ;  /* 0x0000003f3f0d7290 */ /* 0x000fe400087fe43f */
[----:B------:R-:W-:Y:S01]  /*0920*/  UIADD3 URZ, UP0, UR9, UR10, URZ ;  /* 0x0000000a093f7290 */ /* 0x000fe2000ff1e03f */
[----:B------:R-:W-:-:S03]  /*0930*/  UMOV UR12, UR11 ;  /* 0x0000000b000c7c82 */ /* 0x000fc60008000000 */
[----:B------:R-:W-:-:S12]  /*0940*/  UIMAD.WIDE.U32.X UR8, UR14, UR17, UR12, UP0 ;  /* 0x000000110e0872a5 */ /* 0x000fd800080e040c */
.L_x_5:
[----:B------:R-:W-:Y:S01]  /*0950*/  USHF.R.U64 UR44, UR8, UR15, UR9 ;  /* 0x0000000f082c7299 */ /* 0x000fe20008001209 */
[----:B------:R-:W-:Y:S01]  /*0960*/  I2FP.F32.U32 R0, UR7 ;  /* 0x0000000700007c45 */ /* 0x000fe20008201000 */
[----:B------:R-:W-:Y:S01]  /*0970*/  USHF.R.U32.HI UR5, URZ, UR15, UR9 ;  /* 0x0000000f3f057299 */ /* 0x000fe20008011609 */
[----:B-1----:R-:W-:Y:S01]  /*0980*/  R2UR UR12, R2 ;  /* 0x00000000020c72ca */ /* 0x002fe200000e0000 */
[----:B------:R-:W-:Y:S02]  /*0990*/  UIADD3 UR6, UP0, URZ, -UR44, URZ ;  /* 0x8000002c3f067290 */ /* 0x000fe4000ff1e03f */
[----:B------:R-:W-:Y:S01]  /*09a0*/  FMUL R0, R0, UR20 ;  /* 0x0000001400007c20 */ /* 0x000fe20008400000 */
[----:B------:R-:W-:Y:S01]  /*09b0*/  ULDC.64 UR8, c[0x0][0x620] ;  /* 0x0001880000087ab9 */ /* 0x000fe20000000a00 */
[----:B------:R-:W-:Y:S01]  /*09c0*/  UIADD3.X UR5, URZ, ~UR5, URZ, UP0, !UPT ;  /* 0x800000053f057290 */ /* 0x000fe200087fe43f */
[----:B------:R-:W-:Y:S01]  /*09d0*/  UMOV UR10, UR18 ;  /* 0x00000012000a7c82 */ /* 0x000fe20008000000 */
[----:B------:R-:W-:-:S02]  /*09e0*/  UMOV UR11, UR19 ;  /* 0x00000013000b7c82 */ /* 0x000fc40008000000 */
[----:B------:R-:W-:Y:S01]  /*09f0*/  UIMAD UR5, UR5, UR8, URZ ;  /* 0x00000008050572a4 */ /* 0x000fe2000f8e023f */
[----:B------:R-:W0:Y:S01]  /*0a00*/  F2I.U32.TRUNC.NTZ R0, R0 ;  /* 0x0000000000007305 */ /* 0x000e22000020f000 */
[----:B------:R-:W-:Y:S02]  /*0a10*/  UIMAD.WIDE.U32 UR10, UR6, UR8, UR10 ;  /* 0x00000008060a72a5 */ /* 0x000fe4000f8e000a */
[----:B------:R-:W-:Y:S01]  /*0a20*/  UIMAD UR6, UR6, UR9, UR5 ;  /* 0x00000009060672a4 */ /* 0x000fe2000f8e0205 */
[----:B------:R-:W-:Y:S01]  /*0a30*/  ULDC UR21, c[0x0][0x658] ;  /* 0x0001960000157ab9 */ /* 0x000fe20000000800 */
[----:B------:R-:W-:Y:S02]  /*0a40*/  UMOV UR19, 0xffffffff ;  /* 0xffffffff00137882 */ /* 0x000fe40000000000 */
[----:B------:R-:W-:Y:S01]  /*0a50*/  UIADD3 UR6, UR11, UR6, URZ ;  /* 0x000000060b067290 */ /* 0x000fe2000fffe03f */
[----:B------:R-:W-:Y:S01]  /*0a60*/  ULDC UR15, c[0x0][0x618] ;  /* 0x00018600000f7ab9 */ /* 0x000fe20000000800 */
[----:B------:R-:W-:Y:S01]  /*0a70*/  ULDC.64 UR8, c[0x0][0x640] ;  /* 0x0001900000087ab9 */ /* 0x000fe20000000a00 */
[----:B------:R-:W-:Y:S01]  /*0a80*/  USHF.L.U32 UR11, UR19, UR21, URZ ;  /* 0x00000015130b7299 */ /* 0x000fe2000800063f */
[----:B------:R-:W-:Y:S01]  /*0a90*/  ISETP.NE.U32.AND P0, PT, RZ, UR8, PT ;  /* 0x00000008ff007c0c */ /* 0x000fe2000bf05070 */
[----:B------:R-:W-:-:S02]  /*0aa0*/  USHF.R.U64 UR19, UR10, UR15, UR6 ;  /* 0x0000000f0a137299 */ /* 0x000fc40008001206 */
[----:B------:R-:W-:Y:S01]  /*0ab0*/  USHF.R.U32.HI UR10, URZ, UR15, UR6 ;  /* 0x0000000f3f0a7299 */ /* 0x000fe20008011606 */
[----:B0-----:R-:W-:Y:S01]  /*0ac0*/  R2UR UR14, R0 ;  /* 0x00000000000e72ca */ /* 0x001fe200000e0000 */
[----:B------:R-:W-:Y:S01]  /*0ad0*/  ULDC UR17, c[0x0][0x608] ;  /* 0x0001820000117ab9 */ /* 0x000fe20000000800 */
[----:B------:R-:W-:Y:S01]  /*0ae0*/  ISETP.NE.AND.EX P0, PT, RZ, UR9, PT, P0 ;  /* 0x00000009ff007c0c */ /* 0x000fe2000bf05300 */
[----:B------:R-:W-:Y:S02]  /*0af0*/  USHF.R.U64 UR23, UR19, UR17, UR10 ;  /* 0x0000001113177299 */ /* 0x000fe4000800120a */
[----:B------:R-:W-:Y:S01]  /*0b00*/  USHF.R.U32.HI UR10, URZ, UR17, UR10 ;  /* 0x000000113f0a7299 */ /* 0x000fe2000801160a */
[----:B------:R-:W-:Y:S01]  /*0b10*/  UMOV UR16, 0x1 ;  /* 0x0000000100107882 */ /* 0x000fe20000000000 */
[----:B------:R-:W-:Y:S02]  /*0b20*/  UIADD3 UR12, -UR12, URZ, URZ ;  /* 0x0000003f0c0c7290 */ /* 0x000fe4000fffe13f */
[----:B------:R-:W-:-:S02]  /*0b30*/  USHF.R.U64 UR24, UR23, UR21, UR10 ;  /* 0x0000001517187299 */ /* 0x000fc4000800120a */
[----:B------:R-:W-:Y:S01]  /*0b40*/  USHF.L.U32 UR6, UR16, UR21, URZ ;  /* 0x0000001510067299 */ /* 0x000fe2000800063f */
[----:B------:R-:W-:Y:S01]  /*0b50*/  ULDC UR13, c[0x0][0x144] ;  /* 0x00005100000d7ab9 */ /* 0x000fe20000000800 */
[----:B------:R-:W-:Y:S01]  /*0b60*/  ULDC UR5, c[0x0][0x600] ;  /* 0x0001800000057ab9 */ /* 0x000fe20000000800 */
[----:B------:R-:W-:Y:S02]  /*0b70*/  ULOP3.LUT UR16, URZ, UR11, URZ, 0x33, !UPT ;  /* 0x0000000b3f107292 */ /* 0x000fe4000f8e333f */
[----:B------:R-:W-:Y:S02]  /*0b80*/  USHF.R.U32.HI UR11, URZ, UR21, UR10 ;  /* 0x000000153f0b7299 */ /* 0x000fe4000801160a */
[----:B------:R-:W-:Y:S02]  /*0b90*/  UIADD3 UR18, UR5, -0x1, URZ ;  /* 0xffffffff05127890 */ /* 0x000fe4000fffe03f */
[----:B------:R-:W-:Y:S02]  /*0ba0*/  UIADD3 UR20, -UR14, URZ, URZ ;  /* 0x0000003f0e147290 */ /* 0x000fe4000fffe13f */
[----:B------:R-:W-:Y:S01]  /*0bb0*/  UIMAD UR4, UR13, UR12, UR4 ;  /* 0x0000000c0d0472a4 */ /* 0x000fe2000f8e0204 */
[----:B------:R-:W-:Y:S01]  /*0bc0*/  ULDC UR25, c[0x0][0x148] ;  /* 0x0000520000197ab9 */ /* 0x000fe20000000800 */
[----:B------:R-:W-:Y:S01]  /*0bd0*/  ULDC UR21, c[0x0][0x648] ;  /* 0x0001920000157ab9 */ /* 0x000fe20000000800 */
[----:B------:R-:W-:Y:S01]  /*0be0*/  ULDC UR22, c[0x0][0x638] ;  /* 0x00018e0000167ab9 */ /* 0x000fe20000000800 */
[----:B------:R-:W-:Y:S01]  /*0bf0*/  UMOV UR10, UR24 ;  /* 0x00000018000a7c82 */ /* 0x000fe20008000000 */
[----:B------:R-:W-:Y:S07]  /*0c00*/  @!P0 BRA `(.L_x_6) ;  /* 0x0000000000308947 */ /* 0x000fee0003800000 */
[----:B------:R-:W-:Y:S02]  /*0c10*/  ULDC UR14, c[0x0][0x64c] ;  /* 0x00019300000e7ab9 */ /* 0x000fe40000000800 */
        /* <DEDUP_REMOVED lines=8> */
[----:B------:R-:W-:-:S07]  /*0ca0*/  UIMAD.WIDE.U32.X UR8, UR17, UR9, UR14, UP0 ;  /* 0x00000009110872a5 */ /* 0x000fce00080e040e */
[----:B------:R-:W-:Y:S01]  /*0cb0*/  UMOV UR10, UR8 ;  /* 0x00000008000a7c82 */ /* 0x000fe20008000000 */
[----:B------:R-:W-:-:S05]  /*0cc0*/  UMOV UR11, UR9 ;  /* 0x00000009000b7c82 */ /* 0x000fca0008000000 */
.L_x_6:
[----:B------:R-:W-:Y:S01]  /*0cd0*/  UISETP.NE.AND UP0, UPT, UR41, URZ, UPT ;  /* 0x0000003f2900728c */ /* 0x000fe2000bf05270 */
[----:B------:R-:W-:Y:S01]  /*0ce0*/  IMAD.MOV.U32 R0, RZ, RZ, 0x1 ;  /* 0x00000001ff007424 */ /* 0x000fe200078e00ff */
[----:B------:R-:W-:Y:S02]  /*0cf0*/  USHF.R.U64 UR8, UR10, UR21, UR11 ;  /* 0x000000150a087299 */ /* 0x000fe4000800120b */
[----:B------:R-:W-:Y:S02]  /*0d00*/  ULOP3.LUT UR16, UR23, UR16, URZ, 0xc0, !UPT ;  /* 0x0000001017107292 */ /* 0x000fe4000f8ec03f */
[----:B------:R-:W-:Y:S02]  /*0d10*/  ULOP3.LUT UR18, UR19, UR18, URZ, 0xc0, !UPT ;  /* 0x0000001213127292 */ /* 0x000fe4000f8ec03f */
[----:B------:R-:W-:-:S03]  /*0d20*/  UIMAD UR16, UR6, UR8, UR16 ;  /* 0x00000008061072a4 */ /* 0x000fc6000f8e0210 */
[----:B------:R-:W-:Y:S02]  /*0d30*/  @UP0 UIMAD UR4, UR25, UR20, UR7 ;  /* 0x00000014190402a4 */ /* 0x000fe4000f8e0207 */
[----:B------:R-:W-:-:S04]  /*0d40*/  UIADD3 UR7, -UR8, URZ, URZ ;  /* 0x0000003f08077290 */ /* 0x000fc8000fffe13f */
[----:B------:R-:W-:-:S03]  /*0d50*/  UIMAD UR6, UR7, UR22, UR24 ;  /* 0x00000016070672a4 */ /* 0x000fc6000f8e0218 */
[----:B------:R-:W-:Y:S01]  /*0d60*/  ULDC UR7, c[0x0][0x610] ;  /* 0x0001840000077ab9 */ /* 0x000fe20000000800 */
[----:B------:R-:W-:Y:S02]  /*0d70*/  UIMAD UR6, UR6, UR5, UR18 ;  /* 0x00000005060672a4 */ /* 0x000fe4000f8e0212 */
[----:B------:R-:W-:-:S04]  /*0d80*/  UIMAD UR4, UR16, UR7, UR4 ;  /* 0x00000007100472a4 */ /* 0x000fc8000f8e0204 */
[----:B------:R-:W-:Y:S02]  /*0d90*/  USEL UR43, UR6, UR4, !UP0 ;  /* 0x00000004062b7287 */ /* 0x000fe4000c000000 */
[----:B------:R-:W-:-:S12]  /*0da0*/  USEL UR42, UR4, UR6, !UP0 ;  /* 0x00000006042a7287 */ /* 0x000fd8000c000000 */
.L_x_4:
[----:B------:R-:W-:-:S08]  /*0db0*/  NOP ;  /* 0x0000000000007918 */ /* 0x000fd00000000000 */
[----:B------:R-:W0:Y:S02]  /*0dc0*/  USETMAXREG.TRY_ALLOC.CTAPOOL UP0, 0xf0 ;  /* 0x000000f0000079c8 */ /* 0x000e240008000600 */
[----:B0-----:R-:W-:-:S13]  /*0dd0*/  PLOP3.LUT P0, PT, PT, PT, UP0, 0x80, 0x0 ;  /* 0x000000000000781c */ /* 0x001fda0003f0f008 */
[----:B------:R-:W-:Y:S05]  /*0de0*/  @!P0 BRA `(.L_x_4) ;  /* 0xfffffffc00f08947 */ /* 0x000fea000383ffff */
[----:B------:R-:W-:Y:S01]  /*0df0*/  ULDC.64 UR4, c[0x0][0x598] ;  /* 0x0001660000047ab9 */ /* 0x000fe20000000a00 */
[----:B------:R-:W-:Y:S01]  /*0e00*/  ULDC.64 UR36, c[0x0][0x208] ;  /* 0x0000820000247ab9 */ /* 0x000fe20000000a00 */
[----:B------:R-:W-:-:S04]  /*0e10*/  ISETP.NE.U32.AND P0, PT, RZ, UR4, PT ;  /* 0x00000004ff007c0c */ /* 0x000fc8000bf05070 */
[----:B------:R-:W-:-:S13]  /*0e20*/  ISETP.NE.AND.EX P0, PT, RZ, UR5, PT, P0 ;  /* 0x00000005ff007c0c */ /* 0x000fda000bf05300 */
[----:B------:R-:W-:Y:S05]  /*0e30*/  @!P0 BRA `(.L_x_7) ;  /* 0x00000000001c8947 */ /* 0x000fea0003800000 */
[----:B------:R-:W0:Y:S02]  /*0e40*/  LDC.64 R2, c[0x0][0x598] ;  /* 0x00016600ff027b82 */ /* 0x000e240000000a00 */
[----:B0-----:R-:W2:Y:S02]  /*0e50*/  LDG.E.64 R2, desc[UR36][R2.64] ;  /* 0x0000002402027981 */ /* 0x001ea4000c1e1b00 */
[----:B--2---:R-:W-:-:S04]  /*0e60*/  ISETP.NE.U32.AND P0, PT, R2, RZ, PT ;  /* 0x000000ff0200720c */ /* 0x004fc80003f05070 */
[----:B------:R-:W-:-:S13]  /*0e70*/  ISETP.NE.AND.EX P0, PT, R3, RZ, PT, P0 ;  /* 0x000000ff0300720c */ /* 0x000fda0003f05300 */
[----:B------:R-:W-:Y:S05]  /*0e80*/  @!P0 BRA `(.L_x_7) ;  /* 0x0000000000088947 */ /* 0x000fea0003800000 */
[----:B------:R0:W5:Y:S01]  /*0e90*/  LD.E R2, desc[UR36][R2.64] ;  /* 0x0000002402027980 */ /* 0x000162000c101900 */
[----:B------:R-:W-:Y:S05]  /*0ea0*/  BRA `(.L_x_8) ;  /* 0x0000000000247947 */ /* 0x000fea0003800000 */
.L_x_7:
[----:B------:R-:W-:Y:S02]  /*0eb0*/  ULDC.64 UR4, c[0x0][0x588] ;  /* 0x0001620000047ab9 */ /* 0x000fe40000000a00 */
[----:B------:R-:W-:-:S04]  /*0ec0*/  ISETP.NE.U32.AND P0, PT, RZ, UR4, PT ;  /* 0x00000004ff007c0c */ /* 0x000fc8000bf05070 */
[----:B------:R-:W-:-:S13]  /*0ed0*/  ISETP.NE.AND.EX P0, PT, RZ, UR5, PT, P0 ;  /* 0x00000005ff007c0c */ /* 0x000fda000bf05300 */
[----:B------:R-:W-:Y:S05]  /*0ee0*/  @!P0 BRA `(.L_x_9) ;  /* 0x00000000000c8947 */ /* 0x000fea0003800000 */
[----:B------:R-:W0:Y:S02]  /*0ef0*/  LDC.64 R2, c[0x0][0x588] ;  /* 0x00016200ff027b82 */ /* 0x000e240000000a00 */
[----:B0-----:R1:W5:Y:S01]  /*0f00*/  LDG.E R2, desc[UR36][R2.64] ;  /* 0x0000002402027981 */ /* 0x001362000c1e1900 */
[----:B------:R-:W-:Y:S05]  /*0f10*/  BRA `(.L_x_8) ;  /* 0x0000000000087947 */ /* 0x000fea0003800000 */
.L_x_9:
[----:B------:R-:W-:Y:S02]  /*0f20*/  ULDC UR4, c[0x0][0x580] ;  /* 0x0001600000047ab9 */ /* 0x000fe40000000800 */
[----:B------:R-:W-:-:S07]  /*0f30*/  IMAD.U32 R2, RZ, RZ, UR4 ;  /* 0x00000004ff027e24 */ /* 0x000fce000f8e00ff */
.L_x_8:
[----:B------:R-:W-:Y:S02]  /*0f40*/  ULDC.64 UR4, c[0x0][0x5a0] ;  /* 0x0001680000047ab9 */ /* 0x000fe40000000a00 */
[----:B------:R-:W-:-:S04]  /*0f50*/  ISETP.NE.U32.AND P0, PT, RZ, UR4, PT ;  /* 0x00000004ff007c0c */ /* 0x000fc8000bf05070 */
[----:B------:R-:W-:-:S13]  /*0f60*/  ISETP.NE.AND.EX P0, PT, RZ, UR5, PT, P0 ;  /* 0x00000005ff007c0c */ /* 0x000fda000bf05300 */
[----:B------:R-:W-:Y:S05]  /*0f70*/  @!P0 BRA `(.L_x_10) ;  /* 0x00000000001c8947 */ /* 0x000fea0003800000 */
[----:B------:R-:W2:Y:S02]  /*0f80*/  LDC.64 R4, c[0x0][0x5a0] ;  /* 0x00016800ff047b82 */ /* 0x000ea40000000a00 */
[----:B--2---:R-:W2:Y:S02]  /*0f90*/  LDG.E.64 R4, desc[UR36][R4.64] ;  /* 0x0000002404047981 */ /* 0x004ea4000c1e1b00 */
[----:B--2---:R-:W-:-:S04]  /*0fa0*/  ISETP.NE.U32.AND P0, PT, R4, RZ, PT ;  /* 0x000000ff0400720c */ /* 0x004fc80003f05070 */
[----:B------:R-:W-:-:S13]  /*0fb0*/  ISETP.NE.AND.EX P0, PT, R5, RZ, PT, P0 ;  /* 0x000000ff0500720c */ /* 0x000fda0003f05300 */
[----:B------:R-:W-:Y:S05]  /*0fc0*/  @!P0 BRA `(.L_x_10) ;  /* 0x0000000000088947 */ /* 0x000fea0003800000 */
[----:B------:R2:W5:Y:S01]  /*0fd0*/  LD.E R16, desc[UR36][R4.64] ;  /* 0x0000002404107980 */ /* 0x000562000c101900 */
[----:B------:R-:W-:Y:S05]  /*0fe0*/  BRA `(.L_x_11) ;  /* 0x0000000000247947 */ /* 0x000fea0003800000 */
.L_x_10:
[----:B------:R-:W-:Y:S02]  /*0ff0*/  ULDC.64 UR4, c[0x0][0x590] ;  /* 0x0001640000047ab9 */ /* 0x000fe40000000a00 */
[----:B------:R-:W-:-:S04]  /*1000*/  ISETP.NE.U32.AND P0, PT, RZ, UR4, PT ;  /* 0x00000004ff007c0c */ /* 0x000fc8000bf05070 */
[----:B------:R-:W-:-:S13]  /*1010*/  ISETP.NE.AND.EX P0, PT, RZ, UR5, PT, P0 ;  /* 0x00000005ff007c0c */ /* 0x000fda000bf05300 */
[----:B------:R-:W-:Y:S05]  /*1020*/  @!P0 BRA `(.L_x_12) ;  /* 0x00000000000c8947 */ /* 0x000fea0003800000 */
[----:B------:R-:W2:Y:S02]  /*1030*/  LDC.64 R16, c[0x0][0x590] ;  /* 0x00016400ff107b82 */ /* 0x000ea40000000a00 */
[----:B--2---:R3:W5:Y:S01]  /*1040*/  LDG.E R16, desc[UR36][R16.64] ;  /* 0x0000002410107981 */ /* 0x004762000c1e1900 */
[----:B------:R-:W-:Y:S05]  /*1050*/  BRA `(.L_x_11) ;  /* 0x0000000000087947 */ /* 0x000fea0003800000 */
.L_x_12:
[----:B------:R-:W-:Y:S02]  /*1060*/  ULDC UR4, c[0x0][0x584] ;  /* 0x0001610000047ab9 */ /* 0x000fe40000000800 */
[----:B------:R-:W-:-:S07]  /*1070*/  IMAD.U32 R16, RZ, RZ, UR4 ;  /* 0x00000004ff107e24 */ /* 0x000fce000f8e00ff */
.L_x_11:
[----:B------:R-:W-:-:S13]  /*1080*/  LOP3.LUT P0, RZ, R0, 0xff, RZ, 0xc0, !PT ;  /* 0x000000ff00ff7812 */ /* 0x000fda000780c0ff */
[----:B------:R-:W-:Y:S05]  /*1090*/  @!P0 EXIT ;  /* 0x000000000000894d */ /* 0x000fea0003800000 */
[----:B------:R-:W-:Y:S01]  /*10a0*/  ULDC UR4, c[0x0][0x28c] ;  /* 0x0000a30000047ab9 */ /* 0x000fe20000000800 */
[----:B------:R-:W-:Y:S01]  /*10b0*/  UMOV UR38, URZ ;  /* 0x0000003f00267c82 */ /* 0x000fe20008000000 */
[----:B------:R-:W-:Y:S01]  /*10c0*/  UIADD3 UR4, UR4, 0x1f, URZ ;  /* 0x0000001f04047890 */ /* 0x000fe2000fffe03f */
[----:B------:R-:W-:-:S03]  /*10d0*/  UMOV UR39, URZ ;  /* 0x0000003f00277c82 */ /* 0x000fc60008000000 */
[----:B------:R-:W-:-:S04]  /*10e0*/  USHF.R.S32.HI UR5, URZ, 0x1f, UR4 ;  /* 0x0000001f3f057899 */ /* 0x000fc80008011404 */
[----:B------:R-:W-:-:S04]  /*10f0*/  ULEA.HI UR5, UR5, UR4, URZ, 0x5 ;  /* 0x0000000405057291 */ /* 0x000fc8000f8f283f */
[----:B------:R-:W-:-:S12]  /*1100*/  USHF.R.S32.HI UR45, URZ, 0x5, UR5 ;  /* 0x000000053f2d7899 */ /* 0x000fd80008011405 */
.L_x_1178:
[----:B----4-:R-:W4:Y:S01]  /*1110*/  S2R R0, SR_TID.X ;  /* 0x0000000000007919 */ /* 0x010f220000002100 */
[----:B------:R-:W0:Y:S01]  /*1120*/  S2UR UR6, SR_CgaCtaId ;  /* 0x00000000000679c3 */ /* 0x000e220000008800 */
[----:B------:R-:W-:Y:S02]  /*1130*/  UMOV UR46, 0x400 ;  /* 0x00000400002e7882 */ /* 0x000fe40000000000 */
[----:B0-----:R-:W-:Y:S01]  /*1140*/  ULEA UR46, UR6, UR46, 0x18 ;  /* 0x0000002e062e7291 */ /* 0x001fe2000f8ec03f */
[----:B----4-:R-:W-:-:S04]  /*1150*/  LOP3.LUT R0, R0, 0x80, RZ, 0xc0, !PT ;  /* 0x0000008000007812 */ /* 0x010fc800078ec0ff */
[----:B------:R-:W-:-:S06]  /*1160*/  SHF.R.U32.HI R0, RZ, 0x7, R0 ;  /* 0x00000007ff007819 */ /* 0x000fcc0000011600 */
[----:B------:R-:W0:Y:S02]  /*1170*/  SHFL.IDX PT, R0, R0, RZ, 0x1f ;  /* 0x00001fff00007589 */ /* 0x000e2400000e0000 */
[----:B0-----:R-:W-:-:S13]  /*1180*/  R2UR UR4, R0 ;  /* 0x00000000000472ca */ /* 0x001fda00000e0000 */
[----:B------:R-:W-:-:S04]  /*1190*/  ULEA.HI UR5, UR4, UR4, URZ, 0x1 ;  /* 0x0000000404057291 */ /* 0x000fc8000f8f083f */
[----:B------:R-:W-:-:S04]  /*11a0*/  ULOP3.LUT UR5, UR5, 0xffffe, URZ, 0xc0, !UPT ;  /* 0x000ffffe05057892 */ /* 0x000fc8000f8ec03f */
[----:B------:R-:W-:-:S03]  /*11b0*/  UIADD3 UR5, UR4, -UR5, URZ ;  /* 0x8000000504057290 */ /* 0x000fc6000fffe03f */
[----:B------:R-:W-:Y:S01]  /*11c0*/  ULDC UR4, c[0x0][0x28c] ;  /* 0x0000a30000047ab9 */ /* 0x000fe20000000800 */
[----:B------:R-:W-:Y:S01]  /*11d0*/  ULEA UR5, UR5, UR46, 0xc ;  /* 0x0000002e05057291 */ /* 0x000fe2000f8e603f */
[----:B------:R-:W-:-:S03]  /*11e0*/  ISETP.LT.AND P0, PT, RZ, UR4, PT ;  /* 0x00000004ff007c0c */ /* 0x000fc6000bf01270 */
[----:B------:R-:W-:-:S04]  /*11f0*/  UIADD3 UR5, UR5, 0x100, URZ ;  /* 0x0000010005057890 */ /* 0x000fc8000fffe03f */
[----:B------:R-:W-:-:S04]  /*1200*/  USHF.R.U32.HI UR5, URZ, 0x4, UR5 ;  /* 0x000000043f057899 */ /* 0x000fc80008011605 */
[----:B------:R-:W-:Y:S02]  /*1210*/  ULOP3.LUT UR47, UR5, 0x3fff, URZ, 0xc0, !UPT ;  /* 0x00003fff052f7892 */ /* 0x000fe4000f8ec03f */
[----:B---3-5:R-:W-:Y:S10]  /*1220*/  @P0 BRA `(.L_x_13) ;  /* 0x0000000000400947 */ /* 0x028ff40003800000 */
[----:B------:R-:W-:Y:S01]  /*1230*/  MOV R0, 0x0 ;  /* 0x0000000000007802 */ /* 0x000fe20000000f00 */
[----:B------:R-:W-:Y:S01]  /*1240*/  ULDC.64 UR4, c[0x4][0x68] ;  /* 0x01001a0000047ab9 */ /* 0x000fe20000000a00 */
[----:B------:R-:W-:Y:S01]  /*1250*/  ULDC.64 UR6, c[0x4][0x8] ;  /* 0x0100020000067ab9 */ /* 0x000fe20000000a00 */
[----:B--2---:R-:W-:Y:S01]  /*1260*/  IMAD.U32 R4, RZ, RZ, UR4 ;  /* 0x00000004ff047e24 */ /* 0x004fe2000f8e00ff */
[----:B------:R0:W2:Y:S01]  /*1270*/  LDC.64 R14, c[0x4][R0] ;  /* 0x01000000000e7b82 */ /* 0x0000a20000000a00 */
[----:B------:R-:W-:Y:S01]  /*1280*/  IMAD.U32 R5, RZ, RZ, UR5 ;  /* 0x00000005ff057e24 */ /* 0x000fe2000f8e00ff */
[----:B------:R-:W-:Y:S01]  /*1290*/  ULDC.64 UR4, c[0x4][0x70] ;  /* 0x01001c0000047ab9 */ /* 0x000fe20000000a00 */
[----:B------:R-:W-:Y:S02]  /*12a0*/  IMAD.U32 R10, RZ, RZ, UR6 ;  /* 0x00000006ff0a7e24 */ /* 0x000fe4000f8e00ff */
[----:B------:R-:W-:Y:S02]  /*12b0*/  IMAD.U32 R6, RZ, RZ, UR4 ;  /* 0x00000004ff067e24 */ /* 0x000fe4000f8e00ff */
[----:B------:R-:W-:-:S02]  /*12c0*/  IMAD.U32 R7, RZ, RZ, UR5 ;  /* 0x00000005ff077e24 */ /* 0x000fc4000f8e00ff */
[----:B------:R-:W-:Y:S02]  /*12d0*/  IMAD.U32 R11, RZ, RZ, UR7 ;  /* 0x00000007ff0b7e24 */ /* 0x000fe4000f8e00ff */
[----:B------:R-:W-:Y:S02]  /*12e0*/  IMAD.MOV.U32 R8, RZ, RZ, 0x1e1 ;  /* 0x000001e1ff087424 */ /* 0x000fe400078e00ff */
[----:B------:R-:W-:Y:S02]  /*12f0*/  IMAD.MOV.U32 R12, RZ, RZ, 0x1 ;  /* 0x00000001ff0c7424 */ /* 0x000fe400078e00ff */
[----:B0-----:R-:W-:-:S07]  /*1300*/  IMAD.MOV.U32 R13, RZ, RZ, RZ ;  /* 0x000000ffff0d7224 */ /* 0x001fce00078e00ff */
[----:B------:R-:W-:-:S07]  /*1310*/  LEPC R20, `(.L_x_13) ;  /* 0x000000001014794e */ /* 0x000fce0000000000 */
[----:B-123-5:R-:W-:Y:S05]  /*1320*/  CALL.ABS.NOINC R14 ;  /* 0x000000000e007343 */ /* 0x02efea0003c00000 */
.L_x_13:
[----:B------:R-:W-:-:S06]  /*1330*/  ULOP3.LUT UR4, UR40, 0x1, URZ, 0xfc, !UPT ;  /* 0x0000000128047892 */ /* 0x000fcc000f8efc3f */
[----:B------:R-:W-:-:S05]  /*1340*/  IMAD.U32 R0, RZ, RZ, UR4 ;  /* 0x00000004ff007e24 */ /* 0x000fca000f8e00ff */
[----:B------:R-:W-:-:S13]  /*1350*/  ISETP.NE.AND P0, PT, R0, 0x3, PT ;  /* 0x000000030000780c */ /* 0x000fda0003f05270 */
[----:B------:R-:W-:Y:S05]  /*1360*/  @!P0 BRA `(.L_x_14) ;  /* 0x0000000000048947 */ /* 0x000fea0003800000 */
[----:B------:R-:W-:Y:S01]  /*1370*/  BPT.TRAP 0x1 ;  /* 0x000000040000795c */ /* 0x000fe20000300000 */
.L_x_14:
[----:B-1----:R-:W-:Y:S02]  /*1380*/  IMAD.U32 R3, RZ, RZ, UR39 ;  /* 0x00000027ff037e24 */ /* 0x002fe4000f8e00ff */
[----:B------:R-:W-:-:S03]  /*1390*/  IMAD.U32 R0, RZ, RZ, UR38 ;  /* 0x00000026ff007e24 */ /* 0x000fc6000f8e00ff */
[----:B------:R-:W-:Y:S02]  /*13a0*/  LEA R3, R3, UR46, 0x3 ;  /* 0x0000002e03037c11 */ /* 0x000fe4000f8e18ff */
[----:B------:R-:W-:-:S04]  /*13b0*/  SHF.L.U32 R0, R0, 0x1f, RZ ;  /* 0x0000001f00007819 */ /* 0x000fc800000006ff */
[----:B------:R0:W1:Y:S01]  /*13c0*/  SYNCS.PHASECHK.TRANS64.TRYWAIT P1, [R3+URZ], R0 ;  /* 0x00000000030075a7 */ /* 0x000062000802017f */
[----:B------:R-:W-:Y:S05]  /*13d0*/  @!P0 BRA `(.L_x_15) ;  /* 0x0000000000048947 */ /* 0x000fea0003800000 */
[----:B------:R-:W-:Y:S01]  /*13e0*/  BPT.TRAP 0x1 ;  /* 0x000000040000795c */ /* 0x000fe20000300000 */
.L_x_15:
[----:B-1----:R-:W-:Y:S05]  /*13f0*/  @P1 BRA `(.L_x_16) ;  /* 0x0000000000081947 */ /* 0x002fea0003800000 */
[----:B------:R-:W1:Y:S02]  /*1400*/  SYNCS.PHASECHK.TRANS64.TRYWAIT P1, [R3+URZ], R0 ;  /* 0x00000000030075a7 */ /* 0x000e64000802017f */
[----:B-1----:R-:W-:Y:S05]  /*1410*/  @!P1 BRA `(.L_x_17) ;  /* 0x0000035800409947 */ /* 0x002fea0003800000 */
.L_x_16:
[----:B------:R-:W-:-:S04]  /*1420*/  UISETP.LT.AND UP0, UPT, UR45, 0x1, UPT ;  /* 0x000000012d00788c */ /* 0x000fc8000bf01270 */
[----:B------:R-:W-:-:S06]  /*1430*/  USEL UR4, UR45, 0x1, UP0 ;  /* 0x000000012d047887 */ /* 0x000fcc0008000000 */
[----:B--2---:R-:W-:Y:S01]  /*1440*/  IMAD.U32 R5, RZ, RZ, UR4 ;  /* 0x00000004ff057e24 */ /* 0x004fe2000f8e00ff */
[----:B------:R-:W-:Y:S05]  /*1450*/  WARPSYNC.ALL ;  /* 0x0000000000007948 */ /* 0x000fea0003800000 */
[----:B------:R-:W-:-:S04]  /*1460*/  IADD3 R5, -R5, UR45, RZ ;  /* 0x0000002d05057c10 */ /* 0x000fc8000fffe1ff */
[----:B------:R-:W-:Y:S01]  /*1470*/  ISETP.GE.AND P1, PT, R5, 0x1, PT ;  /* 0x000000010500780c */ /* 0x000fe20003f26270 */
[----:B------:R-:W-:Y:S01]  /*1480*/  UIADD3 UR4, UR46, 0x18100, URZ ;  /* 0x000181002e047890 */ /* 0x000fe2000fffe03f */
[----:B------:R-:W-:Y:S01]  /*1490*/  WARPGROUP.ARRIVE ;  /* 0x00000000000079c5 */ /* 0x000fe20000000000 */
[----:B------:R-:W-:Y:S01]  /*14a0*/  ULOP3.LUT UR12, UR47, 0x10000, URZ, 0xfc, !UPT ;  /* 0x000100002f0c7892 */ /* 0x000fe2000f8efc3f */
[----:B------:R-:W-:Y:S01]  /*14b0*/  STL [R1+0xbcc], R17 ;  /* 0x000bcc1101007387 */ /* 0x000fe20000100800 */
[----:B------:R-:W-:Y:S02]  /*14c0*/  USHF.R.U32.HI UR4, URZ, 0x4, UR4 ;  /* 0x000000043f047899 */ /* 0x000fe40008011604 */
[----:B------:R-:W-:Y:S01]  /*14d0*/  UIMAD UR14, UR39, 0x600, UR12 ;  /* 0x00000600270e78a4 */ /* 0x000fe2000f8e020c */
[----:B-----5:R-:W-:Y:S01]  /*14e0*/  STL [R1+0xbc8], R16 ;  /* 0x000bc81001007387 */ /* 0x020fe20000100800 */
[----:B------:R-:W-:Y:S01]  /*14f0*/  ULOP3.LUT UR4, UR4, 0x3fff, URZ, 0xc0, !UPT ;  /* 0x00003fff04047892 */ /* 0x000fe2000f8ec03f */
[----:B------:R-:W-:Y:S01]  /*1500*/  UMOV UR5, 0x80000020 ;  /* 0x8000002000057882 */ /* 0x000fe20000000000 */
[----:B------:R-:W-:-:S02]  /*1510*/  UMOV UR7, 0x80000020 ;  /* 0x8000002000077882 */ /* 0x000fc40000000000 */
[----:B------:R-:W-:Y:S01]  /*1520*/  ULOP3.LUT UR13, UR4, 0x10000, URZ, 0xfc, !UPT ;  /* 0x00010000040d7892 */ /* 0x000fe2000f8efc3f */
[----:B------:R-:W-:Y:S01]  /*1530*/  STL [R1+0xbc4], R5 ;  /* 0x000bc40501007387 */ /* 0x000fe20000100800 */
[----:B------:R-:W-:Y:S01]  /*1540*/  UMOV UR9, UR5 ;  /* 0x0000000500097c82 */ /* 0x000fe20008000000 */
[----:B------:R-:W-:Y:S01]  /*1550*/  UMOV UR4, UR14 ;  /* 0x0000000e00047c82 */ /* 0x000fe20008000000 */
[----:B------:R-:W-:Y:S01]  /*1560*/  UIMAD UR15, UR39, 0x600, UR13 ;  /* 0x00000600270f78a4 */ /* 0x000fe2000f8e020d */
[----:B------:R-:W-:Y:S01]  /*1570*/  STL [R1+0xbc0], R2 ;  /* 0x000bc00201007387 */ /* 0x000fe20000100800 */
[----:B------:R-:W-:Y:S01]  /*1580*/  UMOV UR8, UR4 ;  /* 0x0000000400087c82 */ /* 0x000fe20008000000 */
[----:B------:R-:W-:Y:S01]  /*1590*/  UMOV UR11, 0x80000020 ;  /* 0x80000020000b7882 */ /* 0x000fe20000000000 */
[----:B------:R-:W-:-:S03]  /*15a0*/  UIADD3 UR10, UR15, 0x300, URZ ;  /* 0x000003000f0a7890 */ /* 0x000fc6000fffe03f */
[----:B------:R-:W-:Y:S02]  /*15b0*/  UMOV UR6, UR15 ;  /* 0x0000000f00067c82 */ /* 0x000fe40008000000 */
[----:B------:R-:W-:Y:S03]  /*15c0*/  HGMMA.64x192x16.F32 R24, gdesc[UR4], RZ, !UPT, gsb0 ;  /* 0x02e00000041879f0 */ /* 0x000fe6000c0008ff */
[----:B------:R-:W-:Y:S02]  /*15d0*/  WARPGROUP.DEPBAR.LE gsb0, 0x0 ;  /* 0x00008000000079c5 */ /* 0x000fe40000010000 */
[----:B------:R-:W-:Y:S04]  /*15e0*/  STL.64 [R1+0x480], R24 ;  /* 0x0004801801007387 */ /* 0x000fe80000100a00 */
        /* <DEDUP_REMOVED lines=46> */
[----:B------:R2:W-:Y:S02]  /*18d0*/  STL.64 [R1+0x5f8], R118 ;  /* 0x0005f87601007387 */ /* 0x0005e40000100a00 */
[----:B--2---:R-:W-:-:S06]  /*18e0*/  WARPGROUP.ARRIVE ;  /* 0x00000000000079c5 */ /* 0x004fcc0000000000 */
[----:B------:R-:W-:Y:S01]  /*18f0*/  HGMMA.64x192x16.F32 R56, gdesc[UR8], RZ, !UPT, gsb0 ;  /* 0x02e00000083879f0 */ /* 0x000fe2000c0008ff */
[----:B------:R-:W-:Y:S01]  /*1900*/  UIADD3 UR8, UR14, 0x200, URZ ;  /* 0x000002000e087890 */ /* 0x000fe2000fffe03f */
[----:B------:R-:W-:Y:S02]  /*1910*/  UMOV UR9, 0x80000020 ;  /* 0x8000002000097882 */ /* 0x000fe40000000000 */
[----:B------:R-:W-:-:S04]  /*1920*/  UMOV UR5, UR9 ;  /* 0x0000000900057c82 */ /* 0x000fc80008000000 */
[----:B------:R-:W-:Y:S01]  /*1930*/  UMOV UR4, UR8 ;  /* 0x0000000800047c82 */ /* 0x000fe20008000000 */
[----:B------:R-:W-:Y:S02]  /*1940*/  WARPGROUP.DEPBAR.LE gsb0, 0x0 ;  /* 0x00008000000079c5 */ /* 0x000fe40000010000 */
[----:B------:R-:W-:Y:S01]  /*1950*/  STL.64 [R1+0x78], R86 ;  /* 0x0000785601007387 */ /* 0x000fe20000100a00 */
[----:B------:R-:W-:Y:S02]  /*1960*/  IMAD.MOV.U32 R216, RZ, RZ, R132 ;  /* 0x000000ffffd87224 */ /* 0x000fe400078e0084 */
[----:B------:R-:W-:Y:S01]  /*1970*/  IMAD.MOV.U32 R217, RZ, RZ, R133 ;  /* 0x000000ffffd97224 */ /* 0x000fe200078e0085 */
[----:B------:R-:W-:Y:S01]  /*1980*/  STL.64 [R1+0x80], R88 ;  /* 0x0000805801007387 */ /* 0x000fe20000100a00 */
[----:B------:R-:W-:Y:S02]  /*1990*/  IMAD.MOV.U32 R219, RZ, RZ, R135 ;  /* 0x000000ffffdb7224 */ /* 0x000fe400078e0087 */
[----:B------:R-:W-:Y:S01]  /*19a0*/  IMAD.MOV.U32 R220, RZ, RZ, R136 ;  /* 0x000000ffffdc7224 */ /* 0x000fe200078e0088 */
[----:B------:R-:W-:Y:S01]  /*19b0*/  STL.64 [R1+0x88], R90 ;  /* 0x0000885a01007387 */ /* 0x000fe20000100a00 */
[----:B------:R-:W-:-:S02]  /*19c0*/  IMAD.MOV.U32 R221, RZ, RZ, R137 ;  /* 0x000000ffffdd7224 */ /* 0x000fc400078e0089 */
[----:B------:R-:W-:Y:S01]  /*19d0*/  IMAD.MOV.U32 R222, RZ, RZ, R138 ;  /* 0x000000ffffde7224 */ /* 0x000fe200078e008a */
        /* <DEDUP_REMOVED lines=60> */
[----:B------:R2:W-:Y:S01]  /*1da0*/  STL [R1+0x138], R134 ;  /* 0x0001388601007387 */ /* 0x0005e20000100800 */
[----:B------:R-:W-:-:S02]  /*1db0*/  IMAD.MOV.U32 R26, RZ, RZ, R84 ;  /* 0x000000ffff1a7224 */ /* 0x000fc400078e0054 */
[----:B------:R-:W-:Y:S01]  /*1dc0*/  IMAD.MOV.U32 R25, RZ, RZ, R85 ;  /* 0x000000ffff197224 */ /* 0x000fe200078e0055 */
[----:B------:R-:W-:Y:S01]  /*1dd0*/  STL [R1+0xc18], R235 ;  /* 0x000c18eb01007387 */ /* 0x000fe20000100800 */
[----:B------:R-:W-:-:S03]  /*1de0*/  IMAD.MOV.U32 R24, RZ, RZ, R56 ;  /* 0x000000ffff187224 */ /* 0x000fc600078e0038 */
[----:B------:R-:W-:Y:S01]  /*1df0*/  STL [R1+0xc14], R234 ;  /* 0x000c14ea01007387 */ /* 0x000fe20000100800 */
[----:B--2---:R-:W-:-:S03]  /*1e00*/  WARPGROUP.ARRIVE ;  /* 0x00000000000079c5 */ /* 0x004fc60000000000 */
[----:B------:R-:W-:Y:S03]  /*1e10*/  STL [R1+0xc10], R233 ;  /* 0x000c10e901007387 */ /* 0x000fe60000100800 */
[----:B------:R-:W-:Y:S01]  /*1e20*/  HGMMA.64x192x16.F32 R120, gdesc[UR8], RZ, !UPT, gsb0 ;  /* 0x02e00000087879f0 */ /* 0x000fe2000c0008ff */
[----:B------:R-:W-:Y:S04]  /*1e30*/  STL [R1+0xc0c], R232 ;  /* 0x000c0ce801007387 */ /* 0x000fe80000100800 */
        /* <DEDUP_REMOVED lines=14> */
[----:B------:R-:W-:Y:S01]  /*1f20*/  STL [R1+0xbd0], R216 ;  /* 0x000bd0d801007387 */ /* 0x000fe20000100800 */
[----:B------:R-:W-:-:S03]  /*1f30*/  WARPGROUP.DEPBAR.LE gsb0, 0x0 ;  /* 0x00008000000079c5 */ /* 0x000fc60000010000 */
        /* <DEDUP_REMOVED lines=20> */
[----:B------:R2:W-:Y:S04]  /*2080*/  STL [R1+0xa38], R218 ;  /* 0x000a38da01007387 */ /* 0x0005e80000100800 */
[----:B------:R4:W-:Y:S04]  /*2090*/  STL.64 [R1+0xa30], R214 ;  /* 0x000a30d601007387 */ /* 0x0009e80000100a00 */
[----:B------:R0:W-:Y:S01]  /*20a0*/  STL.64 [R1+0xa28], R212 ;  /* 0x000a28d401007387 */ /* 0x0001e20000100a00 */
[----:B--2---:R-:W-:-:S03]  /*20b0*/  IMAD.MOV.U32 R218, RZ, RZ, R25 ;  /* 0x000000ffffda7224 */ /* 0x004fc600078e0019 */
[----:B------:R2:W-:Y:S04]  /*20c0*/  STL.64 [R1+0xa20], R210 ;  /* 0x000a20d201007387 */ /* 0x0005e80000100a00 */
[----:B------:R1:W-:Y:S01]  /*20d0*/  STL.64 [R1+0xa18], R208 ;  /* 0x000a18d001007387 */ /* 0x0003e20000100a00 */
[----:B----4-:R-:W-:Y:S02]  /*20e0*/  IMAD.MOV.U32 R214, RZ, RZ, R27 ;  /* 0x000000ffffd67224 */ /* 0x010fe400078e001b */
[----:B------:R-:W-:Y:S01]  /*20f0*/  IMAD.MOV.U32 R215, RZ, RZ, R26 ;  /* 0x000000ffffd77224 */ /* 0x000fe200078e001a */
[----:B------:R4:W-:Y:S01]  /*2100*/  STL.64 [R1+0xa10], R206 ;  /* 0x000a10ce01007387 */ /* 0x0009e20000100a00 */
[----:B0-----:R-:W-:Y:S02]  /*2110*/  IMAD.MOV.U32 R212, RZ, RZ, R29 ;  /* 0x000000ffffd47224 */ /* 0x001fe400078e001d */
[----:B------:R-:W-:Y:S01]  /*2120*/  IMAD.MOV.U32 R213, RZ, RZ, R28 ;  /* 0x000000ffffd57224 */ /* 0x000fe200078e001c */
[----:B------:R0:W-:Y:S01]  /*2130*/  STL.64 [R1+0xa08], R204 ;  /* 0x000a08cc01007387 */ /* 0x0001e20000100a00 */
[----:B--2---:R-:W-:-:S02]  /*2140*/  IMAD.MOV.U32 R210, RZ, RZ, R31 ;  /* 0x000000ffffd27224 */ /* 0x004fc400078e001f */
[----:B------:R-:W-:Y:S01]  /*2150*/  IMAD.MOV.U32 R211, RZ, RZ, R30 ;  /* 0x000000ffffd37224 */ /* 0x000fe200078e001e */
[----:B------:R2:W-:Y:S01]  /*2160*/  STL.64 [R1+0xa00], R202 ;  /* 0x000a00ca01007387 */ /* 0x0005e20000100a00 */
[----:B-1----:R-:W-:Y:S02]  /*2170*/  IMAD.MOV.U32 R208, RZ, RZ, R33 ;  /* 0x000000ffffd07224 */ /* 0x002fe400078e0021 */
[----:B------:R-:W-:Y:S01]  /*2180*/  IMAD.MOV.U32 R209, RZ, RZ, R32 ;  /* 0x000000ffffd17224 */ /* 0x000fe200078e0020 */
[----:B------:R1:W-:Y:S01]  /*2190*/  STL.64 [R1+0x9f8], R200 ;  /* 0x0009f8c801007387 */ /* 0x0003e20000100a00 */
[----:B----4-:R-:W-:Y:S02]  /*21a0*/  IMAD.MOV.U32 R206, RZ, RZ, R35 ;  /* 0x000000ffffce7224 */ /* 0x010fe400078e0023 */
[----:B------:R-:W-:Y:S01]  /*21b0*/  IMAD.MOV.U32 R207, RZ, RZ, R34 ;  /* 0x000000ffffcf7224 */ /* 0x000fe200078e0022 */
[----:B------:R4:W-:Y:S01]  /*21c0*/  STL.64 [R1+0x9f0], R198 ;  /* 0x0009f0c601007387 */ /* 0x0009e20000100a00 */
[----:B0-----:R-:W-:-:S02]  /*21d0*/  IMAD.MOV.U32 R204, RZ, RZ, R37 ;  /* 0x000000ffffcc7224 */ /* 0x001fc400078e0025 */
[----:B------:R-:W-:Y:S01]  /*21e0*/  IMAD.MOV.U32 R205, RZ, RZ, R36 ;  /* 0x000000ffffcd7224 */ /* 0x000fe200078e0024 */
[----:B------:R0:W-:Y:S01]  /*21f0*/  STL.64 [R1+0x9e8], R196 ;  /* 0x0009e8c401007387 */ /* 0x0001e20000100a00 */
[----:B--2---:R-:W-:Y:S02]  /*2200*/  IMAD.MOV.U32 R202, RZ, RZ, R39 ;  /* 0x000000ffffca7224 */ /* 0x004fe400078e0027 */
[----:B------:R-:W-:Y:S01]  /*2210*/  IMAD.MOV.U32 R203, RZ, RZ, R38 ;  /* 0x000000ffffcb7224 */ /* 0x000fe200078e0026 */
[----:B------:R2:W-:Y:S01]  /*2220*/  STL.64 [R1+0x9e0], R194 ;  /* 0x0009e0c201007387 */ /* 0x0005e20000100a00 */
[----:B-1----:R-:W-:Y:S02]  /*2230*/  IMAD.MOV.U32 R200, RZ, RZ, R41 ;  /* 0x000000ffffc87224 */ /* 0x002fe400078e0029 */
[----:B------:R-:W-:Y:S01]  /*2240*/  IMAD.MOV.U32 R201, RZ, RZ, R40 ;  /* 0x000000ffffc97224 */ /* 0x000fe200078e0028 */
[----:B------:R1:W-:Y:S01]  /*2250*/  STL.64 [R1+0x9d8], R192 ;  /* 0x0009d8c001007387 */ /* 0x0003e20000100a00 */
[----:B----4-:R-:W-:-:S02]  /*2260*/  IMAD.MOV.U32 R198, RZ, RZ, R43 ;  /* 0x000000ffffc67224 */ /* 0x010fc400078e002b */
[----:B------:R-:W-:Y:S01]  /*2270*/  IMAD.MOV.U32 R199, RZ, RZ, R42 ;  /* 0x000000ffffc77224 */ /* 0x000fe200078e002a */
[----:B------:R4:W-:Y:S01]  /*2280*/  STL.64 [R1+0x9d0], R190 ;  /* 0x0009d0be01007387 */ /* 0x0009e20000100a00 */
[----:B0-----:R-:W-:Y:S02]  /*2290*/  IMAD.MOV.U32 R196, RZ, RZ, R45 ;  /* 0x000000ffffc47224 */ /* 0x001fe400078e002d */
[----:B------:R-:W-:Y:S01]  /*22a0*/  IMAD.MOV.U32 R197, RZ, RZ, R44 ;  /* 0x000000ffffc57224 */ /* 0x000fe200078e002c */
[----:B------:R0:W-:Y:S01]  /*22b0*/  STL.64 [R1+0x9c8], R188 ;  /* 0x0009c8bc01007387 */ /* 0x0001e20000100a00 */
[----:B--2---:R-:W-:Y:S02]  /*22c0*/  IMAD.MOV.U32 R194, RZ, RZ, R47 ;  /* 0x000000ffffc27224 */ /* 0x004fe400078e002f */
[----:B------:R-:W-:Y:S01]  /*22d0*/  IMAD.MOV.U32 R195, RZ, RZ, R46 ;  /* 0x000000ffffc37224 */ /* 0x000fe200078e002e */
[----:B------:R2:W-:Y:S01]  /*22e0*/  STL.64 [R1+0x9c0], R186 ;  /* 0x0009c0ba01007387 */ /* 0x0005e20000100a00 */
[----:B-1----:R-:W-:-:S02]  /*22f0*/  IMAD.MOV.U32 R192, RZ, RZ, R49 ;  /* 0x000000ffffc07224 */ /* 0x002fc400078e0031 */
[----:B------:R-:W-:Y:S01]  /*2300*/  IMAD.MOV.U32 R193, RZ, RZ, R48 ;  /* 0x000000ffffc17224 */ /* 0x000fe200078e0030 */
[----:B------:R-:W-:Y:S01]  /*2310*/  STL.64 [R1+0x9b8], R184 ;  /* 0x0009b8b801007387 */ /* 0x000fe20000100a00 */
[----:B----4-:R-:W-:Y:S02]  /*2320*/  IMAD.MOV.U32 R190, RZ, RZ, R51 ;  /* 0x000000ffffbe7224 */ /* 0x010fe400078e0033 */
[----:B------:R-:W-:Y:S01]  /*2330*/  IMAD.MOV.U32 R191, RZ, RZ, R50 ;  /* 0x000000ffffbf7224 */ /* 0x000fe200078e0032 */
[----:B------:R-:W-:Y:S01]  /*2340*/  STL.64 [R1+0x9b0], R182 ;  /* 0x0009b0b601007387 */ /* 0x000fe20000100a00 */
[----:B0-----:R-:W-:Y:S02]  /*2350*/  IMAD.MOV.U32 R188, RZ, RZ, R53 ;  /* 0x000000ffffbc7224 */ /* 0x001fe400078e0035 */
[----:B------:R-:W-:Y:S01]  /*2360*/  IMAD.MOV.U32 R189, RZ, RZ, R52 ;  /* 0x000000ffffbd7224 */ /* 0x000fe200078e0034 */
[----:B------:R-:W-:Y:S01]  /*2370*/  STL.64 [R1+0x9a8], R180 ;  /* 0x0009a8b401007387 */ /* 0x000fe20000100a00 */
[----:B--2---:R-:W-:-:S03]  /*2380*/  IMAD.MOV.U32 R187, RZ, RZ, R24 ;  /* 0x000000ffffbb7224 */ /* 0x004fc600078e0018 */
        /* <DEDUP_REMOVED lines=20> */
[----:B0-----:R-:W-:-:S06]  /*24d0*/  WARPGROUP.ARRIVE ;  /* 0x00000000000079c5 */ /* 0x001fcc0000000000 */
[----:B------:R-:W-:Y:S01]  /*24e0*/  HGMMA.64x192x16.F32 R56, gdesc[UR4], RZ, !UPT, gsb0 ;  /* 0x02e00000043879f0 */ /* 0x000fe2000c0008ff */
[----:B------:R-:W-:Y:S01]  /*24f0*/  UIADD3 UR4, UR14, 0x400, URZ ;  /* 0x000004000e047890 */ /* 0x000fe2000fffe03f */
[----:B------:R-:W-:Y:S01]  /*2500*/  UMOV UR5, 0x80000020 ;  /* 0x8000002000057882 */ /* 0x000fe20000000000 */
[----:B------:R-:W-:Y:S02]  /*2510*/  WARPGROUP.DEPBAR.LE gsb0, 0x0 ;  /* 0x00008000000079c5 */ /* 0x000fe40000010000 */
[----:B------:R-:W-:Y:S01]  /*2520*/  STL.64 [R1+0x300], R56 ;  /* 0x0003003801007387 */ /* 0x000fe20000100a00 */
[----:B---3--:R-:W-:Y:S02]  /*2530*/  IMAD.MOV.U32 R17, RZ, RZ, R129 ;  /* 0x000000ffff117224 */ /* 0x008fe400078e0081 */
        /* <DEDUP_REMOVED lines=32> */
[----:B------:R-:W-:-:S03]  /*2740*/  IMAD.MOV.U32 R0, RZ, RZ, R151 ;  /* 0x000000ffff007224 */ /* 0x000fc600078e0097 */
        /* <DEDUP_REMOVED lines=19> */
[----:B------:R0:W-:Y:S04]  /*2880*/  STL.64 [R1+0x3f8], R118 ;  /* 0x0003f87601007387 */ /* 0x0001e80000100a00 */
[----:B------:R1:W-:Y:S04]  /*2890*/  STL.64 [R1+0x400], R120 ;  /* 0x0004007801007387 */ /* 0x0003e80000100a00 */
[----:B------:R2:W-:Y:S01]  /*28a0*/  STL.64 [R1+0x408], R122 ;  /* 0x0004087a01007387 */ /* 0x0005e20000100a00 */
[----:B0-----:R-:W-:-:S03]  /*28b0*/  WARPGROUP.ARRIVE ;  /* 0x00000000000079c5 */ /* 0x001fc60000000000 */
[----:B------:R0:W-:Y:S04]  /*28c0*/  STL.64 [R1+0x410], R124 ;  /* 0x0004107c01007387 */ /* 0x0001e80000100a00 */
[----:B------:R3:W-:Y:S01]  /*28d0*/  STL.64 [R1+0x418], R126 ;  /* 0x0004187e01007387 */ /* 0x0007e20000100a00 */
[----:B------:R-:W-:Y:S01]  /*28e0*/  HGMMA.64x192x16.F32 R24, gdesc[UR4], RZ, !UPT, gsb0 ;  /* 0x02e00000041879f0 */ /* 0x000fe2000c0008ff */
[----:B------:R-:W-:Y:S01]  /*28f0*/  UMOV UR6, UR10 ;  /* 0x0000000a00067c82 */ /* 0x000fe20008000000 */
[----:B------:R-:W-:Y:S01]  /*2900*/  UMOV UR7, UR11 ;  /* 0x0000000b00077c82 */ /* 0x000fe20008000000 */
[----:B------:R4:W-:Y:S01]  /*2910*/  STL [R1+0x420], R128 ;  /* 0x0004208001007387 */ /* 0x0009e20000100800 */
[----:B------:R-:W-:-:S03]  /*2920*/  WARPGROUP.DEPBAR.LE gsb0, 0x0 ;  /* 0x00008000000079c5 */ /* 0x000fc60000010000 */
[----:B------:R-:W-:Y:S01]  /*2930*/  STL.64 [R1+0x180], R24 ;  /* 0x0001801801007387 */ /* 0x000fe20000100a00 */
[----:B-1----:R-:W-:Y:S02]  /*2940*/  IMAD.MOV.U32 R120, RZ, RZ, R34 ;  /* 0x000000ffff787224 */ /* 0x002fe400078e0022 */
[----:B------:R-:W-:Y:S01]  /*2950*/  IMAD.MOV.U32 R121, RZ, RZ, R35 ;  /* 0x000000ffff797224 */ /* 0x000fe200078e0023 */
[----:B------:R-:W-:Y:S01]  /*2960*/  STL.64 [R1+0x188], R26 ;  /* 0x0001881a01007387 */ /* 0x000fe20000100a00 */
[----:B--2---:R-:W-:Y:S02]  /*2970*/  IMAD.MOV.U32 R122, RZ, RZ, R36 ;  /* 0x000000ffff7a7224 */ /* 0x004fe400078e0024 */
[----:B------:R-:W-:Y:S01]  /*2980*/  IMAD.MOV.U32 R123, RZ, RZ, R37 ;  /* 0x000000ffff7b7224 */ /* 0x000fe200078e0025 */
[----:B------:R-:W-:Y:S01]  /*2990*/  STL.64 [R1+0x190], R28 ;  /* 0x0001901c01007387 */ /* 0x000fe20000100a00 */
[----:B0-----:R-:W-:Y:S02]  /*29a0*/  IMAD.MOV.U32 R124, RZ, RZ, R38 ;  /* 0x000000ffff7c7224 */ /* 0x001fe400078e0026 */
[----:B------:R-:W-:Y:S01]  /*29b0*/  IMAD.MOV.U32 R125, RZ, RZ, R39 ;  /* 0x000000ffff7d7224 */ /* 0x000fe200078e0027 */
[----:B------:R-:W-:Y:S01]  /*29c0*/  STL.64 [R1+0x198], R30 ;  /* 0x0001981e01007387 */ /* 0x000fe20000100a00 */
[----:B---3--:R-:W-:-:S02]  /*29d0*/  IMAD.MOV.U32 R126, RZ, RZ, R40 ;  /* 0x000000ffff7e7224 */ /* 0x008fc400078e0028 */
[----:B------:R-:W-:Y:S01]  /*29e0*/  IMAD.MOV.U32 R127, RZ, RZ, R41 ;  /* 0x000000ffff7f7224 */ /* 0x000fe200078e0029 */
[----:B------:R0:W-:Y:S01]  /*29f0*/  STL.64 [R1+0x1a0], R32 ;  /* 0x0001a02001007387 */ /* 0x0001e20000100a00 */
[----:B----4-:R-:W-:Y:S02]  /*2a00*/  IMAD.MOV.U32 R128, RZ, RZ, R42 ;  /* 0x000000ffff807224 */ /* 0x010fe400078e002a */
[----:B------:R-:W-:Y:S02]  /*2a10*/  IMAD.MOV.U32 R129, RZ, RZ, R43 ;  /* 0x000000ffff817224 */ /* 0x000fe400078e002b */
[----:B------:R-:W-:Y:S02]  /*2a20*/  IMAD.MOV.U32 R130, RZ, RZ, R44 ;  /* 0x000000ffff827224 */ /* 0x000fe400078e002c */
[----:B------:R-:W-:Y:S02]  /*2a30*/  IMAD.MOV.U32 R131, RZ, RZ, R45 ;  /* 0x000000ffff837224 */ /* 0x000fe400078e002d */
[----:B------:R-:W-:-:S02]  /*2a40*/  IMAD.MOV.U32 R132, RZ, RZ, R46 ;  /* 0x000000ffff847224 */ /* 0x000fc400078e002e */
[----:B------:R-:W-:Y:S02]  /*2a50*/  IMAD.MOV.U32 R133, RZ, RZ, R47 ;  /* 0x000000ffff857224 */ /* 0x000fe400078e002f */
[----:B------:R-:W-:Y:S02]  /*2a60*/  IMAD.MOV.U32 R134, RZ, RZ, R48 ;  /* 0x000000ffff867224 */ /* 0x000fe400078e0030 */
        /* <DEDUP_REMOVED lines=71> */
[----:B0-----:R-:W-:-:S06]  /*2ee0*/  WARPGROUP.ARRIVE ;  /* 0x00000000000079c5 */ /* 0x001fcc0000000000 */
        /* <DEDUP_REMOVED lines=45> */
[----:B------:R-:W-:Y:S04]  /*31c0*/  STL.64 [R1+0x628], R32 ;  /* 0x0006282001007387 */ /* 0x000fe80000100a00 */
[----:B------:R-:W-:Y:S04]  /*31d0*/  STL.64 [R1+0x620], R30 ;  /* 0x0006201e01007387 */ /* 0x000fe80000100a00 */
[----:B------:R-:W-:Y:S04]  /*31e0*/  STL.64 [R1+0x618], R28 ;  /* 0x0006181c01007387 */ /* 0x000fe80000100a00 */
[----:B------:R-:W-:Y:S04]  /*31f0*/  STL.64 [R1+0x610], R26 ;  /* 0x0006101a01007387 */ /* 0x000fe80000100a00 */
[----:B------:R1:W-:Y:S01]  /*3200*/  STL.64 [R1+0x608], R24 ;  /* 0x0006081801007387 */ /* 0x0003e20000100a00 */
[----:B0-----:R-:W-:-:S03]  /*3210*/  IMAD.MOV.U32 R34, RZ, RZ, R120 ;  /* 0x000000ffff227224 */ /* 0x001fc600078e0078 */
[----:B-1----:R-:W2:Y:S04]  /*3220*/  LDL.LU R24, [R1+0x180] ;  /* 0x0001800001187983 */ /* 0x002ea80000300800 */
[----:B------:R-:W2:Y:S04]  /*3230*/  LDL.LU R25, [R1+0x184] ;  /* 0x0001840001197983 */ /* 0x000ea80000300800 */
[----:B------:R-:W3:Y:S04]  /*3240*/  LDL.LU R26, [R1+0x188] ;  /* 0x00018800011a7983 */ /* 0x000ee80000300800 */
[----:B------:R-:W3:Y:S04]  /*3250*/  LDL.LU R27, [R1+0x18c] ;  /* 0x00018c00011b7983 */ /* 0x000ee80000300800 */
[----:B------:R-:W4:Y:S04]  /*3260*/  LDL.LU R28, [R1+0x190] ;  /* 0x00019000011c7983 */ /* 0x000f280000300800 */
[----:B------:R-:W4:Y:S04]  /*3270*/  LDL.LU R29, [R1+0x194] ;  /* 0x00019400011d7983 */ /* 0x000f280000300800 */
[----:B------:R-:W2:Y:S01]  /*3280*/  LDL.LU R30, [R1+0x198] ;  /* 0x00019800011e7983 */ /* 0x000ea20000300800 */
[----:B------:R-:W-:-:S03]  /*3290*/  IMAD.MOV.U32 R35, RZ, RZ, R121 ;  /* 0x000000ffff237224 */ /* 0x000fc600078e0079 */
[----:B------:R-:W2:Y:S01]  /*32a0*/  LDL.LU R31, [R1+0x19c] ;  /* 0x00019c00011f7983 */ /* 0x000ea20000300800 */
[----:B------:R-:W-:-:S03]  /*32b0*/  IMAD.MOV.U32 R36, RZ, RZ, R122 ;  /* 0x000000ffff247224 */ /* 0x000fc600078e007a */
[----:B------:R-:W3:Y:S01]  /*32c0*/  LDL.LU R32, [R1+0x1a0] ;  /* 0x0001a00001207983 */ /* 0x000ee20000300800 */
[----:B------:R-:W-:-:S03]  /*32d0*/  IMAD.MOV.U32 R37, RZ, RZ, R123 ;  /* 0x000000ffff257224 */ /* 0x000fc600078e007b */
[----:B------:R-:W3:Y:S01]  /*32e0*/  LDL.LU R33, [R1+0x1a4] ;  /* 0x0001a40001217983 */ /* 0x000ee20000300800 */
[----:B------:R-:W-:-:S03]  /*32f0*/  IMAD.MOV.U32 R38, RZ, RZ, R124 ;  /* 0x000000ffff267224 */ /* 0x000fc600078e007c */
[----:B------:R-:W4:Y:S01]  /*3300*/  LDL.LU R120, [R1+0xc68] ;  /* 0x000c680001787983 */ /* 0x000f220000300800 */
[----:B------:R-:W-:-:S03]  /*3310*/  IMAD.MOV.U32 R39, RZ, RZ, R125 ;  /* 0x000000ffff277224 */ /* 0x000fc600078e007d */
[----:B------:R-:W4:Y:S01]  /*3320*/  LDL.LU R121, [R1+0xc64] ;  /* 0x000c640001797983 */ /* 0x000f220000300800 */
[----:B------:R-:W-:-:S03]  /*3330*/  IMAD.MOV.U32 R40, RZ, RZ, R126 ;  /* 0x000000ffff287224 */ /* 0x000fc600078e007e */
        /* <DEDUP_REMOVED lines=73> */
[----:B------:R-:W-:Y:S02]  /*37d0*/  IMAD.MOV.U32 R85, RZ, RZ, R174 ;  /* 0x000000ffff557224 */ /* 0x000fe400078e00ae */
[----:B------:R-:W-:Y:S01]  /*37e0*/  IMAD.MOV.U32 R84, RZ, RZ, R175 ;  /* 0x000000ffff547224 */ /* 0x000fe200078e00af */
[----:B------:R-:W3:Y:S01]  /*37f0*/  LDL.LU R170, [R1+0x78] ;  /* 0x0000780001aa7983 */ /* 0x000ee20000300800 */
[----:B------:R-:W-:Y:S02]  /*3800*/  IMAD.MOV.U32 R83, RZ, RZ, R176 ;  /* 0x000000ffff537224 */ /* 0x000fe400078e00b0 */
[----:B------:R-:W-:Y:S01]  /*3810*/  IMAD.MOV.U32 R82, RZ, RZ, R177 ;  /* 0x000000ffff527224 */ /* 0x000fe200078e00b1 */
[----:B------:R-:W3:Y:S01]  /*3820*/  LDL.LU R171, [R1+0x7c] ;  /* 0x00007c0001ab7983 */ /* 0x000ee20000300800 */
[----:B------:R-:W-:Y:S02]  /*3830*/  IMAD.MOV.U32 R81, RZ, RZ, R178 ;  /* 0x000000ffff517224 */ /* 0x000fe400078e00b2 */
[----:B------:R-:W-:Y:S01]  /*3840*/  IMAD.MOV.U32 R80, RZ, RZ, R179 ;  /* 0x000000ffff507224 */ /* 0x000fe200078e00b3 */
[----:B------:R-:W4:Y:S01]  /*3850*/  LDL.LU R172, [R1+0x80] ;  /* 0x0000800001ac7983 */ /* 0x000f220000300800 */
[----:B------:R-:W-:-:S02]  /*3860*/  IMAD.MOV.U32 R79, RZ, RZ, R180 ;  /* 0x000000ffff4f7224 */ /* 0x000fc400078e00b4 */
[----:B------:R-:W-:Y:S01]  /*3870*/  IMAD.MOV.U32 R78, RZ, RZ, R181 ;  /* 0x000000ffff4e7224 */ /* 0x000fe200078e00b5 */
[----:B------:R-:W4:Y:S01]  /*3880*/  LDL.LU R173, [R1+0x84] ;  /* 0x0000840001ad7983 */ /* 0x000f220000300800 */
[----:B------:R-:W-:Y:S02]  /*3890*/  IMAD.MOV.U32 R77, RZ, RZ, R182 ;  /* 0x000000ffff4d7224 */ /* 0x000fe400078e00b6 */
[----:B------:R-:W-:Y:S01]  /*38a0*/  IMAD.MOV.U32 R76, RZ, RZ, R183 ;  /* 0x000000ffff4c7224 */ /* 0x000fe200078e00b7 */
[----:B------:R-:W2:Y:S01]  /*38b0*/  LDL.LU R174, [R1+0x88] ;  /* 0x0000880001ae7983 */ /* 0x000ea20000300800 */
[----:B------:R-:W-:Y:S02]  /*38c0*/  IMAD.MOV.U32 R75, RZ, RZ, R184 ;  /* 0x000000ffff4b7224 */ /* 0x000fe400078e00b8 */
[----:B------:R-:W-:Y:S01]  /*38d0*/  IMAD.MOV.U32 R74, RZ, RZ, R185 ;  /* 0x000000ffff4a7224 */ /* 0x000fe200078e00b9 */
[----:B------:R-:W2:Y:S01]  /*38e0*/  LDL.LU R175, [R1+0x8c] ;  /* 0x00008c0001af7983 */ /* 0x000ea20000300800 */
[----:B------:R-:W-:-:S02]  /*38f0*/  IMAD.MOV.U32 R73, RZ, RZ, R186 ;  /* 0x000000ffff497224 */ /* 0x000fc400078e00ba */
        /* <DEDUP_REMOVED lines=89> */
[----:B------:R-:W-:-:S03]  /*3e90*/  IMAD.MOV.U32 R169, RZ, RZ, R218 ;  /* 0x000000ffffa97224 */ /* 0x000fc600078e00da */
[----:B------:R-:W3:Y:S04]  /*3ea0*/  LDL.LU R206, [R1+0x108] ;  /* 0x0001080001ce7983 */ /* 0x000ee80000300800 */
[----:B------:R-:W3:Y:S04]  /*3eb0*/  LDL.LU R207, [R1+0x10c] ;  /* 0x00010c0001cf7983 */ /* 0x000ee80000300800 */
[----:B------:R-:W4:Y:S04]  /*3ec0*/  LDL.LU R208, [R1+0x110] ;  /* 0x0001100001d07983 */ /* 0x000f280000300800 */
[----:B------:R-:W4:Y:S04]  /*3ed0*/  LDL.LU R209, [R1+0x114] ;  /* 0x0001140001d17983 */ /* 0x000f280000300800 */
[----:B------:R-:W2:Y:S04]  /*3ee0*/  LDL.LU R210, [R1+0x118] ;  /* 0x0001180001d27983 */ /* 0x000ea80000300800 */
[----:B------:R-:W2:Y:S04]  /*3ef0*/  LDL.LU R211, [R1+0x11c] ;  /* 0x00011c0001d37983 */ /* 0x000ea80000300800 */
[----:B------:R-:W3:Y:S04]  /*3f00*/  LDL.LU R212, [R1+0x120] ;  /* 0x0001200001d47983 */ /* 0x000ee80000300800 */
[----:B------:R-:W3:Y:S04]  /*3f10*/  LDL.LU R213, [R1+0x124] ;  /* 0x0001240001d57983 */ /* 0x000ee80000300800 */
[----:B------:R-:W4:Y:S04]  /*3f20*/  LDL.LU R214, [R1+0x128] ;  /* 0x0001280001d67983 */ /* 0x000f280000300800 */
[----:B------:R-:W4:Y:S04]  /*3f30*/  LDL.LU R215, [R1+0x12c] ;  /* 0x00012c0001d77983 */ /* 0x000f280000300800 */
[----:B----4-:R-:W-:Y:S04]  /*3f40*/  STL.64 [R1+0xbb8], R214 ;  /* 0x000bb8d601007387 */ /* 0x010fe80000100a00 */
[----:B---3--:R-:W-:Y:S04]  /*3f50*/  STL.64 [R1+0xbb0], R212 ;  /* 0x000bb0d401007387 */ /* 0x008fe80000100a00 */
[----:B--2---:R-:W-:Y:S04]  /*3f60*/  STL.64 [R1+0xba8], R210 ;  /* 0x000ba8d201007387 */ /* 0x004fe80000100a00 */
        /* <DEDUP_REMOVED lines=45> */
[----:B------:R-:W2:Y:S04]  /*4240*/  LDL.LU R218, [R1+0x138] ;  /* 0x0001380001da7983 */ /* 0x000ea80000300800 */
[----:B0-----:R-:W3:Y:S04]  /*4250*/  LDL.LU R120, [R1+0x480] ;  /* 0x0004800001787983 */ /* 0x001ee80000300800 */
[----:B------:R-:W3:Y:S04]  /*4260*/  LDL.LU R121, [R1+0x484] ;  /* 0x0004840001797983 */ /* 0x000ee80000300800 */
        /* <DEDUP_REMOVED lines=93> */
[----:B------:R-:W3:Y:S01]  /*4840*/  LDL.LU R215, [R1+0x5fc] ;  /* 0x0005fc0001d77983 */ /* 0x000ee20000300800 */
[----:B------:R-:W-:-:S02]  /*4850*/  UIADD3 UR4, UR14, 0x2, URZ ;  /* 0x000000020e047890 */ /* 0x000fc4000fffe03f */
[----:B------:R-:W-:Y:S01]  /*4860*/  UIADD3 UR6, UR15, 0x2, URZ ;  /* 0x000000020f067890 */ /* 0x000fe2000fffe03f */
[----:B------:R-:W-:Y:S01]  /*4870*/  UMOV UR5, 0x80000020 ;  /* 0x8000002000057882 */ /* 0x000fe20000000000 */
[----:B------:R-:W-:Y:S01]  /*4880*/  UMOV UR7, 0x80000020 ;  /* 0x8000002000077882 */ /* 0x000fe20000000000 */
        /* <DEDUP_REMOVED lines=48> */
[----:B0-----:R-:W4:Y:S04]  /*4b90*/  LDL.LU R24, [R1+0x300] ;  /* 0x0003000001187983 */ /* 0x001f280000300800 */
[----:B------:R-:W4:Y:S04]  /*4ba0*/  LDL.LU R25, [R1+0x304] ;  /* 0x0003040001197983 */ /* 0x000f280000300800 */
        /* <DEDUP_REMOVED lines=21> */
[----:B------:R-:W4:Y:S01]  /*4d00*/  LDL.LU R47, [R1+0x35c] ;  /* 0x00035c00012f7983 */ /* 0x000f220000300800 */
[----:B---3--:R-:W-:-:S03]  /*4d10*/  WARPGROUP.ARRIVE ;  /* 0x00000000000079c5 */ /* 0x008fc60000000000 */
[----:B------:R-:W4:Y:S03]  /*4d20*/  LDL.LU R48, [R1+0x360] ;  /* 0x0003600001307983 */ /* 0x000f260000300800 */
[----:B------:R-:W-:Y:S01]  /*4d30*/  HGMMA.64x192x16.F32 R120, gdesc[UR4], R120, gsb0 ;  /* 0x02e00000047879f0 */ /* 0x000fe20008000878 */
        /* <DEDUP_REMOVED lines=44> */
[----:B------:R-:W-:-:S03]  /*5000*/  IMAD.MOV.U32 R97, RZ, RZ, R17 ;  /* 0x000000ffff617224 */ /* 0x000fc600078e0011 */
[----:B------:R-:W4:Y:S01]  /*5010*/  LDL.LU R93, [R1+0x414] ;  /* 0x00041400015d7983 */ /* 0x000f220000300800 */
[----:B------:R-:W-:-:S03]  /*5020*/  IMAD.MOV.U32 R98, RZ, RZ, R16 ;  /* 0x000000ffff627224 */ /* 0x000fc600078e0010 */
[----:B------:R-:W4:Y:S01]  /*5030*/  LDL.LU R94, [R1+0x418] ;  /* 0x00041800015e7983 */ /* 0x000f220000300800 */
[----:B------:R-:W-:-:S03]  /*5040*/  IMAD.MOV.U32 R99, RZ, RZ, R5 ;  /* 0x000000ffff637224 */ /* 0x000fc600078e0005 */
[----:B------:R-:W4:Y:S01]  /*5050*/  LDL.LU R95, [R1+0x41c] ;  /* 0x00041c00015f7983 */ /* 0x000f220000300800 */
[----:B------:R-:W-:-:S03]  /*5060*/  IMAD.MOV.U32 R100, RZ, RZ, R2 ;  /* 0x000000ffff647224 */ /* 0x000fc600078e0002 */
[----:B------:R-:W4:Y:S04]  /*5070*/  LDL.LU R96, [R1+0x420] ;  /* 0x0004200001607983 */ /* 0x000f280000300800 */
[----:B------:R0:W5:Y:S04]  /*5080*/  LDL.LU R17, [R1+0xbcc] ;  /* 0x000bcc0001117983 */ /* 0x0001680000300800 */
[----:B------:R0:W5:Y:S01]  /*5090*/  LDL.LU R16, [R1+0xbc8] ;  /* 0x000bc80001107983 */ /* 0x0001620000300800 */
[----:B------:R-:W-:-:S03]  /*50a0*/  WARPGROUP.DEPBAR.LE gsb0, 0x0 ;  /* 0x00008000000079c5 */ /* 0x000fc60000010000 */
[----:B------:R0:W5:Y:S04]  /*50b0*/  LDL.LU R5, [R1+0xbc4] ;  /* 0x000bc40001057983 */ /* 0x0001680000300800 */
[----:B------:R0:W5:Y:S04]  /*50c0*/  LDL.LU R2, [R1+0xbc0] ;  /* 0x000bc00001027983 */ /* 0x0001680000300800 */
        /* <DEDUP_REMOVED lines=48> */
[----:B-1----:R-:W2:Y:S04]  /*53d0*/  LDL.LU.64 R214, [R1+0xbb8] ;  /* 0x000bb80001d67983 */ /* 0x002ea80000300a00 */
[----:B------:R-:W2:Y:S04]  /*53e0*/  LDL.LU.64 R212, [R1+0xbb0] ;  /* 0x000bb00001d47983 */ /* 0x000ea80000300a00 */
        /* <DEDUP_REMOVED lines=35> */
[----:B------:R-:W2:Y:S01]  /*5620*/  LDL.LU.64 R140, [R1+0xa90] ;  /* 0x000a9000018c7983 */ /* 0x000ea20000300a00 */
[----:B------:R-:W-:Y:S01]  /*5630*/  UIADD3 UR10, UR15, 0x302, URZ ;  /* 0x000003020f0a7890 */ /* 0x000fe2000fffe03f */
[----:B------:R-:W-:Y:S01]  /*5640*/  UMOV UR8, UR4 ;  /* 0x0000000400087c82 */ /* 0x000fe20008000000 */
[----:B------:R-:W-:Y:S01]  /*5650*/  UMOV UR9, UR5 ;  /* 0x0000000500097c82 */ /* 0x000fe20008000000 */
[----:B------:R-:W-:Y:S01]  /*5660*/  UMOV UR11, 0x80000020 ;  /* 0x80000020000b7882 */ /* 0x000fe20000000000 */
[----:B------:R-:W3:Y:S04]  /*5670*/  LDL.LU.64 R138, [R1+0xa88] ;  /* 0x000a8800018a7983 */ /* 0x000ee80000300a00 */
        /* <DEDUP_REMOVED lines=8> */
[----:B------:R-:W3:Y:S01]  /*5700*/  LDL.LU.64 R120, [R1+0xa40] ;  /* 0x000a400001787983 */ /* 0x000ee20000300a00 */
[----:B--2---:R-:W-:-:S06]  /*5710*/  WARPGROUP.ARRIVE ;  /* 0x00000000000079c5 */ /* 0x004fcc0000000000 */
[----:B------:R-:W-:Y:S03]  /*5720*/  HGMMA.64x192x16.F32 R140, gdesc[UR8], R140, gsb0 ;  /* 0x02e00000088c79f0 */ /* 0x000fe6000800088c */
[----:B------:R-:W-:Y:S02]  /*5730*/  WARPGROUP.DEPBAR.LE gsb0, 0x0 ;  /* 0x00008000000079c5 */ /* 0x000fe40000010000 */
[----:B------:R-:W-:Y:S04]  /*5740*/  STL.64 [R1], R140 ;  /* 0x0000008c01007387 */ /* 0x000fe80000100a00 */
        /* <DEDUP_REMOVED lines=47> */
[----:B-1----:R0:W5:Y:S04]  /*5a40*/  LDL.LU R218, [R1+0xa38] ;  /* 0x000a380001da7983 */ /* 0x0021680000300800 */
        /* <DEDUP_REMOVED lines=38> */
[----:B------:R-:W-:Y:S01]  /*5cb0*/  UIADD3 UR8, UR14, 0x202, URZ ;  /* 0x000002020e087890 */ /* 0x000fe2000fffe03f */
[----:B------:R-:W-:Y:S01]  /*5cc0*/  UMOV UR9, 0x80000020 ;  /* 0x8000002000097882 */ /* 0x000fe20000000000 */
        /* <DEDUP_REMOVED lines=18> */
[----:B------:R-:W-:Y:S01]  /*5df0*/  IMAD.MOV.U32 R119, RZ, RZ, R0 ;  /* 0x000000ffff777224 */ /* 0x000fe200078e0000 */
[----:B------:R-:W-:Y:S01]  /*5e00*/  UMOV UR4, UR8 ;  /* 0x0000000800047c82 */ /* 0x000fe20008000000 */
[----:B------:R-:W-:Y:S01]  /*5e10*/  UMOV UR5, UR9 ;  /* 0x0000000900057c82 */ /* 0x000fe20008000000 */
[----:B---3--:R-:W-:-:S06]  /*5e20*/  WARPGROUP.ARRIVE ;  /* 0x00000000000079c5 */ /* 0x008fcc0000000000 */
[----:B------:R-:W-:Y:S03]  /*5e30*/  HGMMA.64x192x16.F32 R120, gdesc[UR8], R120, gsb0 ;  /* 0x02e00000087879f0 */ /* 0x000fe60008000878 */
[----:B------:R-:W-:Y:S02]  /*5e40*/  WARPGROUP.DEPBAR.LE gsb0, 0x0 ;  /* 0x00008000000079c5 */ /* 0x000fe40000010000 */
[----:B----4-:R-:W-:-:S15]  /*5e50*/  WARPGROUP.ARRIVE ;  /* 0x00000000000079c5 */ /* 0x010fde0000000000 */
[----:B------:R-:W-:Y:S03]  /*5e60*/  HGMMA.64x192x16.F32 R24, gdesc[UR4], R24, gsb0 ;  /* 0x02e00000041879f0 */ /* 0x000fe60008000818 */
        /* <DEDUP_REMOVED lines=98> */
[----:B------:R-:W-:Y:S01]  /*6490*/  UMOV UR5, 0x80000020 ;  /* 0x8000002000057882 */ /* 0x000fe20000000000 */
[----:B--2---:R-:W-:-:S07]  /*64a0*/  WARPGROUP.ARRIVE ;  /* 0x00000000000079c5 */ /* 0x004fce0000000000 */
        /* <DEDUP_REMOVED lines=98> */
[----:B------:R-:W-:Y:S01]  /*6ad0*/  UMOV UR6, UR10 ;  /* 0x0000000a00067c82 */ /* 0x000fe20008000000 */
[----:B------:R-:W-:Y:S01]  /*6ae0*/  UMOV UR7, UR11 ;  /* 0x0000000b00077c82 */ /* 0x000fe20008000000 */
[----:B--2---:R-:W-:-:S06]  /*6af0*/  WARPGROUP.ARRIVE ;  /* 0x00000000000079c5 */ /* 0x004fcc0000000000 */
[----:B------:R-:W-:Y:S03]  /*6b00*/  HGMMA.64x192x16.F32 R24, gdesc[UR4], R24, gsb0 ;  /* 0x02e00000041879f0 */ /* 0x000fe60008000818 */
[----:B------:R-:W-:Y:S02]  /*6b10*/  WARPGROUP.DEPBAR.LE gsb0, 0x0 ;  /* 0x00008000000079c5 */ /* 0x000fe40000010000 */
[----:B0-----:R-:W-:Y:S05]  /*6b20*/  @!P1 BRA `(.L_x_18) ;  /* 0x0000006c00009947 */ /* 0x001fea0003800000 */
[----:B------:R-:W-:Y:S01]  /*6b30*/  UIADD3 UR15, UR39, 0x1, URZ ;  /* 0x00000001270f7890 */ /* 0x000fe2000fffe03f */
[----:B-----5:R-:W-:Y:S01]  /*6b40*/  IMAD.MOV.U32 R0, RZ, RZ, R5 ;  /* 0x000000ffff007224 */ /* 0x020fe200078e0005 */
[----:B------:R-:W-:Y:S02]  /*6b50*/  UMOV UR14, UR39 ;  /* 0x00000027000e7c82 */ /* 0x000fe40008000000 */
[----:B------:R-:W-:-:S04]  /*6b60*/  UISETP.NE.AND UP0, UPT, UR15, 0x4, UPT ;  /* 0x000000040f00788c */ /* 0x000fc8000bf05270 */
[----:B------:R-:W-:Y:S02]  /*6b70*/  USEL UR4, URZ, 0x1, UP0 ;  /* 0x000000013f047887 */ /* 0x000fe40008000000 */
[----:B------:R-:W-:Y:S02]  /*6b80*/  USEL UR15, UR15, URZ, UP0 ;  /* 0x0000003f0f0f7287 */ /* 0x000fe40008000000 */
[----:B------:R-:W-:-:S06]  /*6b90*/  ULOP3.LUT UR4, UR38, UR4, URZ, 0x3c, !UPT ;  /* 0x0000000426047292 */ /* 0x000fcc000f8e3c3f */
[----:B------:R-:W-:-:S07]  /*6ba0*/  IMAD.U32 R3, RZ, RZ, UR4 ;  /* 0x00000004ff037e24 */ /* 0x000fce000f8e00ff */
.L_x_25:
[----:B------:R-:W-:Y:S05]  /*6bb0*/  @!P0 BRA `(.L_x_19) ;  /* 0x0000000000048947 */ /* 0x000fea0003800000 */
[----:B------:R-:W-:Y:S01]  /*6bc0*/  BPT.TRAP 0x1 ;  /* 0x000000040000795c */ /* 0x000fe20000300000 */
.L_x_19:
[----:B------:R-:W-:Y:S01]  /*6bd0*/  ULEA UR4, UR15, UR46, 0x3 ;  /* 0x0000002e0f047291 */ /* 0x000fe2000f8e183f */
[----:B------:R-:W-:-:S08]  /*6be0*/  SHF.L.U32 R4, R3, 0x1f, RZ ;  /* 0x0000001f03047819 */ /* 0x000fd000000006ff */
[----:B------:R0:W1:Y:S01]  /*6bf0*/  SYNCS.PHASECHK.TRANS64.TRYWAIT P1, [UR4], R4 ;  /* 0x00000004ff0075a7 */ /* 0x0000620008020144 */
[----:B------:R-:W-:Y:S05]  /*6c00*/  @!P0 BRA `(.L_x_20) ;  /* 0x0000000000048947 */ /* 0x000fea0003800000 */
[----:B------:R-:W-:Y:S01]  /*6c10*/  BPT.TRAP 0x1 ;  /* 0x000000040000795c */ /* 0x000fe20000300000 */
.L_x_20:
[----:B-1----:R-:W-:Y:S05]  /*6c20*/  @P1 BRA `(.L_x_21) ;  /* 0x0000000000081947 */ /* 0x002fea0003800000 */
[----:B------:R-:W1:Y:S02]  /*6c30*/  SYNCS.PHASECHK.TRANS64.TRYWAIT P1, [UR4], R4 ;  /* 0x00000004ff0075a7 */ /* 0x000e640008020144 */
[----:B-1----:R-:W-:Y:S05]  /*6c40*/  @!P1 BRA `(.L_x_22) ;  /* 0x0000030000489947 */ /* 0x002fea0003800000 */
.L_x_21:
        /* <DEDUP_REMOVED lines=48> */
[----:B--2---:R-:W2:Y:S04]  /*6f50*/  LDL.LU.64 R120, [R1+0x480] ;  /* 0x0004800001787983 */ /* 0x004ea80000300a00 */
        /* <DEDUP_REMOVED lines=47> */
[----:B------:R-:W-:-:S02]  /*7250*/  UIMAD UR16, UR15, 0x600, UR12 ;  /* 0x000006000f1078a4 */ /* 0x000fc4000f8e020c */
[----:B------:R-:W-:Y:S01]  /*7260*/  UIMAD UR17, UR15, 0x600, UR13 ;  /* 0x000006000f1178a4 */ /* 0x000fe2000f8e020d */
[----:B------:R-:W-:Y:S04]  /*7270*/  STL.64 [R1+0xda0], R118 ;  /* 0x000da07601007387 */ /* 0x000fe80000100a00 */
[----:B------:R-:W-:Y:S01]  /*7280*/  STL.64 [R1+0xd98], R116 ;  /* 0x000d987401007387 */ /* 0x000fe20000100a00 */
[----:B------:R-:W-:-:S03]  /*7290*/  UMOV UR8, UR16 ;  /* 0x0000001000087c82 */ /* 0x000fc60008000000 */
[----:B------:R-:W-:Y:S01]  /*72a0*/  STL.64 [R1+0xd90], R114 ;  /* 0x000d907201007387 */ /* 0x000fe20000100a00 */
[----:B------:R-:W-:Y:S01]  /*72b0*/  UMOV UR9, 0x80000020 ;  /* 0x8000002000097882 */ /* 0x000fe20000000000 */
[----:B------:R-:W-:Y:S02]  /*72c0*/  UMOV UR10, UR17 ;  /* 0x00000011000a7c82 */ /* 0x000fe40008000000 */
[----:B------:R-:W-:Y:S01]  /*72d0*/  STL.64 [R1+0xd88], R112 ;  /* 0x000d887001007387 */ /* 0x000fe20000100a00 */
[----:B------:R-:W-:-:S03]  /*72e0*/  UMOV UR11, 0x80000020 ;  /* 0x80000020000b7882 */ /* 0x000fc60000000000 */
        /* <DEDUP_REMOVED lines=44> */
[----:B------:R-:W4:Y:S04]  /*75b0*/  LDL.LU.64 R20, [R1] ;  /* 0x0000000001147983 */ /* 0x000f280000300a00 */
[----:B------:R-:W4:Y:S04]  /*75c0*/  LDL.LU.64 R22, [R1+0x8] ;  /* 0x0000080001167983 */ /* 0x000f280000300a00 */
[----:B---3--:R-:W4:Y:S04]  /*75d0*/  LDL.LU.64 R24, [R1+0x10] ;  /* 0x0000100001187983 */ /* 0x008f280000300a00 */
[----:B------:R-:W4:Y:S04]  /*75e0*/  LDL.LU.64 R26, [R1+0x18] ;  /* 0x00001800011a7983 */ /* 0x000f280000300a00 */
        /* <DEDUP_REMOVED lines=21> */
[----:B------:R-:W4:Y:S01]  /*7740*/  LDL.LU.64 R70, [R1+0xc8] ;  /* 0x0000c80001467983 */ /* 0x000f220000300a00 */
[----:B--2---:R-:W-:-:S03]  /*7750*/  WARPGROUP.ARRIVE ;  /* 0x00000000000079c5 */ /* 0x004fc60000000000 */
[----:B------:R-:W4:Y:S04]  /*7760*/  LDL.LU.64 R72, [R1+0xd0] ;  /* 0x0000d00001487983 */ /* 0x000f280000300a00 */
[----:B------:R-:W4:Y:S01]  /*7770*/  LDL.LU.64 R74, [R1+0xd8] ;  /* 0x0000d800014a7983 */ /* 0x000f220000300a00 */
[----:B------:R-:W-:Y:S03]  /*7780*/  HGMMA.64x192x16.F32 R120, gdesc[UR8], R120, gsb0 ;  /* 0x02e00000087879f0 */ /* 0x000fe60008000878 */
        /* <DEDUP_REMOVED lines=20> */
[----:B------:R-:W-:Y:S04]  /*78d0*/  STL [R1+0xbd4], R17 ;  /* 0x000bd41101007387 */ /* 0x000fe80000100800 */
[----:B------:R-:W-:Y:S04]  /*78e0*/  STL [R1+0xbd0], R16 ;  /* 0x000bd01001007387 */ /* 0x000fe80000100800 */
[----:B------:R-:W-:Y:S04]  /*78f0*/  STL [R1+0xbcc], R5 ;  /* 0x000bcc0501007387 */ /* 0x000fe80000100800 */
[----:B------:R-:W-:Y:S04]  /*7900*/  STL [R1+0xbc8], R3 ;  /* 0x000bc80301007387 */ /* 0x000fe80000100800 */
[----:B------:R-:W-:Y:S04]  /*7910*/  STL [R1+0xbc4], R2 ;  /* 0x000bc40201007387 */ /* 0x000fe80000100800 */
[----:B------:R-:W-:Y:S01]  /*7920*/  STL [R1+0xbc0], R0 ;  /* 0x000bc00001007387 */ /* 0x000fe20000100800 */
[----:B------:R-:W-:-:S03]  /*7930*/  WARPGROUP.DEPBAR.LE gsb0, 0x0 ;  /* 0x00008000000079c5 */ /* 0x000fc60000010000 */
        /* <DEDUP_REMOVED lines=97> */
[----:B----4-:R-:W-:Y:S01]  /*7f50*/  WARPGROUP.ARRIVE ;  /* 0x00000000000079c5 */ /* 0x010fe20000000000 */
[----:B------:R-:W-:Y:S01]  /*7f60*/  UMOV UR4, UR8 ;  /* 0x0000000800047c82 */ /* 0x000fe20008000000 */
[----:B------:R-:W-:Y:S01]  /*7f70*/  UMOV UR5, UR9 ;  /* 0x0000000900057c82 */ /* 0x000fe20008000000 */
[----:B------:R-:W-:-:S05]  /*7f80*/  UMOV UR7, 0x80000020 ;  /* 0x8000002000077882 */ /* 0x000fca0000000000 */
[----:B------:R-:W-:Y:S01]  /*7f90*/  HGMMA.64x192x16.F32 R20, gdesc[UR4], R20, gsb0 ;  /* 0x02e00000041479f0 */ /* 0x000fe20008000814 */
[----:B------:R-:W-:Y:S01]  /*7fa0*/  UIADD3 UR4, UR16, 0x200, URZ ;  /* 0x0000020010047890 */ /* 0x000fe2000fffe03f */
[----:B------:R-:W-:Y:S01]  /*7fb0*/  UMOV UR5, 0x80000020 ;  /* 0x8000002000057882 */ /* 0x000fe20000000000 */
[----:B------:R-:W-:Y:S02]  /*7fc0*/  WARPGROUP.DEPBAR.LE gsb0, 0x0 ;  /* 0x00008000000079c5 */ /* 0x000fe40000010000 */
[----:B------:R-:W-:Y:S01]  /*7fd0*/  STL.64 [R1], R20 ;  /* 0x0000001401007387 */ /* 0x000fe20000100a00 */
[----:B------:R-:W-:Y:S02]  /*7fe0*/  IMAD.MOV.U32 R216, RZ, RZ, R96 ;  /* 0x000000ffffd87224 */ /* 0x000fe400078e0060 */
[----:B------:R-:W-:Y:S01]  /*7ff0*/  IMAD.MOV.U32 R217, RZ, RZ, R97 ;  /* 0x000000ffffd97224 */ /* 0x000fe200078e0061 */
[----:B------:R-:W-:Y:S01]  /*8000*/  STL.64 [R1+0x8], R22 ;  /* 0x0000081601007387 */ /* 0x000fe20000100a00 */
[----:B------:R-:W-:-:S02]  /*8010*/  IMAD.MOV.U32 R219, RZ, RZ, R99 ;  /* 0x000000ffffdb7224 */ /* 0x000fc400078e0063 */
[----:B------:R-:W-:Y:S01]  /*8020*/  IMAD.MOV.U32 R220, RZ, RZ, R100 ;  /* 0x000000ffffdc7224 */ /* 0x000fe200078e0064 */
[----:B------:R3:W-:Y:S01]  /*8030*/  STL.64 [R1+0x10], R24 ;  /* 0x0000101801007387 */ /* 0x0007e20000100a00 */
[----:B------:R-:W-:Y:S02]  /*8040*/  IMAD.MOV.U32 R221, RZ, RZ, R101 ;  /* 0x000000ffffdd7224 */ /* 0x000fe400078e0065 */
[----:B------:R-:W-:Y:S01]  /*8050*/  IMAD.MOV.U32 R222, RZ, RZ, R102 ;  /* 0x000000ffffde7224 */ /* 0x000fe200078e0066 */
[----:B------:R4:W-:Y:S01]  /*8060*/  STL.64 [R1+0x18], R26 ;  /* 0x0000181a01007387 */ /* 0x0009e20000100a00 */
[----:B------:R-:W-:Y:S02]  /*8070*/  IMAD.MOV.U32 R223, RZ, RZ, R103 ;  /* 0x000000ffffdf7224 */ /* 0x000fe400078e0067 */
[----:B------:R-:W-:Y:S01]  /*8080*/  IMAD.MOV.U32 R224, RZ, RZ, R104 ;  /* 0x000000ffffe07224 */ /* 0x000fe200078e0068 */
[----:B------:R0:W-:Y:S01]  /*8090*/  STL.64 [R1+0x20], R28 ;  /* 0x0000201c01007387 */ /* 0x0001e20000100a00 */
        /* <DEDUP_REMOVED lines=15> */
[----:B------:R-:W-:-:S03]  /*8190*/  IMAD.MOV.U32 R234, RZ, RZ, R114 ;  /* 0x000000ffffea7224 */ /* 0x000fc600078e0072 */
[----:B------:R1:W-:Y:S04]  /*81a0*/  STL.64 [R1+0x50], R40 ;  /* 0x0000502801007387 */ /* 0x0003e80000100a00 */
        /* <DEDUP_REMOVED lines=11> */
[----:B------:R1:W-:Y:S01]  /*8260*/  STL.64 [R1+0xb0], R64 ;  /* 0x0000b04001007387 */ /* 0x0003e20000100a00 */
[----:B--2---:R-:W-:-:S03]  /*8270*/  WARPGROUP.ARRIVE ;  /* 0x00000000000079c5 */ /* 0x004fc60000000000 */
[----:B------:R2:W-:Y:S03]  /*8280*/  STL.64 [R1+0xb8], R66 ;  /* 0x0000b84201007387 */ /* 0x0005e60000100a00 */
[----:B------:R-:W-:Y:S01]  /*8290*/  HGMMA.64x192x16.F32 R120, gdesc[UR4], R120, gsb0 ;  /* 0x02e00000047879f0 */ /* 0x000fe20008000878 */
        /* <DEDUP_REMOVED lines=14> */
[----:B------:R2:W-:Y:S04]  /*8380*/  STL [R1+0x138], R98 ;  /* 0x0001386201007387 */ /* 0x0005e80000100800 */
[----:B---3--:R-:W3:Y:S04]  /*8390*/  LDL.LU.64 R24, [R1+0x180] ;  /* 0x0001800001187983 */ /* 0x008ee80000300a00 */
[----:B----4-:R-:W3:Y:S04]  /*83a0*/  LDL.LU.64 R26, [R1+0x188] ;  /* 0x00018800011a7983 */ /* 0x010ee80000300a00 */
[----:B0-----:R-:W3:Y:S04]  /*83b0*/  LDL.LU.64 R28, [R1+0x190] ;  /* 0x00019000011c7983 */ /* 0x001ee80000300a00 */
[----:B-1----:R-:W3:Y:S04]  /*83c0*/  LDL.LU.64 R30, [R1+0x198] ;  /* 0x00019800011e7983 */ /* 0x002ee80000300a00 */
        /* <DEDUP_REMOVED lines=17> */
[----:B--2---:R-:W3:Y:S04]  /*84e0*/  LDL.LU.64 R66, [R1+0x228] ;  /* 0x0002280001427983 */ /* 0x004ee80000300a00 */
        /* <DEDUP_REMOVED lines=85> */
[----:B0-----:R-:W2:Y:S04]  /*8a40*/  LDL.LU.64 R140, [R1+0x300] ;  /* 0x00030000018c7983 */ /* 0x001ea80000300a00 */
        /* <DEDUP_REMOVED lines=50> */
[----:B------:R-:W-:Y:S01]  /*8d70*/  HGMMA.64x192x16.F32 R140, gdesc[UR8], R140, gsb0 ;  /* 0x02e00000088c79f0 */ /* 0x000fe2000800088c */
[----:B------:R-:W-:Y:S01]  /*8d80*/  UIADD3 UR8, UR16, 0x400, URZ ;  /* 0x0000040010087890 */ /* 0x000fe2000fffe03f */
[----:B------:R-:W-:Y:S01]  /*8d90*/  UMOV UR9, 0x80000020 ;  /* 0x8000002000097882 */ /* 0x000fe20000000000 */
[----:B------:R-:W-:Y:S02]  /*8da0*/  WARPGROUP.DEPBAR.LE gsb0, 0x0 ;  /* 0x00008000000079c5 */ /* 0x000fe40000010000 */
[----:B---3--:R-:W-:Y:S01]  /*8db0*/  WARPGROUP.ARRIVE ;  /* 0x00000000000079c5 */ /* 0x008fe20000000000 */
[----:B------:R0:W-:Y:S01]  /*8dc0*/  STL.64 [R1+0x300], R140 ;  /* 0x0003008c01007387 */ /* 0x0001e20000100a00 */
[----:B------:R-:W-:Y:S02]  /*8dd0*/  IMAD.MOV.U32 R17, RZ, RZ, R213 ;  /* 0x000000ffff117224 */ /* 0x000fe400078e00d5 */
[----:B------:R-:W-:Y:S01]  /*8de0*/  IMAD.MOV.U32 R16, RZ, RZ, R214 ;  /* 0x000000ffff107224 */ /* 0x000fe200078e00d6 */
[----:B------:R1:W-:Y:S10]  /*8df0*/  STL.64 [R1+0x308], R142 ;  /* 0x0003088e01007387 */ /* 0x0003f40000100a00 */
[----:B------:R-:W-:Y:S01]  /*8e00*/  HGMMA.64x192x16.F32 R24, gdesc[UR8], R24, gsb0 ;  /* 0x02e00000081879f0 */ /* 0x000fe20008000818 */
        /* <DEDUP_REMOVED lines=55> */
[----:B------:R4:W-:Y:S01]  /*9180*/  STL [R1+0x420], R212 ;  /* 0x000420d401007387 */ /* 0x0009e20000100800 */
[----:B------:R-:W-:-:S02]  /*9190*/  WARPGROUP.DEPBAR.LE gsb0, 0x0 ;  /* 0x00008000000079c5 */ /* 0x000fc40000010000 */
[----:B0-----:R-:W-:Y:S02]  /*91a0*/  IMAD.MOV.U32 R141, RZ, RZ, R118 ;  /* 0x000000ffff8d7224 */ /* 0x001fe400078e0076 */
[----:B------:R-:W-:Y:S02]  /*91b0*/  IMAD.MOV.U32 R140, RZ, RZ, R119 ;  /* 0x000000ffff8c7224 */ /* 0x000fe400078e0077 */
[----:B-1----:R-:W-:Y:S01]  /*91c0*/  IMAD.MOV.U32 R143, RZ, RZ, R116 ;  /* 0x000000ffff8f7224 */ /* 0x002fe200078e0074 */
[----:B------:R-:W4:Y:S01]  /*91d0*/  LDL.LU.64 R118, [R1+0xda0] ;  /* 0x000da00001767983 */ /* 0x000f220000300a00 */
[----:B------:R-:W-:Y:S02]  /*91e0*/  IMAD.MOV.U32 R142, RZ, RZ, R117 ;  /* 0x000000ffff8e7224 */ /* 0x000fe400078e0075 */
[----:B--2---:R-:W-:Y:S01]  /*91f0*/  IMAD.MOV.U32 R145, RZ, RZ, R114 ;  /* 0x000000ffff917224 */ /* 0x004fe200078e0072 */
[----:B------:R-:W2:Y:S01]  /*9200*/  LDL.LU.64 R116, [R1+0xd98] ;  /* 0x000d980001747983 */ /* 0x000ea20000300a00 */
[----:B------:R-:W-:-:S02]  /*9210*/  IMAD.MOV.U32 R144, RZ, RZ, R115 ;  /* 0x000000ffff907224 */ /* 0x000fc400078e0073 */
[----:B---3--:R-:W-:Y:S01]  /*9220*/  IMAD.MOV.U32 R147, RZ, RZ, R112 ;  /* 0x000000ffff937224 */ /* 0x008fe200078e0070 */
[----:B------:R-:W2:Y:S01]  /*9230*/  LDL.LU.64 R114, [R1+0xd90] ;  /* 0x000d900001727983 */ /* 0x000ea20000300a00 */
[----:B------:R-:W-:Y:S02]  /*9240*/  IMAD.MOV.U32 R146, RZ, RZ, R113 ;  /* 0x000000ffff927224 */ /* 0x000fe400078e0071 */
[----:B----4-:R-:W-:Y:S01]  /*9250*/  IMAD.MOV.U32 R149, RZ, RZ, R110 ;  /* 0x000000ffff957224 */ /* 0x010fe200078e006e */
[----:B------:R-:W2:Y:S01]  /*9260*/  LDL.LU.64 R112, [R1+0xd88] ;  /* 0x000d880001707983 */ /* 0x000ea20000300a00 */
[----:B------:R-:W-:Y:S02]  /*9270*/  IMAD.MOV.U32 R148, RZ, RZ, R111 ;  /* 0x000000ffff947224 */ /* 0x000fe400078e006f */
[----:B------:R-:W-:Y:S01]  /*9280*/  IMAD.MOV.U32 R151, RZ, RZ, R108 ;  /* 0x000000ffff977224 */ /* 0x000fe200078e006c */
[----:B------:R-:W2:Y:S01]  /*9290*/  LDL.LU.64 R110, [R1+0xd80] ;  /* 0x000d8000016e7983 */ /* 0x000ea20000300a00 */
[----:B------:R-:W-:-:S02]  /*92a0*/  IMAD.MOV.U32 R150, RZ, RZ, R109 ;  /* 0x000000ffff967224 */ /* 0x000fc400078e006d */
[----:B------:R-:W-:Y:S01]  /*92b0*/  IMAD.MOV.U32 R153, RZ, RZ, R106 ;  /* 0x000000ffff997224 */ /* 0x000fe200078e006a */
[----:B------:R-:W2:Y:S01]  /*92c0*/  LDL.LU.64 R108, [R1+0xd78] ;  /* 0x000d7800016c7983 */ /* 0x000ea20000300a00 */
[----:B------:R-:W-:Y:S02]  /*92d0*/  IMAD.MOV.U32 R152, RZ, RZ, R107 ;  /* 0x000000ffff987224 */ /* 0x000fe400078e006b */
[----:B------:R-:W-:Y:S01]  /*92e0*/  IMAD.MOV.U32 R155, RZ, RZ, R104 ;  /* 0x000000ffff9b7224 */ /* 0x000fe200078e0068 */
        /* <DEDUP_REMOVED lines=121> */
[----:B------:R-:W-:-:S03]  /*9a80*/  IMAD.MOV.U32 R234, RZ, RZ, R25 ;  /* 0x000000ffffea7224 */ /* 0x000fc600078e0019 */
[----:B------:R-:W2:Y:S01]  /*9a90*/  LDL.LU.64 R24, [R1+0xc28] ;  /* 0x000c280001187983 */ /* 0x000ea20000300a00 */
[----:B------:R-:W-:Y:S01]  /*9aa0*/  UMOV UR4, UR8 ;  /* 0x0000000800047c82 */ /* 0x000fe20008000000 */
[----:B------:R-:W-:Y:S01]  /*9ab0*/  UMOV UR5, UR9 ;  /* 0x0000000900057c82 */ /* 0x000fe20008000000 */
[----:B--2---:R-:W-:-:S06]  /*9ac0*/  WARPGROUP.ARRIVE ;  /* 0x00000000000079c5 */ /* 0x004fcc0000000000 */
        /* <DEDUP_REMOVED lines=48> */
[----:B------:R2:W-:Y:S04]  /*9dd0*/  STL.64 [R1+0x610], R26 ;  /* 0x0006101a01007387 */ /* 0x0005e80000100a00 */
[----:B------:R3:W-:Y:S01]  /*9de0*/  STL.64 [R1+0x608], R24 ;  /* 0x0006081801007387 */ /* 0x0007e20000100a00 */
[----:B0-----:R-:W-:-:S02]  /*9df0*/  IMAD.MOV.U32 R30, RZ, RZ, R229 ;  /* 0x000000ffff1e7224 */ /* 0x001fc400078e00e5 */
[----:B-1----:R-:W-:Y:S02]  /*9e00*/  IMAD.MOV.U32 R28, RZ, RZ, R231 ;  /* 0x000000ffff1c7224 */ /* 0x002fe400078e00e7 */
[----:B--2---:R-:W-:Y:S02]  /*9e10*/  IMAD.MOV.U32 R26, RZ, RZ, R233 ;  /* 0x000000ffff1a7224 */ /* 0x004fe400078e00e9 */
[----:B---3--:R-:W-:Y:S02]  /*9e20*/  IMAD.MOV.U32 R24, RZ, RZ, R235 ;  /* 0x000000ffff187224 */ /* 0x008fe400078e00eb */
[----:B------:R-:W2:Y:S01]  /*9e30*/  LDL.LU R235, [R1+0xc20] ;  /* 0x000c200001eb7983 */ /* 0x000ea20000300800 */
[----:B------:R-:W-:Y:S02]  /*9e40*/  IMAD.MOV.U32 R25, RZ, RZ, R234 ;  /* 0x000000ffff197224 */ /* 0x000fe400078e00ea */
[----:B------:R-:W-:Y:S01]  /*9e50*/  IMAD.MOV.U32 R27, RZ, RZ, R232 ;  /* 0x000000ffff1b7224 */ /* 0x000fe200078e00e8 */
        /* <DEDUP_REMOVED lines=36> */
[----:B------:R-:W3:Y:S01]  /*a0a0*/  LDL.LU R140, [R1] ;  /* 0x00000000018c7983 */ /* 0x000ee20000300800 */
        /* <DEDUP_REMOVED lines=141> */
[----:B------:R-:W2:Y:S04]  /*a980*/  LDL.LU R211, [R1+0x11c] ;  /* 0x00011c0001d37983 */ /* 0x000ea80000300800 */
[----:B------:R-:W3:Y:S04]  /*a990*/  LDL.LU R212, [R1+0x120] ;  /* 0x0001200001d47983 */ /* 0x000ee80000300800 */
[----:B------:R-:W3:Y:S04]  /*a9a0*/  LDL.LU R213, [R1+0x124] ;  /* 0x0001240001d57983 */ /* 0x000ee80000300800 */
[----:B------:R-:W4:Y:S04]  /*a9b0*/  LDL.LU R214, [R1+0x128] ;  /* 0x0001280001d67983 */ /* 0x000f280000300800 */
[----:B------:R-:W4:Y:S01]  /*a9c0*/  LDL.LU R215, [R1+0x12c] ;  /* 0x00012c0001d77983 */ /* 0x000f220000300800 */
[----:B------:R-:W-:-:S03]  /*a9d0*/  IMAD.MOV.U32 R43, RZ, RZ, R218 ;  /* 0x000000ffff2b7224 */ /* 0x000fc600078e00da */
        /* <DEDUP_REMOVED lines=277> */
[----:B------:R0:W5:Y:S01]  /*bb30*/  LDL.LU R17, [R1+0xbd4] ;  /* 0x000bd40001117983 */ /* 0x0001620000300800 */
[----:B------:R-:W-:-:S03]  /*bb40*/  IMAD.MOV.U32 R102, RZ, RZ, R0 ;  /* 0x000000ffff667224 */ /* 0x000fc600078e0000 */
[----:B------:R0:W5:Y:S04]  /*bb50*/  LDL.LU R16, [R1+0xbd0] ;  /* 0x000bd00001107983 */ /* 0x0001680000300800 */
[----:B------:R0:W5:Y:S01]  /*bb60*/  LDL.LU R5, [R1+0xbcc] ;  /* 0x000bcc0001057983 */ /* 0x0001620000300800 */
[----:B------:R-:W-:-:S03]  /*bb70*/  WARPGROUP.DEPBAR.LE gsb0, 0x0 ;  /* 0x00008000000079c5 */ /* 0x000fc60000010000 */
[----:B------:R0:W5:Y:S04]  /*bb80*/  LDL.LU R3, [R1+0xbc8] ;  /* 0x000bc80001037983 */ /* 0x0001680000300800 */
        /* <DEDUP_REMOVED lines=422> */
[----:B------:R-:W-:Y:S01]  /*d5f0*/  BPT.TRAP 0x1 ;  /* 0x000000040000795c */ /* 0x000fe20000300000 */
.L_x_23:
[----:B------:R-:W-:Y:S02]  /*d600*/  UISETP.GT.U32.AND UP0, UPT, UR40, 0x1, UPT ;  /* 0x000000012800788c */ /* 0x000fe4000bf04070 */
[----:B------:R-:W-:-:S04]  /*d610*/  ULEA UR4, UR14, UR46, 0x3 ;  /* 0x0000002e0e047291 */ /* 0x000fc8000f8e183f */
[----:B------:R-:W-:Y:S01]  /*d620*/  UIADD3 UR4, UR4, 0x20, URZ ;  /* 0x0000002004047890 */ /* 0x000fe2000fffe03f */
[----:B------:R-:W-:-:S03]  /*d630*/  PLOP3.LUT P1, PT, PT, PT, UP0, 0x80, 0x0 ;  /* 0x000000000000781c */ /* 0x000fc60003f2f008 */
[----:B------:R-:W-:-:S09]  /*d640*/  UPRMT UR4, URZ, 0x654, UR4 ;  /* 0x000006543f047896 */ /* 0x000fd20008000004 */
[----:B------:R-:W-:Y:S01]  /*d650*/  SYNCS.ARRIVE.TRANS64.RED.A1T0 RZ, [UR4], RZ ;  /* 0x000000ffffff79a7 */ /* 0x000fe20008100404 */
[----:B------:R-:W-:Y:S05]  /*d660*/  @P1 BRA `(.L_x_24) ;  /* 0x0000000000041947 */ /* 0x000fea0003800000 */
[----:B------:R-:W-:Y:S01]  /*d670*/  BPT.TRAP 0x1 ;  /* 0x000000040000795c */ /* 0x000fe20000300000 */
.L_x_24:
[----:B------:R-:W-:Y:S01]  /*d680*/  UIADD3 UR15, UR15, 0x1, URZ ;  /* 0x000000010f0f7890 */ /* 0x000fe2000fffe03f */
[C---:B-----5:R-:W-:Y:S01]  /*d690*/  ISETP.GT.AND P1, PT, R0.reuse, 0x1, PT ;  /* 0x000000010000780c */ /* 0x060fe20003f24270 */
[----:B------:R-:W-:Y:S01]  /*d6a0*/  UIADD3 UR14, UR14, 0x1, URZ ;  /* 0x000000010e0e7890 */ /* 0x000fe2000fffe03f */
[----:B------:R-:W-:Y:S01]  /*d6b0*/  VIADD R0, R0, 0xffffffff ;  /* 0xffffffff00007836 */ /* 0x000fe20000000000 */
[----:B------:R-:W-:Y:S02]  /*d6c0*/  UISETP.NE.AND UP0, UPT, UR15, 0x4, UPT ;  /* 0x000000040f00788c */ /* 0x000fe4000bf05270 */
[----:B------:R-:W-:Y:S02]  /*d6d0*/  UISETP.NE.AND UP1, UPT, UR14, 0x4, UPT ;  /* 0x000000040e00788c */ /* 0x000fe4000bf25270 */
[----:B------:R-:W-:Y:S02]  /*d6e0*/  USEL UR4, URZ, 0x1, UP0 ;  /* 0x000000013f047887 */ /* 0x000fe40008000000 */
[----:B------:R-:W-:-:S02]  /*d6f0*/  USEL UR15, UR15, URZ, UP0 ;  /* 0x0000003f0f0f7287 */ /* 0x000fc40008000000 */
[----:B------:R-:W-:Y:S02]  /*d700*/  USEL UR14, UR14, URZ, UP1 ;  /* 0x0000003f0e0e7287 */ /* 0x000fe40008800000 */
[----:B------:R-:W-:Y:S01]  /*d710*/  LOP3.LUT R3, R3, UR4, RZ, 0x3c, !PT ;  /* 0x0000000403037c12 */ /* 0x000fe2000f8e3cff */
[----:B------:R-:W-:Y:S09]  /*d720*/  @P1 BRA `(.L_x_25) ;  /* 0xffffff9400201947 */ /* 0x000ff2000383ffff */
.L_x_18:
[----:B------:R-:W0:Y:S02]  /*d730*/  LDC R0, c[0x0][0x28c] ;  /* 0x0000a300ff007b82 */ /* 0x000e240000000800 */
[----:B0-----:R-:W-:-:S13]  /*d740*/  ISETP.GE.AND P1, PT, R0, 0x1, PT ;  /* 0x000000010000780c */ /* 0x001fda0003f26270 */
[----:B------:R-:W-:Y:S05]  /*d750*/  @!P1 BRA `(.L_x_26) ;  /* 0x0000000000349947 */ /* 0x000fea0003800000 */
[----:B------:R-:W-:Y:S05]  /*d760*/  @!P0 BRA `(.L_x_27) ;  /* 0x0000000000048947 */ /* 0x000fea0003800000 */
[----:B------:R-:W-:Y:S01]  /*d770*/  BPT.TRAP 0x1 ;  /* 0x000000040000795c */ /* 0x000fe20000300000 */
.L_x_27:
[----:B-----5:R-:W-:Y:S01]  /*d780*/  R2UR UR4, R5 ;  /* 0x00000000050472ca */ /* 0x020fe200000e0000 */
[----:B------:R-:W-:-:S06]  /*d790*/  UISETP.GT.U32.AND UP0, UPT, UR40, 0x1, UPT ;  /* 0x000000012800788c */ /* 0x000fcc000bf04070 */
[----:B------:R-:W-:-:S06]  /*d7a0*/  PLOP3.LUT P0, PT, PT, PT, UP0, 0x80, 0x0 ;  /* 0x000000000000781c */ /* 0x000fcc0003f0f008 */
[----:B------:R-:W-:-:S04]  /*d7b0*/  UIADD3 UR4, UR4, UR39, URZ ;  /* 0x0000002704047290 */ /* 0x000fc8000fffe03f */
[----:B------:R-:W-:-:S04]  /*d7c0*/  USHF.L.U32 UR4, UR4, 0x3, URZ ;  /* 0x0000000304047899 */ /* 0x000fc8000800063f */
[----:B------:R-:W-:-:S04]  /*d7d0*/  ULOP3.LUT UR4, UR4, 0x18, URZ, 0xc0, !UPT ;  /* 0x0000001804047892 */ /* 0x000fc8000f8ec03f */
[----:B------:R-:W-:-:S04]  /*d7e0*/  UIADD3 UR4, UR46, 0x20, UR4 ;  /* 0x000000202e047890 */ /* 0x000fc8000fffe004 */
[----:B------:R-:W-:-:S09]  /*d7f0*/  UPRMT UR4, URZ, 0x654, UR4 ;  /* 0x000006543f047896 */ /* 0x000fd20008000004 */
[----:B------:R-:W-:Y:S01]  /*d800*/  SYNCS.ARRIVE.TRANS64.RED.A1T0 RZ, [UR4], RZ ;  /* 0x000000ffffff79a7 */ /* 0x000fe20008100404 */
[----:B------:R-:W-:Y:S05]  /*d810*/  @P0 BRA `(.L_x_26) ;  /* 0x0000000000040947 */ /* 0x000fea0003800000 */
[----:B------:R-:W-:Y:S01]  /*d820*/  BPT.TRAP 0x1 ;  /* 0x000000040000795c */ /* 0x000fe20000300000 */
.L_x_26:
[----:B------:R-:W0:Y:S01]  /*d830*/  S2R R0, SR_TID.X ;  /* 0x0000000000007919 */ /* 0x000e220000002100 */
[----:B------:R-:W-:Y:S01]  /*d840*/  UIMAD UR43, UR43, 0x180, URZ ;  /* 0x000001802b2b78a4 */ /* 0x000fe2000f8e023f */
[----:B------:R-:W-:Y:S01]  /*d850*/  ULDC UR8, c[0x0][0x288] ;  /* 0x0000a20000087ab9 */ /* 0x000fe20000000800 */
[----:B-----5:R-:W1:Y:S01]  /*d860*/  S2R R5, SR_TID.X ;  /* 0x0000000000057919 */ /* 0x020e620000002100 */
[----:B------:R-:W-:Y:S02]  /*d870*/  UIADD3 UR39, UR45, UR39, URZ ;  /* 0x000000272d277290 */ /* 0x000fe4000fffe03f */
[----:B------:R-:W-:Y:S01]  /*d880*/  UIMAD.WIDE UR6, UR42, 0x180, URZ ;  /* 0x000001802a0678a5 */ /* 0x000fe2000f8e023f */
[----:B------:R-:W-:Y:S01]  /*d890*/  IMAD.U32 R12, RZ, RZ, UR43 ;  /* 0x0000002bff0c7e24 */ /* 0x000fe2000f8e00ff */
[----:B------:R-:W-:Y:S02]  /*d8a0*/  UIMAD UR42, UR42, 0x180, URZ ;  /* 0x000001802a2a78a4 */ /* 0x000fe4000f8e023f */
[----:B------:R-:W-:Y:S01]  /*d8b0*/  UISETP.GE.AND UP2, UPT, UR43, UR8, UPT ;  /* 0x000000082b00728c */ /* 0x000fe2000bf46270 */
[----:B------:R-:W-:Y:S01]  /*d8c0*/  ULDC UR9, c[0x0][0x284] ;  /* 0x0000a10000097ab9 */ /* 0x000fe20000000800 */
[----:B------:R-:W-:-:S02]  /*d8d0*/  USHF.R.U32.HI UR4, URZ, 0x2, UR39 ;  /* 0x000000023f047899 */ /* 0x000fc40008011627 */
[----:B------:R-:W-:Y:S02]  /*d8e0*/  UISETP.GE.OR UP2, UPT, UR42, UR9, UP2 ;  /* 0x000000092a00728c */ /* 0x000fe40009746670 */
[----:B------:R-:W-:Y:S02]  /*d8f0*/  ULOP3.LUT UR4, UR4, 0x1, URZ, 0xc0, !UPT ;  /* 0x0000000104047892 */ /* 0x000fe4000f8ec03f */
[----:B------:R-:W-:Y:S01]  /*d900*/  USHF.R.S32.HI UR12, URZ, 0x1f, UR44 ;  /* 0x0000001f3f0c7899 */ /* 0x000fe2000801142c */
[----:B------:R-:W-:Y:S01]  /*d910*/  ULDC.64 UR10, c[0x0][0x5d0] ;  /* 0x00017400000a7ab9 */ /* 0x000fe20000000a00 */
[----:B------:R-:W-:Y:S01]  /*d920*/  UISETP.GT.U32.AND UP1, UPT, UR39, 0x3, UPT ;  /* 0x000000032700788c */ /* 0x000fe2000bf24070 */
[----:B------:R-:W-:Y:S01]  /*d930*/  PLOP3.LUT P0, PT, PT, PT, UP2, 0x80, 0x0 ;  /* 0x000000000000781c */ /* 0x000fe20003f0f028 */
[----:B------:R-:W-:Y:S01]  /*d940*/  UISETP.NE.U32.AND UP0, UPT, UR4, 0x1, UPT ;  /* 0x000000010400788c */ /* 0x000fe2000bf05070 */
[----:B------:R-:W-:Y:S01]  /*d950*/  IMAD.U32 R6, RZ, RZ, UR10 ;  /* 0x0000000aff067e24 */ /* 0x000fe2000f8e00ff */
[----:B------:R-:W-:-:S02]  /*d960*/  UIMAD UR5, UR12, UR10, URZ ;  /* 0x0000000a0c0572a4 */ /* 0x000fc4000f8e023f */
[----:B------:R-:W-:Y:S02]  /*d970*/  UISETP.LT.U32.AND UP1, UPT, UR45, 0x4, UP1 ;  /* 0x000000042d00788c */ /* 0x000fe40008f21070 */
[----:B------:R-:W-:Y:S01]  /*d980*/  UISETP.GT.U32.AND UP0, UPT, UR45, 0x3, !UP0 ;  /* 0x000000032d00788c */ /* 0x000fe2000c704070 */
[----:B0-----:R-:W-:Y:S01]  /*d990*/  SHF.R.U32.HI R3, RZ, 0x7, R0 ;  /* 0x00000007ff037819 */ /* 0x001fe20000011600 */
[----:B------:R-:W-:Y:S02]  /*d9a0*/  UIMAD UR5, UR44, UR11, UR5 ;  /* 0x0000000b2c0572a4 */ /* 0x000fe4000f8e0205 */
[----:B------:R-:W-:Y:S01]  /*d9b0*/  USEL UR4, URZ, 0x1, !UP0 ;  /* 0x000000013f047887 */ /* 0x000fe2000c000000 */
[----:B------:R-:W-:Y:S01]  /*d9c0*/  LOP3.LUT R3, R3, 0x1, RZ, 0xc0, !PT ;  /* 0x0000000103037812 */ /* 0x000fe200078ec0ff */
[C---:B-1----:R-:W-:Y:S01]  /*d9d0*/  IMAD.SHL.U32 R13, R5.reuse, 0x2, RZ ;  /* 0x00000002050d7824 */ /* 0x042fe200078e00ff */
[----:B------:R-:W-:Y:S01]  /*d9e0*/  SHF.R.U32.HI R0, RZ, 0x2, R5 ;  /* 0x00000002ff007819 */ /* 0x000fe20000011605 */
[----:B------:R-:W-:Y:S01]  /*d9f0*/  ULOP3.LUT UR39, UR39, 0x3, URZ, 0xc0, !UPT ;  /* 0x0000000327277892 */ /* 0x000fe2000f8ec03f */
[----:B------:R-:W-:Y:S01]  /*da00*/  LOP3.LUT R4, R5, 0x60, RZ, 0xc0, !PT ;  /* 0x0000006005047812 */ /* 0x000fe200078ec0ff */
[----:B------:R-:W-:Y:S01]  /*da10*/  IMAD.SHL.U32 R10, R3, 0x40, RZ ;  /* 0x00000040030a7824 */ /* 0x000fe200078e00ff */
[----:B------:R-:W-:-:S02]  /*da20*/  LOP3.LUT R0, R0, 0x7, RZ, 0xc0, !PT ;  /* 0x0000000700007812 */ /* 0x000fc400078ec0ff */
[----:B------:R-:W-:Y:S02]  /*da30*/  SHF.R.U32.HI R4, RZ, 0x1, R4 ;  /* 0x00000001ff047819 */ /* 0x000fe40000011604 */
[--C-:B------:R-:W-:Y:S02]  /*da40*/  LOP3.LUT R10, R10, 0x40, R0.reuse, 0xe2, !PT ;  /* 0x000000400a0a7812 */ /* 0x100fe400078ee200 */
[----:B------:R-:W-:Y:S02]  /*da50*/  IADD3 R0, RZ, -R4, -R0 ;  /* 0x80000004ff007210 */ /* 0x000fe40007ffe800 */
[----:B------:R-:W-:Y:S02]  /*da60*/  LOP3.LUT R12, R12, 0x6, R13, 0xf8, !PT ;  /* 0x000000060c0c7812 */ /* 0x000fe400078ef80d */
[----:B------:R-:W-:Y:S01]  /*da70*/  LOP3.LUT R10, R10, UR6, R4, 0xfe, !PT ;  /* 0x000000060a0a7c12 */ /* 0x000fe2000f8efe04 */
[----:B------:R-:W-:Y:S01]  /*da80*/  IMAD R0, R3, -0x40, R0 ;  /* 0xffffffc003007824 */ /* 0x000fe200078e0200 */
[----:B------:R-:W-:Y:S01]  /*da90*/  LOP3.LUT R3, R5, 0x3, RZ, 0xc0, !PT ;  /* 0x0000000305037812 */ /* 0x000fe200078ec0ff */
[----:B------:R-:W-:Y:S01]  /*daa0*/  IMAD.MOV.U32 R4, RZ, RZ, -0x2 ;  /* 0xfffffffeff047424 */ /* 0x000fe200078e00ff */
[----:B------:R-:W-:-:S03]  /*dab0*/  SHF.R.S32.HI R13, RZ, 0x1f, R12 ;  /* 0x0000001fff0d7819 */ /* 0x000fc6000001140c */
[----:B------:R-:W-:Y:S01]  /*dac0*/  IMAD R3, R3, R4, UR8 ;  /* 0x0000000803037e24 */ /* 0x000fe2000f8e0204 */
[----:B------:R-:W-:Y:S01]  /*dad0*/  USEL UR8, URZ, 0x1, !UP1 ;  /* 0x000000013f087887 */ /* 0x000fe2000c800000 */
[----:B------:R-:W-:Y:S02]  /*dae0*/  IMAD.U32 R4, RZ, RZ, UR9 ;  /* 0x00000009ff047e24 */ /* 0x000fe4000f8e00ff */
[----:B------:R-:W-:Y:S01]  /*daf0*/  IMAD.WIDE.U32 R6, R6, UR44, R12 ;  /* 0x0000002c06067c25 */ /* 0x000fe2000f8e000c */
[----:B------:R-:W-:Y:S02]  /*db00*/  ULOP3.LUT UR38, UR4, UR38, UR8, 0x96, !UPT ;  /* 0x0000002604267292 */ /* 0x000fe4000f8e9608 */
[----:B------:R-:W-:Y:S01]  /*db10*/  IADD3 R0, R4, -UR42, R0 ;  /* 0x8000002a04007c10 */ /* 0x000fe2000fffe000 */
[----:B------:R-:W-:Y:S01]  /*db20*/  VIADD R7, R7, UR5 ;  /* 0x0000000507077c36 */ /* 0x000fe20008000000 */
[----:B------:R-:W-:Y:S01]  /*db30*/  UMOV UR42, 0xffffffff ;  /* 0xffffffff002a7882 */ /* 0x000fe20000000000 */
[----:B------:R-:W-:Y:S01]  /*db40*/  VIADD R3, R3, -UR43 ;  /* 0x8000002b03037c36 */ /* 0x000fe20008000000 */
[----:B------:R-:W-:Y:S06]  /*db50*/  @P0 BRA `(.L_x_28) ;  /* 0x0000027000980947 */ /* 0x000fec0003800000 */
[----:B------:R-:W-:Y:S01]  /*db60*/  FSETP.NEU.AND P0, PT, R16, RZ, PT ;  /* 0x000000ff1000720b */ /* 0x000fe20003f0d000 */
[----:B------:R-:W-:Y:S01]  /*db70*/  ULDC.64 UR8, c[0x0][0x5c8] ;  /* 0x0001720000087ab9 */ /* 0x000fe20000000a00 */
[----:B------:R-:W-:Y:S01]  /*db80*/  ISETP.GT.AND P5, PT, R3, RZ, PT ;  /* 0x000000ff0300720c */ /* 0x000fe20003fa4270 */
[----:B------:R-:W-:Y:S01]  /*db90*/  UIMAD UR4, UR7, UR8, URZ ;  /* 0x00000008070472a4 */ /* 0x000fe2000f8e023f */
[----:B------:R-:W-:Y:S01]  /*dba0*/  IMAD.U32 R19, RZ, RZ, UR9 ;  /* 0x00000009ff137e24 */ /* 0x000fe2000f8e00ff */
[----:B------:R-:W-:Y:S01]  /*dbb0*/  BSSY B0, `(.L_x_28) ;  /* 0x0002720000007945 */ /* 0x000fe20003800000 */
[----:B------:R-:W-:Y:S01]  /*dbc0*/  IMAD.WIDE.U32 R6, R10, UR8, R6 ;  /* 0x000000080a067c25 */ /* 0x000fe2000f8e0006 */
[----:B------:R-:W-:-:S03]  /*dbd0*/  ISETP.GT.AND P1, PT, R0, RZ, P5 ;  /* 0x000000ff0000720c */ /* 0x000fc60002f24270 */
[----:B------:R-:W-:-:S04]  /*dbe0*/  IMAD R19, R10, R19, UR4 ;  /* 0x000000040a137e24 */ /* 0x000fc8000f8e0213 */
[----:B------:R-:W-:Y:S01]  /*dbf0*/  IMAD.IADD R19, R7, 0x1, R19 ;  /* 0x0000000107137824 */ /* 0x000fe200078e0213 */
[----:B------:R-:W-:Y:S06]  /*dc00*/  @!P0 BRA `(.L_x_29) ;  /* 0x000001a800fc8947 */ /* 0x000fec0003800000 */
[----:B------:R-:W0:Y:S01]  /*dc10*/  LDC.64 R220, c[0x0][0x5b8] ;  /* 0x00016e00ffdc7b82 */ /* 0x000e220000000a00 */
[----:B------:R-:W2:Y:S01]  /*dc20*/  LDL.LU R20, [R1+0x480] ;  /* 0x0004800001147983 */ /* 0x000ea20000300800 */
[----:B------:R-:W-:-:S06]  /*dc30*/  ULDC.64 UR4, c[0x0][0x5c0] ;  /* 0x0001700000047ab9 */ /* 0x000fcc0000000a00 */
[----:B------:R-:W1:Y:S08]  /*dc40*/  LDC.64 R8, c[0x0][0x5b0] ;  /* 0x00016c00ff087b82 */ /* 0x000e700000000a00 */
[----:B------:R-:W3:Y:S01]  /*dc50*/  LDC.64 R22, c[0x0][0x5a8] ;  /* 0x00016a00ff167b82 */ /* 0x000ee20000000a00 */
[C---:B0-----:R-:W-:Y:S02]  /*dc60*/  IMAD R219, R220.reuse, UR12, RZ ;  /* 0x0000000cdcdb7c24 */ /* 0x041fe4000f8e02ff */
[----:B------:R-:W-:-:S04]  /*dc70*/  IMAD.WIDE.U32 R222, R220, UR44, R12 ;  /* 0x0000002cdcde7c25 */ /* 0x000fc8000f8e000c */
[----:B------:R-:W-:Y:S02]  /*dc80*/  IMAD R219, R221, UR44, R219 ;  /* 0x0000002cdddb7c24 */ /* 0x000fe4000f8e02db */
[----:B-1----:R-:W-:Y:S02]  /*dc90*/  IMAD R18, R8, UR7, RZ ;  /* 0x0000000708127c24 */ /* 0x002fe4000f8e02ff */
[----:B------:R-:W-:Y:S02]  /*dca0*/  IMAD.IADD R217, R223, 0x1, R219 ;  /* 0x00000001dfd97824 */ /* 0x000fe400078e02db */
[----:B------:R-:W-:Y:S02]  /*dcb0*/  IMAD.MOV.U32 R216, RZ, RZ, R222 ;  /* 0x000000ffffd87224 */ /* 0x000fe400078e00de */
[C---:B------:R-:W-:Y:S02]  /*dcc0*/  IMAD R18, R10.reuse, R9, R18 ;  /* 0x000000090a127224 */ /* 0x040fe400078e0212 */
[----:B------:R-:W-:-:S04]  /*dcd0*/  IMAD.WIDE.U32 R4, R10, R8, R216 ;  /* 0x000000080a047225 */ /* 0x000fc800078e00d8 */
[----:B------:R-:W-:Y:S01]  /*dce0*/  IMAD.IADD R5, R5, 0x1, R18 ;  /* 0x0000000105057824 */ /* 0x000fe200078e0212 */
[----:B---3--:R-:W-:-:S04]  /*dcf0*/  LEA R14, P0, R4, R22, 0x1 ;  /* 0x00000016040e7211 */ /* 0x008fc800078008ff */
[----:B------:R-:W-:-:S05]  /*dd00*/  LEA.HI.X R15, R4, R23, R5, 0x1, P0 ;  /* 0x00000017040f7211 */ /* 0x000fca00000f0c05 */
[----:B------:R-:W3:Y:S01]  /*dd10*/  @P1 LDG.E.LTC128B.U16 R11, desc[UR36][R14.64] ;  /* 0x000000240e0b1981 */ /* 0x000ee2000c1e1520 */
[----:B------:R-:W-:Y:S01]  /*dd20*/  ISETP.GT.AND P2, PT, R3, 0x1, PT ;  /* 0x000000010300780c */ /* 0x000fe20003f44270 */
[----:B------:R-:W-:Y:S01]  /*dd30*/  BSSY B1, `(.L_x_30) ;  /* 0x0000013000017945 */ /* 0x000fe20003800000 */
[----:B------:R-:W-:-:S11]  /*dd40*/  LOP3.LUT R17, R17, 0xfffffffd, RZ, 0xc0, !PT ;  /* 0xfffffffd11117812 */ /* 0x000fd600078ec0ff */
[----:B------:R-:W-:Y:S01]  /*dd50*/  @P2 LOP3.LUT R17, R17, 0x2, RZ, 0xfc, !PT ;  /* 0x0000000211112812 */ /* 0x000fe200078efcff */
[----:B---3--:R-:W-:-:S05]  /*dd60*/  HADD2.F32 R4, -RZ, R11.H0_H0 ;  /* 0x2000000bff047230 */ /* 0x008fca0000004100 */
[----:B------:R-:W-:-:S04]  /*dd70*/  FMUL R4, R4, R16 ;  /* 0x0000001004047220 */ /* 0x000fc80000400000 */
[----:B--2---:R-:W-:Y:S01]  /*dd80*/  FFMA R7, R20, R2, R4 ;  /* 0x0000000214077223 */ /* 0x004fe20000000004 */
[----:B------:R-:W-:-:S04]  /*dd90*/  LEA R4, P0, R6, UR4, 0x1 ;  /* 0x0000000406047c11 */ /* 0x000fc8000f8008ff */
[----:B------:R-:W-:Y:S02]  /*dda0*/  LEA.HI.X R5, R6, UR5, R19, 0x1, P0 ;  /* 0x0000000506057c11 */ /* 0x000fe400080f0c13 */
[----:B------:R-:W-:-:S05]  /*ddb0*/  F2FP.F16.F32.PACK_AB R6, RZ, R7 ;  /* 0x00000007ff06723e */ /* 0x000fca00000000ff */
[----:B------:R0:W-:Y:S02]  /*ddc0*/  @P1 STG.E.U16 desc[UR36][R4.64], R6 ;  /* 0x0000000604001986 */ /* 0x0001e4000c101524 */
[----:B0-----:R-:W-:-:S04]  /*ddd0*/  IMAD.WIDE.U32 R6, R10, R8, R12 ;  /* 0x000000080a067225 */ /* 0x001fc800078e000c */
[----:B------:R-:W-:Y:S02]  /*dde0*/  IMAD.IADD R7, R18, 0x1, R7 ;  /* 0x0000000112077824 */ /* 0x000fe400078e0207 */
[----:B------:R-:W-:-:S04]  /*ddf0*/  IMAD.WIDE.U32 R6, R220, UR44, R6 ;  /* 0x0000002cdc067c25 */ /* 0x000fc8000f8e0006 */
[----:B------:R-:W-:Y:S01]  /*de00*/  IMAD.IADD R7, R219, 0x1, R7 ;  /* 0x00000001db077824 */ /* 0x000fe200078e0207 */
[----:B------:R-:W-:-:S04]  /*de10*/  LEA R20, P0, R6, R22, 0x1 ;  /* 0x0000001606147211 */ /* 0x000fc800078008ff */
[----:B------:R-:W-:Y:S02]  /*de20*/  LEA.HI.X R21, R6, R23, R7, 0x1, P0 ;  /* 0x0000001706157211 */ /* 0x000fe400000f0c07 */
[----:B------:R-:W-:-:S13]  /*de30*/  ISETP.GT.AND P0, PT, R0, RZ, P2 ;  /* 0x000000ff0000720c */ /* 0x000fda0001704270 */
[----:B------:R-:W-:Y:S05]  /*de40*/  @!P0 BRA `(.L_x_31) ;  /* 0x0000000000048947 */ /* 0x000fea0003800000 */
[----:B------:R0:W5:Y:S02]  /*de50*/  LDG.E.LTC128B.U16 R11, desc[UR36][R20.64+0x2] ;  /* 0x00000224140b7981 */ /* 0x000164000c1e1520 */
.L_x_31:
[----:B------:R-:W-:Y:S05]  /*de60*/  BSYNC B1 ;  /* 0x0000000000017941 */ /* 0x000fea0003800000 */
.L_x_30:
[----:B------:R-:W2:Y:S01]  /*de70*/  LDL R7, [R1+0x484] ;  /* 0x0004840001077983 */ /* 0x000ea20000100800 */
[----:B-----5:R-:W-:Y:S01]  /*de80*/  HADD2.F32 R6, -RZ, R11.H0_H0 ;  /* 0x2000000bff067230 */ /* 0x020fe20000004100 */
[C---:B------:R-:W-:Y:S01]  /*de90*/  SHF.L.U64.HI R225, R8.reuse, 0x3, R9 ;  /* 0x0000000308e17819 */ /* 0x040fe20000010209 */
[----:B------:R-:W-:Y:S01]  /*dea0*/  IMAD.SHL.U32 R224, R8, 0x8, RZ ;  /* 0x0000000808e07824 */ /* 0x000fe200078e00ff */
[----:B------:R-:W3:Y:S02]  /*deb0*/  LDL.LU R221, [R1+0x488] ;  /* 0x0004880001dd7983 */ /* 0x000ee40000300800 */
[----:B------:R-:W-:-:S04]  /*dec0*/  FMUL R6, R6, R16 ;  /* 0x0000001006067220 */ /* 0x000fc80000400000 */
[----:B--2---:R-:W-:-:S05]  /*ded0*/  FFMA R6, R7, R2, R6 ;  /* 0x0000000207067223 */ /* 0x004fca0000000006 */
[----:B------:R-:W-:-:S05]  /*dee0*/  F2FP.F16.F32.PACK_AB R6, RZ, R6 ;  /* 0x00000006ff06723e */ /* 0x000fca00000000ff */
[----:B------:R1:W-:Y:S01]  /*def0*/  @P0 STG.E.U16 desc[UR36][R4.64+0x2], R6 ;  /* 0x0000020604000986 */ /* 0x0003e2000c101524 */
[----:B------:R-:W-:Y:S01]  /*df00*/  ISETP.GT.AND P0, PT, R0, 0x8, P5 ;  /* 0x000000080000780c */ /* 0x000fe20002f04270 */
[----:B-1----:R-:W-:-:S04]  /*df10*/  IMAD.WIDE.U32 R6, R10, R8, R224 ;  /* 0x000000080a067225 */ /* 0x002fc800078e00e0 */
[----:B------:R-:W-:Y:S01]  /*df20*/  IMAD.IADD R18, R18, 0x1, R7 ;  /* 0x0000000112127824 */ /* 0x000fe200078e0207 */
[----:B------:R-:W-:-:S05]  /*df30*/  IADD3 R7, P1, R222, R6, RZ ;  /* 0x00000006de077210 */ /* 0x000fca0007f3e0ff */
[----:B------:R-:W-:Y:S01]  /*df40*/  IMAD.X R15, R18, 0x1, R217, P1 ;  /* 0x00000001120f7824 */ /* 0x000fe200008e06d9 */
[----:B------:R-:W-:-:S04]  /*df50*/  LEA R14, P1, R7, R22, 0x1 ;  /* 0x00000016070e7211 */ /* 0x000fc800078208ff */
[----:B------:R-:W-:-:S05]  /*df60*/  LEA.HI.X R15, R7, R23, R15, 0x1, P1 ;  /* 0x00000017070f7211 */ /* 0x000fca00008f0c0f */
[----:B------:R1:W2:Y:S01]  /*df70*/  @P0 LDG.E.LTC128B.U16 R11, desc[UR36][R14.64] ;  /* 0x000000240e0b0981 */ /* 0x0002a2000c1e1520 */
[----:B------:R-:W-:Y:S01]  /*df80*/  IADD3 R6, P1, R12, R6, RZ ;  /* 0x000000060c067210 */ /* 0x000fe20007f3e0ff */
[----:B------:R-:W-:Y:S01]  /*df90*/  BSSY B1, `(.L_x_32) ;  /* 0x0000016000017945 */ /* 0x000fe20003800000 */
[----:B------:R-:W-:-:S03]  /*dfa0*/  ISETP.GT.AND P2, PT, R0, 0x8, P2 ;  /* 0x000000080000780c */ /* 0x000fc60001744270 */
[----:B------:R-:W-:Y:S02]  /*dfb0*/  IMAD.X R7, R13, 0x1, R18, P1 ;  /* 0x000000010d077824 */ /* 0x000fe400008e0612 */
[----:B------:R-:W-:-:S04]  /*dfc0*/  IMAD.WIDE.U32 R6, R220, UR44, R6 ;  /* 0x0000002cdc067c25 */ /* 0x000fc8000f8e0006 */
[----:B------:R-:W-:Y:S01]  /*dfd0*/  IMAD.IADD R7, R219, 0x1, R7 ;  /* 0x00000001db077824 */ /* 0x000fe200078e0207 */
[C---:B------:R-:W-:Y:S01]  /*dfe0*/  LEA R18, P1, R6.reuse, R22, 0x1 ;  /* 0x0000001606127211 */ /* 0x040fe200078208ff */
[----:B-1----:R-:W-:Y:S02]  /*dff0*/  IMAD.U32 R15, RZ, RZ, UR8 ;  /* 0x00000008ff0f7e24 */ /* 0x002fe4000f8e00ff */
[----:B------:R-:W-:Y:S01]  /*e000*/  IMAD.U32 R14, RZ, RZ, UR9 ;  /* 0x00000009ff0e7e24 */ /* 0x000fe2000f8e00ff */
[----:B------:R-:W-:Y:S01]  /*e010*/  LEA.HI.X R19, R6, R23, R7, 0x1, P1 ;  /* 0x0000001706137211 */ /* 0x000fe200008f0c07 */
[----:B------:R-:W-:-:S04]  /*e020*/  IMAD.U32 R6, RZ, RZ, UR8 ;  /* 0x00000008ff067e24 */ /* 0x000fc8000f8e00ff */
[----:B------:R-:W-:-:S05]  /*e030*/  IMAD.SHL.U32 R226, R6, 0x10, RZ ;  /* 0x0000001006e27824 */ /* 0x000fca00078e00ff */
[----:B------:R-:W-:Y:S01]  /*e040*/  IADD3 R6, P1, R226, R4, RZ ;  /* 0x00000004e2067210 */ /* 0x000fe20007f3e0ff */
[----:B--2---:R-:W-:-:S05]  /*e050*/  HADD2.F32 R7, -RZ, R11.H0_H0 ;  /* 0x2000000bff077230 */ /* 0x004fca0000004100 */
[----:B------:R-:W-:-:S04]  /*e060*/  FMUL R7, R7, R16 ;  /* 0x0000001007077220 */ /* 0x000fc80000400000 */
[----:B---3--:R-:W-:Y:S01]  /*e070*/  FFMA R7, R221, R2, R7 ;  /* 0x00000002dd077223 */ /* 0x008fe20000000007 */
[----:B------:R-:W-:-:S04]  /*e080*/  SHF.L.U64.HI R221, R15, 0x4, R14 ;  /* 0x000000040fdd7819 */ /* 0x000fc8000001020e */
[----:B------:R-:W-:-:S04]  /*e090*/  F2FP.F16.F32.PACK_AB R7, RZ, R7 ;  /* 0x00000007ff07723e */ /* 0x000fc800000000ff */
[----:B------:R-:W-:Y:S01]  /*e0a0*/  PRMT R14, R7, 0x7610, R14 ;  /* 0x00007610070e7816 */ /* 0x000fe2000000000e */
[----:B------:R-:W-:-:S05]  /*e0b0*/  IMAD.X R7, R221, 0x1, R5, P1 ;  /* 0x00000001dd077824 */ /* 0x000fca00008e0605 */
[----:B------:R1:W-:Y:S01]  /*e0c0*/  @P0 STG.E.U16 desc[UR36][R6.64], R14 ;  /* 0x0000000e06000986 */ /* 0x0003e2000c101524 */
[----:B------:R-:W-:Y:S05]  /*e0d0*/  @!P2 BRA `(.L_x_33) ;  /* 0x000000000004a947 */ /* 0x000fea0003800000 */
[----:B------:R2:W5:Y:S02]  /*e0e0*/  LDG.E.LTC128B.U16 R11, desc[UR36][R18.64+0x2] ;  /* 0x00000224120b7981 */ /* 0x000564000c1e1520 */
.L_x_33:
[----:B------:R-:W-:Y:S05]  /*e0f0*/  BSYNC B1 ;  /* 0x0000000000017941 */ /* 0x000fea0003800000 */
.L_x_32:
[----:B------:R-:W3:Y:S01]  /*e100*/  LDL.LU R15, [R1+0x48c] ;  /* 0x00048c00010f7983 */ /* 0x000ee20000300800 */
[----:B-1---5:R-:W-:Y:S01]  /*e110*/  HADD2.F32 R14, -RZ, R11.H0_H0 ;  /* 0x2000000bff0e7230 */ /* 0x022fe20000004100 */
[----:B------:R-:W-:Y:S01]  /*e120*/  ISETP.GT.AND P4, PT, R3, 0x8, PT ;  /* 0x000000080300780c */ /* 0x000fe20003f84270 */
[----:B------:R-:W-:Y:S01]  /*e130*/  BSSY B1, `(.L_x_34) ;  /* 0x000000a000017945 */ /* 0x000fe20003800000 */
[----:B------:R-:W-:Y:S02]  /*e140*/  LOP3.LUT R17, R17, 0xfffffffb, RZ, 0xc0, !PT ;  /* 0xfffffffb11117812 */ /* 0x000fe400078ec0ff */
[----:B------:R-:W-:Y:S01]  /*e150*/  FMUL R14, R14, R16 ;  /* 0x000000100e0e7220 */ /* 0x000fe20000400000 */
[----:B------:R-:W-:-:S08]  /*e160*/  ISETP.GT.AND P0, PT, R0, RZ, P4 ;  /* 0x000000ff0000720c */ /* 0x000fd00002704270 */
[----:B------:R-:W-:Y:S01]  /*e170*/  @P4 LOP3.LUT R17, R17, 0x4, RZ, 0xfc, !PT ;  /* 0x0000000411114812 */ /* 0x000fe200078efcff */
[----:B---3--:R-:W-:-:S05]  /*e180*/  FFMA R14, R15, R2, R14 ;  /* 0x000000020f0e7223 */ /* 0x008fca000000000e */
[----:B------:R-:W-:-:S05]  /*e190*/  F2FP.F16.F32.PACK_AB R14, RZ, R14 ;  /* 0x0000000eff0e723e */ /* 0x000fca00000000ff */
[----:B------:R1:W-:Y:S01]  /*e1a0*/  @P2 STG.E.U16 desc[UR36][R6.64+0x2], R14 ;  /* 0x0000020e06002986 */ /* 0x0003e2000c101524 */
[----:B------:R-:W-:Y:S05]  /*e1b0*/  @!P0 BRA `(.L_x_35) ;  /* 0x0000000000048947 */ /* 0x000fea0003800000 */
[----:B------:R3:W5:Y:S02]  /*e1c0*/  LDG.E.LTC128B.U16 R11, desc[UR36][R20.64+0x10] ;  /* 0x00001024140b7981 */ /* 0x000764000c1e1520 */
.L_x_35:
[----:B------:R-:W-:Y:S05]  /*e1d0*/  BSYNC B1 ;  /* 0x0000000000017941 */ /* 0x000fea0003800000 */
.L_x_34:
[----:B------:R-:W4:Y:S01]  /*e1e0*/  LDL.LU R15, [R1+0x490] ;  /* 0x00049000010f7983 */ /* 0x000f220000300800 */
[----:B-1---5:R-:W-:Y:S01]  /*e1f0*/  HADD2.F32 R14, -RZ, R11.H0_H0 ;  /* 0x2000000bff0e7230 */ /* 0x022fe20000004100 */
[----:B------:R-:W-:Y:S01]  /*e200*/  ISETP.GT.AND P3, PT, R3, 0x9, PT ;  /* 0x000000090300780c */ /* 0x000fe20003f64270 */
[----:B------:R-:W-:Y:S01]  /*e210*/  BSSY B1, `(.L_x_36) ;  /* 0x000000a000017945 */ /* 0x000fe20003800000 */
[----:B------:R-:W-:Y:S02]  /*e220*/  LOP3.LUT R17, R17, 0xfffffff7, RZ, 0xc0, !PT ;  /* 0xfffffff711117812 */ /* 0x000fe400078ec0ff */
[----:B------:R-:W-:Y:S01]  /*e230*/  FMUL R14, R14, R16 ;  /* 0x000000100e0e7220 */ /* 0x000fe20000400000 */
[----:B------:R-:W-:-:S08]  /*e240*/  ISETP.GT.AND P1, PT, R0, RZ, P3 ;  /* 0x000000ff0000720c */ /* 0x000fd00001f24270 */
[----:B------:R-:W-:Y:S01]  /*e250*/  @P3 LOP3.LUT R17, R17, 0x8, RZ, 0xfc, !PT ;  /* 0x0000000811113812 */ /* 0x000fe200078efcff */
[----:B----4-:R-:W-:-:S05]  /*e260*/  FFMA R14, R15, R2, R14 ;  /* 0x000000020f0e7223 */ /* 0x010fca000000000e */
[----:B------:R-:W-:-:S05]  /*e270*/  F2FP.F16.F32.PACK_AB R14, RZ, R14 ;  /* 0x0000000eff0e723e */ /* 0x000fca00000000ff */
[----:B------:R1:W-:Y:S01]  /*e280*/  @P0 STG.E.U16 desc[UR36][R4.64+0x10], R14 ;  /* 0x0000100e04000986 */ /* 0x0003e2000c101524 */
[----:B------:R-:W-:Y:S05]  /*e290*/  @!P1 BRA `(.L_x_37) ;  /* 0x0000000000049947 */ /* 0x000fea0003800000 */
[----:B------:R4:W5:Y:S02]  /*e2a0*/  LDG.E.LTC128B.U16 R11, desc[UR36][R20.64+0x12] ;  /* 0x00001224140b7981 */ /* 0x000964000c1e1520 */
.L_x_37:
[----:B------:R-:W-:Y:S05]  /*e2b0*/  BSYNC B1 ;  /* 0x0000000000017941 */ /* 0x000fea0003800000 */
.L_x_36:
[----:B------:R-:W2:Y:S01]  /*e2c0*/  LDL.LU R15, [R1+0x494] ;  /* 0x00049400010f7983 */ /* 0x000ea20000300800 */
[----:B-1---5:R-:W-:Y:S01]  /*e2d0*/  HADD2.F32 R14, -RZ, R11.H0_H0 ;  /* 0x2000000bff0e7230 */ /* 0x022fe20000004100 */
[----:B------:R-:W-:Y:S01]  /*e2e0*/  ISETP.GT.AND P2, PT, R0, 0x8, P4 ;  /* 0x000000080000780c */ /* 0x000fe20002744270 */
[----:B------:R-:W-:Y:S03]  /*e2f0*/  BSSY B1, `(.L_x_38) ;  /* 0x0000007000017945 */ /* 0x000fe60003800000 */
[----:B------:R-:W-:-:S04]  /*e300*/  FMUL R14, R14, R16 ;  /* 0x000000100e0e7220 */ /* 0x000fc80000400000 */
[----:B--2---:R-:W-:-:S05]  /*e310*/  FFMA R14, R15, R2, R14 ;  /* 0x000000020f0e7223 */ /* 0x004fca000000000e */
[----:B------:R-:W-:-:S05]  /*e320*/  F2FP.F16.F32.PACK_AB R14, RZ, R14 ;  /* 0x0000000eff0e723e */ /* 0x000fca00000000ff */
[----:B------:R1:W-:Y:S01]  /*e330*/  @P1 STG.E.U16 desc[UR36][R4.64+0x12], R14 ;  /* 0x0000120e04001986 */ /* 0x0003e2000c101524 */
[----:B------:R-:W-:Y:S05]  /*e340*/  @!P2 BRA `(.L_x_39) ;  /* 0x000000000004a947 */ /* 0x000fea0003800000 */
[----:B------:R2:W5:Y:S02]  /*e350*/  LDG.E.LTC128B.U16 R11, desc[UR36][R18.64+0x10] ;  /* 0x00001024120b7981 */ /* 0x000564000c1e1520 */
.L_x_39:
[----:B------:R-:W-:Y:S05]  /*e360*/  BSYNC B1 ;  /* 0x0000000000017941 */ /* 0x000fea0003800000 */
.L_x_38:
[----:B------:R-:W3:Y:S01]  /*e370*/  LDL.LU R15, [R1+0x498] ;  /* 0x00049800010f7983 */ /* 0x000ee20000300800 */
[----:B-1---5:R-:W-:Y:S01]  /*e380*/  HADD2.F32 R14, -RZ, R11.H0_H0 ;  /* 0x2000000bff0e7230 */ /* 0x022fe20000004100 */
[----:B------:R-:W-:Y:S01]  /*e390*/  ISETP.GT.AND P0, PT, R0, 0x8, P3 ;  /* 0x000000080000780c */ /* 0x000fe20001f04270 */
[----:B------:R-:W-:Y:S03]  /*e3a0*/  BSSY B1, `(.L_x_40) ;  /* 0x0000007000017945 */ /* 0x000fe60003800000 */
[----:B------:R-:W-:-:S04]  /*e3b0*/  FMUL R14, R14, R16 ;  /* 0x000000100e0e7220 */ /* 0x000fc80000400000 */
[----:B---3--:R-:W-:-:S05]  /*e3c0*/  FFMA R14, R15, R2, R14 ;  /* 0x000000020f0e7223 */ /* 0x008fca000000000e */
[----:B------:R-:W-:-:S05]  /*e3d0*/  F2FP.F16.F32.PACK_AB R14, RZ, R14 ;  /* 0x0000000eff0e723e */ /* 0x000fca00000000ff */
[----:B------:R1:W-:Y:S01]  /*e3e0*/  @P2 STG.E.U16 desc[UR36][R6.64+0x10], R14 ;  /* 0x0000100e06002986 */ /* 0x0003e2000c101524 */
[----:B------:R-:W-:Y:S05]  /*e3f0*/  @!P0 BRA `(.L_x_41) ;  /* 0x0000000000048947 */ /* 0x000fea0003800000 */
[----:B------:R3:W5:Y:S02]  /*e400*/  LDG.E.LTC128B.U16 R11, desc[UR36][R18.64+0x12] ;  /* 0x00001224120b7981 */ /* 0x000764000c1e1520 */
.L_x_41:
[----:B------:R-:W-:Y:S05]  /*e410*/  BSYNC B1 ;  /* 0x0000000000017941 */ /* 0x000fea0003800000 */
.L_x_40:
[----:B------:R-:W2:Y:S01]  /*e420*/  LDL.LU R15, [R1+0x49c] ;  /* 0x00049c00010f7983 */ /* 0x000ea20000300800 */
[----:B-1---5:R-:W-:Y:S01]  /*e430*/  HADD2.F32 R14, -RZ, R11.H0_H0 ;  /* 0x2000000bff0e7230 */ /* 0x022fe20000004100 */
[----:B------:R-:W-:Y:S01]  /*e440*/  ISETP.GT.AND P3, PT, R3, 0x10, PT ;  /* 0x000000100300780c */ /* 0x000fe20003f64270 */
[----:B------:R-:W-:Y:S01]  /*e450*/  BSSY B1, `(.L_x_42) ;  /* 0x000000a000017945 */ /* 0x000fe20003800000 */
[----:B------:R-:W-:Y:S02]  /*e460*/  LOP3.LUT R17, R17, 0xffffffef, RZ, 0xc0, !PT ;  /* 0xffffffef11117812 */ /* 0x000fe400078ec0ff */
[----:B------:R-:W-:Y:S01]  /*e470*/  FMUL R14, R14, R16 ;  /* 0x000000100e0e7220 */ /* 0x000fe20000400000 */
[----:B------:R-:W-:-:S08]  /*e480*/  ISETP.GT.AND P1, PT, R0, RZ, P3 ;  /* 0x000000ff0000720c */ /* 0x000fd00001f24270 */
[----:B------:R-:W-:Y:S01]  /*e490*/  @P3 LOP3.LUT R17, R17, 0x10, RZ, 0xfc, !PT ;  /* 0x0000001011113812 */ /* 0x000fe200078efcff */
[----:B--2---:R-:W-:-:S05]  /*e4a0*/  FFMA R14, R15, R2, R14 ;  /* 0x000000020f0e7223 */ /* 0x004fca000000000e */
[----:B------:R-:W-:-:S05]  /*e4b0*/  F2FP.F16.F32.PACK_AB R14, RZ, R14 ;  /* 0x0000000eff0e723e */ /* 0x000fca00000000ff */
[----:B------:R1:W-:Y:S01]  /*e4c0*/  @P0 STG.E.U16 desc[UR36][R6.64+0x12], R14 ;  /* 0x0000120e06000986 */ /* 0x0003e2000c101524 */
[----:B------:R-:W-:Y:S05]  /*e4d0*/  @!P1 BRA `(.L_x_43) ;  /* 0x0000000000049947 */ /* 0x000fea0003800000 */
[----:B------:R2:W5:Y:S02]  /*e4e0*/  LDG.E.LTC128B.U16 R11, desc[UR36][R20.64+0x20] ;  /* 0x00002024140b7981 */ /* 0x000564000c1e1520 */
.L_x_43:
[----:B------:R-:W-:Y:S05]  /*e4f0*/  BSYNC B1 ;  /* 0x0000000000017941 */ /* 0x000fea0003800000 */
.L_x_42:
        /* <DEDUP_REMOVED lines=13> */
.L_x_45:
[----:B------:R-:W-:Y:S05]  /*e5d0*/  BSYNC B1 ;  /* 0x0000000000017941 */ /* 0x000fea0003800000 */
.L_x_44:
[----:B------:R-:W2:Y:S01]  /*e5e0*/  LDL.LU R15, [R1+0x4a4] ;  /* 0x0004a400010f7983 */ /* 0x000ea20000300800 */
[----:B-1---5:R-:W-:Y:S01]  /*e5f0*/  HADD2.F32 R14, -RZ, R11.H0_H0 ;  /* 0x2000000bff0e7230 */ /* 0x022fe20000004100 */
[----:B------:R-:W-:Y:S04]  /*e600*/  BSSY B1, `(.L_x_46) ;  /* 0x0000008000017945 */ /* 0x000fe80003800000 */
[----:B------:R-:W-:-:S04]  /*e610*/  FMUL R14, R14, R16 ;  /* 0x000000100e0e7220 */ /* 0x000fc80000400000 */
[----:B--2---:R-:W-:-:S05]  /*e620*/  FFMA R14, R15, R2, R14 ;  /* 0x000000020f0e7223 */ /* 0x004fca000000000e */
[----:B------:R-:W-:-:S05]  /*e630*/  F2FP.F16.F32.PACK_AB R14, RZ, R14 ;  /* 0x0000000eff0e723e */ /* 0x000fca00000000ff */
[----:B------:R1:W-:Y:S01]  /*e640*/  @P0 STG.E.U16 desc[UR36][R4.64+0x22], R14 ;  /* 0x0000220e04000986 */ /* 0x0003e2000c101524 */
[----:B------:R-:W-:-:S13]  /*e650*/  ISETP.GT.AND P0, PT, R0, 0x8, P3 ;  /* 0x000000080000780c */ /* 0x000fda0001f04270 */
[----:B-1----:R-:W-:Y:S05]  /*e660*/  @!P0 BRA `(.L_x_47) ;  /* 0x0000000000048947 */ /* 0x002fea0003800000 */
[----:B------:R1:W5:Y:S02]  /*e670*/  LDG.E.LTC128B.U16 R11, desc[UR36][R18.64+0x20] ;  /* 0x00002024120b7981 */ /* 0x000364000c1e1520 */
.L_x_47:
[----:B------:R-:W-:Y:S05]  /*e680*/  BSYNC B1 ;  /* 0x0000000000017941 */ /* 0x000fea0003800000 */
.L_x_46:
[----:B------:R-:W2:Y:S01]  /*e690*/  LDL.LU R15, [R1+0x4a8] ;  /* 0x0004a800010f7983 */ /* 0x000ea20000300800 */
[----:B-----5:R-:W-:Y:S01]  /*e6a0*/  HADD2.F32 R14, -RZ, R11.H0_H0 ;  /* 0x2000000bff0e7230 */ /* 0x020fe20000004100 */
[----:B------:R-:W-:Y:S04]  /*e6b0*/  BSSY B1, `(.L_x_48) ;  /* 0x0000008000017945 */ /* 0x000fe80003800000 */
[----:B------:R-:W-:-:S04]  /*e6c0*/  FMUL R14, R14, R16 ;  /* 0x000000100e0e7220 */ /* 0x000fc80000400000 */
[----:B--2---:R-:W-:-:S05]  /*e6d0*/  FFMA R14, R15, R2, R14 ;  /* 0x000000020f0e7223 */ /* 0x004fca000000000e */
[----:B------:R-:W-:-:S05]  /*e6e0*/  F2FP.F16.F32.PACK_AB R14, RZ, R14 ;  /* 0x0000000eff0e723e */ /* 0x000fca00000000ff */
[----:B------:R2:W-:Y:S01]  /*e6f0*/  @P0 STG.E.U16 desc[UR36][R6.64+0x20], R14 ;  /* 0x0000200e06000986 */ /* 0x0005e2000c101524 */
[----:B------:R-:W-:-:S13]  /*e700*/  ISETP.GT.AND P0, PT, R0, 0x8, P2 ;  /* 0x000000080000780c */ /* 0x000fda0001704270 */
[----:B--2---:R-:W-:Y:S05]  /*e710*/  @!P0 BRA `(.L_x_49) ;  /* 0x0000000000048947 */ /* 0x004fea0003800000 */
[----:B------:R2:W5:Y:S02]  /*e720*/  LDG.E.LTC128B.U16 R11, desc[UR36][R18.64+0x22] ;  /* 0x00002224120b7981 */ /* 0x000564000c1e1520 */
.L_x_49:
[----:B------:R-:W-:Y:S05]  /*e730*/  BSYNC B1 ;  /* 0x0000000000017941 */ /* 0x000fea0003800000 */
.L_x_48:
[----:B------:R-:W3:Y:S01]  /*e740*/  LDL.LU R15, [R1+0x4ac] ;  /* 0x0004ac00010f7983 */ /* 0x000ee20000300800 */
[----:B-----5:R-:W-:Y:S01]  /*e750*/  HADD2.F32 R14, -RZ, R11.H0_H0 ;  /* 0x2000000bff0e7230 */ /* 0x020fe20000004100 */
[----:B------:R-:W-:Y:S01]  /*e760*/  ISETP.GT.AND P2, PT, R3, 0x18, PT ;  /* 0x000000180300780c */ /* 0x000fe20003f44270 */
[----:B------:R-:W-:Y:S01]  /*e770*/  BSSY B1, `(.L_x_50) ;  /* 0x000000a000017945 */ /* 0x000fe20003800000 */
[----:B------:R-:W-:Y:S02]  /*e780*/  LOP3.LUT R218, R218, 0xfffffbff, RZ, 0xc0, !PT ;  /* 0xfffffbffdada7812 */ /* 0x000fe400078ec0ff */
[----:B------:R-:W-:-:S09]  /*e790*/  FMUL R14, R14, R16 ;  /* 0x000000100e0e7220 */ /* 0x000fd20000400000 */
[----:B------:R-:W-:Y:S01]  /*e7a0*/  @P2 LOP3.LUT R218, R218, 0x400, RZ, 0xfc, !PT ;  /* 0x00000400dada2812 */ /* 0x000fe200078efcff */
[----:B---3--:R-:W-:-:S05]  /*e7b0*/  FFMA R14, R15, R2, R14 ;  /* 0x000000020f0e7223 */ /* 0x008fca000000000e */
[----:B------:R-:W-:-:S05]  /*e7c0*/  F2FP.F16.F32.PACK_AB R14, RZ, R14 ;  /* 0x0000000eff0e723e */ /* 0x000fca00000000ff */
[----:B------:R3:W-:Y:S01]  /*e7d0*/  @P0 STG.E.U16 desc[UR36][R6.64+0x22], R14 ;  /* 0x0000220e06000986 */ /* 0x0007e2000c101524 */
[----:B------:R-:W-:-:S13]  /*e7e0*/  ISETP.GT.AND P0, PT, R0, RZ, P2 ;  /* 0x000000ff0000720c */ /* 0x000fda0001704270 */
[----:B---3--:R-:W-:Y:S05]  /*e7f0*/  @!P0 BRA `(.L_x_51) ;  /* 0x0000000000048947 */ /* 0x008fea0003800000 */
[----:B------:R3:W5:Y:S02]  /*e800*/  LDG.E.LTC128B.U16 R11, desc[UR36][R20.64+0x30] ;  /* 0x00003024140b7981 */ /* 0x000764000c1e1520 */
.L_x_51:
[----:B------:R-:W-:Y:S05]  /*e810*/  BSYNC B1 ;  /* 0x0000000000017941 */ /* 0x000fea0003800000 */
.L_x_50:
[----:B------:R-:W2:Y:S01]  /*e820*/  LDL.LU R15, [R1+0x4b0] ;  /* 0x0004b000010f7983 */ /* 0x000ea20000300800 */
[----:B-----5:R-:W-:Y:S01]  /*e830*/  HADD2.F32 R14, -RZ, R11.H0_H0 ;  /* 0x2000000bff0e7230 */ /* 0x020fe20000004100 */
[----:B------:R-:W-:Y:S01]  /*e840*/  ISETP.GT.AND P1, PT, R3, 0x19, PT ;  /* 0x000000190300780c */ /* 0x000fe20003f24270 */
[----:B------:R-:W-:Y:S01]  /*e850*/  BSSY B1, `(.L_x_52) ;  /* 0x000000a000017945 */ /* 0x000fe20003800000 */
[----:B------:R-:W-:Y:S02]  /*e860*/  LOP3.LUT R218, R218, 0xfffffdff, RZ, 0xc0, !PT ;  /* 0xfffffdffdada7812 */ /* 0x000fe400078ec0ff */
[----:B------:R-:W-:-:S09]  /*e870*/  FMUL R14, R14, R16 ;  /* 0x000000100e0e7220 */ /* 0x000fd20000400000 */
[----:B------:R-:W-:Y:S01]  /*e880*/  @P1 LOP3.LUT R218, R218, 0x200, RZ, 0xfc, !PT ;  /* 0x00000200dada1812 */ /* 0x000fe200078efcff */
[----:B--2---:R-:W-:-:S05]  /*e890*/  FFMA R14, R15, R2, R14 ;  /* 0x000000020f0e7223 */ /* 0x004fca000000000e */
[----:B------:R-:W-:-:S05]  /*e8a0*/  F2FP.F16.F32.PACK_AB R14, RZ, R14 ;  /* 0x0000000eff0e723e */ /* 0x000fca00000000ff */
[----:B------:R2:W-:Y:S01]  /*e8b0*/  @P0 STG.E.U16 desc[UR36][R4.64+0x30], R14 ;  /* 0x0000300e04000986 */ /* 0x0005e2000c101524 */
[----:B------:R-:W-:-:S13]  /*e8c0*/  ISETP.GT.AND P0, PT, R0, RZ, P1 ;  /* 0x000000ff0000720c */ /* 0x000fda0000f04270 */
[----:B--2---:R-:W-:Y:S05]  /*e8d0*/  @!P0 BRA `(.L_x_53) ;  /* 0x0000000000048947 */ /* 0x004fea0003800000 */
[----:B------:R2:W5:Y:S02]  /*e8e0*/  LDG.E.LTC128B.U16 R11, desc[UR36][R20.64+0x32] ;  /* 0x00003224140b7981 */ /* 0x000564000c1e1520 */
.L_x_53:
[----:B------:R-:W-:Y:S05]  /*e8f0*/  BSYNC B1 ;  /* 0x0000000000017941 */ /* 0x000fea0003800000 */
.L_x_52:
[----:B------:R-:W3:Y:S01]  /*e900*/  LDL.LU R15, [R1+0x4b4] ;  /* 0x0004b400010f7983 */ /* 0x000ee20000300800 */
[----:B-----5:R-:W-:Y:S01]  /*e910*/  HADD2.F32 R14, -RZ, R11.H0_H0 ;  /* 0x2000000bff0e7230 */ /* 0x020fe20000004100 */
[----:B------:R-:W-:Y:S04]  /*e920*/  BSSY B1, `(.L_x_54) ;  /* 0x0000008000017945 */ /* 0x000fe80003800000 */
[----:B------:R-:W-:-:S04]  /*e930*/  FMUL R14, R14, R16 ;  /* 0x000000100e0e7220 */ /* 0x000fc80000400000 */
[----:B---3--:R-:W-:-:S05]  /*e940*/  FFMA R14, R15, R2, R14 ;  /* 0x000000020f0e7223 */ /* 0x008fca000000000e */
[----:B------:R-:W-:-:S05]  /*e950*/  F2FP.F16.F32.PACK_AB R14, RZ, R14 ;  /* 0x0000000eff0e723e */ /* 0x000fca00000000ff */
[----:B------:R3:W-:Y:S01]  /*e960*/  @P0 STG.E.U16 desc[UR36][R4.64+0x32], R14 ;  /* 0x0000320e04000986 */ /* 0x0007e2000c101524 */
[----:B------:R-:W-:-:S13]  /*e970*/  ISETP.GT.AND P0, PT, R0, 0x8, P2 ;  /* 0x000000080000780c */ /* 0x000fda0001704270 */
[----:B---3--:R-:W-:Y:S05]  /*e980*/  @!P0 BRA `(.L_x_55) ;  /* 0x0000000000048947 */ /* 0x008fea0003800000 */
[----:B------:R3:W5:Y:S02]  /*e990*/  LDG.E.LTC128B.U16 R11, desc[UR36][R18.64+0x30] ;  /* 0x00003024120b7981 */ /* 0x000764000c1e1520 */
.L_x_55:
[----:B------:R-:W-:Y:S05]  /*e9a0*/  BSYNC B1 ;  /* 0x0000000000017941 */ /* 0x000fea0003800000 */
.L_x_54:
        /* <DEDUP_REMOVED lines=10> */
.L_x_57:
[----:B------:R-:W-:Y:S05]  /*ea50*/  BSYNC B1 ;  /* 0x0000000000017941 */ /* 0x000fea0003800000 */
.L_x_56:
        /* <DEDUP_REMOVED lines=13> */
.L_x_59:
[----:B------:R-:W-:Y:S05]  /*eb30*/  BSYNC B1 ;  /* 0x0000000000017941 */ /* 0x000fea0003800000 */
.L_x_58:
        /* <DEDUP_REMOVED lines=13> */
.L_x_61:
[----:B------:R-:W-:Y:S05]  /*ec10*/  BSYNC B1 ;  /* 0x0000000000017941 */ /* 0x000fea0003800000 */
.L_x_60:
        /* <DEDUP_REMOVED lines=10> */
.L_x_63:
[----:B------:R-:W-:Y:S05]  /*ecc0*/  BSYNC B1 ;  /* 0x0000000000017941 */ /* 0x000fea0003800000 */
.L_x_62:
        /* <DEDUP_REMOVED lines=10> */
.L_x_65:
[----:B------:R-:W-:Y:S05]  /*ed70*/  BSYNC B1 ;  /* 0x0000000000017941 */ /* 0x000fea0003800000 */
.L_x_64:
        /* <DEDUP_REMOVED lines=13> */
.L_x_67:
[----:B------:R-:W-:Y:S05]  /*ee50*/  BSYNC B1 ;  /* 0x0000000000017941 */ /* 0x000fea0003800000 */
.L_x_66:
        /* <DEDUP_REMOVED lines=13> */
.L_x_69:
[----:B------:R-:W-:Y:S05]  /*ef30*/  BSYNC B1 ;  /* 0x0000000000017941 */ /* 0x000fea0003800000 */
.L_x_68:
        /* <DEDUP_REMOVED lines=10> */
.L_x_71:
[----:B------:R-:W-:Y:S05]  /*efe0*/  BSYNC B1 ;  /* 0x0000000000017941 */ /* 0x000fea0003800000 */
.L_x_70:
        /* <DEDUP_REMOVED lines=10> */
.L_x_73:
[----:B------:R-:W-:Y:S05]  /*f090*/  BSYNC B1 ;  /* 0x0000000000017941 */ /* 0x000fea0003800000 */
.L_x_72:
        /* <DEDUP_REMOVED lines=13> */
.L_x_75:
[----:B------:R-:W-:Y:S05]  /*f170*/  BSYNC B1 ;  /* 0x0000000000017941 */ /* 0x000fea0003800000 */
.L_x_74:
        /* <DEDUP_REMOVED lines=13> */
.L_x_77:
[----:B------:R-:W-:Y:S05]  /*f250*/  BSYNC B1 ;  /* 0x0000000000017941 */ /* 0x000fea0003800000 */
.L_x_76:
        /* <DEDUP_REMOVED lines=10> */
.L_x_79:
[----:B------:R-:W-:Y:S05]  /*f300*/  BSYNC B1 ;  /* 0x0000000000017941 */ /* 0x000fea0003800000 */
.L_x_78:
        /* <DEDUP_REMOVED lines=10> */
.L_x_81:
[----:B------:R-:W-:Y:S05]  /*f3b0*/  BSYNC B1 ;  /* 0x0000000000017941 */ /* 0x000fea0003800000 */
.L_x_80:
        /* <DEDUP_REMOVED lines=13> */
.L_x_83:
[----:B------:R-:W-:Y:S05]  /*f490*/  BSYNC B1 ;  /* 0x0000000000017941 */ /* 0x000fea0003800000 */
.L_x_82:
        /* <DEDUP_REMOVED lines=13> */
.L_x_85:
[----:B------:R-:W-:Y:S05]  /*f570*/  BSYNC B1 ;  /* 0x0000000000017941 */ /* 0x000fea0003800000 */
.L_x_84:
        /* <DEDUP_REMOVED lines=10> */
.L_x_87:
[----:B------:R-:W-:Y:S05]  /*f620*/  BSYNC B1 ;  /* 0x0000000000017941 */ /* 0x000fea0003800000 */
.L_x_86:
        /* <DEDUP_REMOVED lines=10> */
.L_x_89:
[----:B------:R-:W-:Y:S05]  /*f6d0*/  BSYNC B1 ;  /* 0x0000000000017941 */ /* 0x000fea0003800000 */
.L_x_88:
        /* <DEDUP_REMOVED lines=13> */
.L_x_91:
[----:B------:R-:W-:Y:S05]  /*f7b0*/  BSYNC B1 ;  /* 0x0000000000017941 */ /* 0x000fea0003800000 */
.L_x_90:
        /* <DEDUP_REMOVED lines=13> */
.L_x_93:
[----:B------:R-:W-:Y:S05]  /*f890*/  BSYNC B1 ;  /* 0x0000000000017941 */ /* 0x000fea0003800000 */
.L_x_92:
        /* <DEDUP_REMOVED lines=10> */
.L_x_95:
[----:B------:R-:W-:Y:S05]  /*f940*/  BSYNC B1 ;  /* 0x0000000000017941 */ /* 0x000fea0003800000 */
.L_x_94:
        /* <DEDUP_REMOVED lines=10> */
.L_x_97:
[----:B------:R-:W-:Y:S05]  /*f9f0*/  BSYNC B1 ;  /* 0x0000000000017941 */ /* 0x000fea0003800000 */
.L_x_96:
[----:B------:R-:W3:Y:S01]  /*fa00*/  LDL.LU R15, [R1+0x50c] ;  /* 0x00050c00010f7983 */ /* 0x000ee20000300800 */
[----:B-----5:R-:W-:Y:S01]  /*fa10*/  HADD2.F32 R14, -RZ, R11.H0_H0 ;  /* 0x2000000bff0e7230 */ /* 0x020fe20000004100 */
[----:B------:R-:W-:Y:S01]  /*fa20*/  ISETP.GT.AND P2, PT, R3, 0x48, PT ;  /* 0x000000480300780c */ /* 0x000fe20003f44270 */
[----:B------:R-:W-:Y:S01]  /*fa30*/  BSSY B1, `(.L_x_98) ;  /* 0x000000b000017945 */ /* 0x000fe20003800000 */
[----:B------:R-:W-:Y:S02]  /*fa40*/  LOP3.LUT R17, R17, 0xbfffffff, RZ, 0xc0, !PT ;  /* 0xbfffffff11117812 */ /* 0x000fe400078ec0ff */
[----:B------:R-:W-:Y:S01]  /*fa50*/  FMUL R14, R14, R16 ;  /* 0x000000100e0e7220 */ /* 0x000fe20000400000 */
[----:B------:R-:W-:-:S08]  /*fa60*/  PRMT R230, R11, 0x7610, R230 ;  /* 0x000076100be67816 */ /* 0x000fd000000000e6 */
[----:B------:R-:W-:Y:S01]  /*fa70*/  @P2 LOP3.LUT R17, R17, 0x40000000, RZ, 0xfc, !PT ;  /* 0x4000000011112812 */ /* 0x000fe200078efcff */
[----:B---3--:R-:W-:-:S05]  /*fa80*/  FFMA R14, R15, R2, R14 ;  /* 0x000000020f0e7223 */ /* 0x008fca000000000e */
[----:B------:R-:W-:-:S05]  /*fa90*/  F2FP.F16.F32.PACK_AB R14, RZ, R14 ;  /* 0x0000000eff0e723e */ /* 0x000fca00000000ff */
[----:B------:R3:W-:Y:S01]  /*faa0*/  @P0 STG.E.U16 desc[UR36][R6.64+0x82], R14 ;  /* 0x0000820e06000986 */ /* 0x0007e2000c101524 */
[----:B------:R-:W-:-:S13]  /*fab0*/  ISETP.GT.AND P0, PT, R0, RZ, P2 ;  /* 0x000000ff0000720c */ /* 0x000fda0001704270 */
[----:B---3--:R-:W-:Y:S05]  /*fac0*/  @!P0 BRA `(.L_x_99) ;  /* 0x0000000000048947 */ /* 0x008fea0003800000 */
[----:B------:R3:W5:Y:S02]  /*fad0*/  LDG.E.LTC128B.U16 R230, desc[UR36][R20.64+0x90] ;  /* 0x0000902414e67981 */ /* 0x000764000c1e1520 */
.L_x_99:
[----:B------:R-:W-:Y:S05]  /*fae0*/  BSYNC B1 ;  /* 0x0000000000017941 */ /* 0x000fea0003800000 */
.L_x_98:
        /* <DEDUP_REMOVED lines=10> */
[----:B------:R-:W-:-:S05]  /*fb90*/  IADD3 R223, P0, R10, 0x80, RZ ;  /* 0x000000800adf7810 */ /* 0x000fca0007f1e0ff */
[----:B------:R-:W-:-:S04]  /*fba0*/  IMAD.WIDE.U32 R14, R223, R8, R216 ;  /* 0x00000008df0e7225 */ /* 0x000fc800078e00d8 */
[----:B------:R-:W-:-:S04]  /*fbb0*/  IMAD.WIDE.U32 R234, R223, R8, R224 ;  /* 0x00000008dfea7225 */ /* 0x000fc800078e00e0 */
[----:B--2---:R-:W-:Y:S01]  /*fbc0*/  IMAD.X R11, RZ, RZ, UR7, P0 ;  /* 0x00000007ff0b7e24 */ /* 0x004fe200080e06ff */
[----:B------:R-:W-:-:S03]  /*fbd0*/  LEA R228, P0, R14, R22, 0x1 ;  /* 0x000000160ee47211 */ /* 0x000fc600078008ff */
[----:B------:R-:W-:-:S04]  /*fbe0*/  IMAD R11, R11, R8, RZ ;  /* 0x000000080b0b7224 */ /* 0x000fc800078e02ff */
[----:B------:R-:W-:-:S04]  /*fbf0*/  IMAD R231, R223, R9, R11 ;  /* 0x00000009dfe77224 */ /* 0x000fc800078e020b */
[----:B------:R-:W-:-:S05]  /*fc00*/  IMAD.IADD R11, R15, 0x1, R231 ;  /* 0x000000010f0b7824 */ /* 0x000fca00078e02e7 */
[----:B------:R-:W-:Y:S02]  /*fc10*/  LEA.HI.X R229, R14, R23, R11, 0x1, P0 ;  /* 0x000000170ee57211 */ /* 0x000fe400000f0c0b */
[----:B------:R-:W-:-:S05]  /*fc20*/  IADD3 R221, P0, R10, 0x100, RZ ;  /* 0x000001000add7810 */ /* 0x000fca0007f1e0ff */
[----:B------:R-:W-:Y:S02]  /*fc30*/  IMAD.X R10, RZ, RZ, UR7, P0 ;  /* 0x00000007ff0a7e24 */ /* 0x000fe400080e06ff */
[----:B------:R-:W-:-:S04]  /*fc40*/  IMAD.WIDE.U32 R232, R221, R8, R224 ;  /* 0x00000008dde87225 */ /* 0x000fc800078e00e0 */
[----:B------:R-:W-:-:S04]  /*fc50*/  IMAD R10, R10, R8, RZ ;  /* 0x000000080a0a7224 */ /* 0x000fc800078e02ff */
[C---:B------:R-:W-:Y:S02]  /*fc60*/  IMAD R9, R221.reuse, R9, R10 ;  /* 0x00000009dd097224 */ /* 0x040fe400078e020a */
[----:B------:R-:W-:-:S04]  /*fc70*/  IMAD.WIDE.U32 R10, R221, R8, R216 ;  /* 0x00000008dd0a7225 */ /* 0x000fc800078e00d8 */
[----:B------:R-:W-:Y:S01]  /*fc80*/  IMAD.IADD R11, R11, 0x1, R9 ;  /* 0x000000010b0b7824 */ /* 0x000fe200078e0209 */
[----:B------:R-:W-:Y:S01]  /*fc90*/  LEA R236, P0, R10, R22, 0x1 ;  /* 0x000000160aec7211 */ /* 0x000fe200078008ff */
[----:B------:R-:W-:-:S03]  /*fca0*/  IMAD.IADD R216, R9, 0x1, R233 ;  /* 0x0000000109d87824 */ /* 0x000fc600078e02e9 */
[----:B------:R-:W-:Y:S01]  /*fcb0*/  LEA.HI.X R237, R10, R23, R11, 0x1, P0 ;  /* 0x000000170aed7211 */ /* 0x000fe200000f0c0b */
[----:B------:R-:W-:-:S04]  /*fcc0*/  IMAD.WIDE.U32 R10, R223, R8, R12 ;  /* 0x00000008df0a7225 */ /* 0x000fc800078e000c */
[C---:B------:R-:W-:Y:S02]  /*fcd0*/  IMAD.IADD R11, R231.reuse, 0x1, R11 ;  /* 0x00000001e70b7824 */ /* 0x040fe400078e020b */
[----:B------:R-:W-:Y:S02]  /*fce0*/  IMAD.IADD R223, R231, 0x1, R235 ;  /* 0x00000001e7df7824 */ /* 0x000fe400078e02eb */
[----:B------:R-:W-:-:S04]  /*fcf0*/  IMAD.WIDE.U32 R10, R220, UR44, R10 ;  /* 0x0000002cdc0a7c25 */ /* 0x000fc8000f8e000a */
[----:B------:R-:W-:Y:S01]  /*fd00*/  IMAD.IADD R11, R219, 0x1, R11 ;  /* 0x00000001db0b7824 */ /* 0x000fe200078e020b */
[----:B------:R-:W-:-:S04]  /*fd10*/  LEA R14, P0, R10, R22, 0x1 ;  /* 0x000000160a0e7211 */ /* 0x000fc800078008ff */
[----:B------:R-:W-:Y:S01]  /*fd20*/  LEA.HI.X R15, R10, R23, R11, 0x1, P0 ;  /* 0x000000170a0f7211 */ /* 0x000fe200000f0c0b */
[----:B------:R-:W-:-:S04]  /*fd30*/  IMAD.WIDE.U32 R10, R221, R8, R12 ;  /* 0x00000008dd0a7225 */ /* 0x000fc800078e000c */
[----:B------:R-:W-:Y:S02]  /*fd40*/  IMAD.IADD R11, R9, 0x1, R11 ;  /* 0x00000001090b7824 */ /* 0x000fe400078e020b */
[----:B------:R-:W-:-:S04]  /*fd50*/  IMAD.WIDE.U32 R226, R220, UR44, R10 ;  /* 0x0000002cdce27c25 */ /* 0x000fc8000f8e000a */
[----:B------:R-:W-:Y:S01]  /*fd60*/  IMAD.IADD R11, R219, 0x1, R227 ;  /* 0x00000001db0b7824 */ /* 0x000fe200078e02e3 */
[----:B------:R-:W-:-:S04]  /*fd70*/  LEA R10, P0, R226, R22, 0x1 ;  /* 0x00000016e20a7211 */ /* 0x000fc800078008ff */
[----:B------:R-:W-:Y:S02]  /*fd80*/  LEA.HI.X R11, R226, R23, R11, 0x1, P0 ;  /* 0x00000017e20b7211 */ /* 0x000fe400000f0c0b */
[----:B------:R-:W-:-:S05]  /*fd90*/  IADD3 R226, P0, R12, R234, RZ ;  /* 0x000000ea0ce27210 */ /* 0x000fca0007f1e0ff */
[----:B------:R-:W-:Y:S01]  /*fda0*/  IMAD.X R227, R13, 0x1, R223, P0 ;  /* 0x000000010de37824 */ /* 0x000fe200000e06df */
[----:B------:R-:W-:Y:S01]  /*fdb0*/  IADD3 R224, P0, R12, R232, RZ ;  /* 0x000000e80ce07210 */ /* 0x000fe20007f1e0ff */
[----:B------:R-:W-:-:S04]  /*fdc0*/  IMAD.WIDE.U32 R8, R220, UR44, R226 ;  /* 0x0000002cdc087c25 */ /* 0x000fc8000f8e00e2 */
[----:B------:R-:W-:Y:S01]  /*fdd0*/  IMAD.X R225, R13, 0x1, R216, P0 ;  /* 0x000000010de17824 */ /* 0x000fe200000e06d8 */
[----:B------:R-:W-:Y:S01]  /*fde0*/  LEA R12, P0, R8, R22, 0x1 ;  /* 0x00000016080c7211 */ /* 0x000fe200078008ff */
[----:B------:R-:W-:Y:S02]  /*fdf0*/  IMAD.IADD R9, R219, 0x1, R9 ;  /* 0x00000001db097824 */ /* 0x000fe400078e0209 */
[----:B------:R-:W-:-:S03]  /*fe00*/  IMAD.WIDE.U32 R220, R220, UR44, R224 ;  /* 0x0000002cdcdc7c25 */ /* 0x000fc6000f8e00e0 */
[----:B------:R-:W-:Y:S01]  /*fe10*/  LEA.HI.X R13, R8, R23, R9, 0x1, P0 ;  /* 0x00000017080d7211 */ /* 0x000fe200000f0c09 */
[----:B------:R-:W-:Y:S01]  /*fe20*/  IMAD.IADD R219, R219, 0x1, R221 ;  /* 0x00000001dbdb7824 */ /* 0x000fe200078e02dd */
[----:B------:R-:W-:-:S04]  /*fe30*/  LEA R8, P0, R220, R22, 0x1 ;  /* 0x00000016dc087211 */ /* 0x000fc800078008ff */
[----:B------:R-:W-:Y:S02]  /*fe40*/  LEA.HI.X R9, R220, R23, R219, 0x1, P0 ;  /* 0x00000017dc097211 */ /* 0x000fe400000f0cdb */
[----:B------:R-:W-:-:S05]  /*fe50*/  IADD3 R234, P0, R222, R234, RZ ;  /* 0x000000eadeea7210 */ /* 0x000fca0007f1e0ff */
[----:B------:R-:W-:Y:S01]  /*fe60*/  IMAD.X R223, R223, 0x1, R217, P0 ;  /* 0x00000001dfdf7824 */ /* 0x000fe200000e06d9 */
[----:B------:R-:W-:-:S05]  /*fe70*/  IADD3 R232, P0, R222, R232, RZ ;  /* 0x000000e8dee87210 */ /* 0x000fca0007f1e0ff */
[----:B------:R-:W-:Y:S01]  /*fe80*/  IMAD.X R216, R216, 0x1, R217, P0 ;  /* 0x00000001d8d87824 */ /* 0x000fe200000e06d9 */
[----:B------:R-:W-:-:S04]  /*fe90*/  LEA R222, P0, R234, R22, 0x1 ;  /* 0x00000016eade7211 */ /* 0x000fc800078008ff */
[-C--:B------:R-:W-:Y:S02]  /*fea0*/  LEA.HI.X R223, R234, R23.reuse, R223, 0x1, P0 ;  /* 0x00000017eadf7211 */ /* 0x080fe400000f0cdf */
[----:B------:R-:W-:Y:S02]  /*feb0*/  LEA R224, P0, R232, R22, 0x1 ;  /* 0x00000016e8e07211 */ /* 0x000fe400078008ff */
[----:B------:R-:W-:Y:S02]  /*fec0*/  PRMT R22, R230, 0x7610, R22 ;  /* 0x00007610e6167816 */ /* 0x000fe40000000016 */
[----:B------:R-:W-:Y:S02]  /*fed0*/  LEA.HI.X R225, R232, R23, R216, 0x1, P0 ;  /* 0x00000017e8e17211 */ /* 0x000fe400000f0cd8 */
[----:B------:R-:W-:-:S13]  /*fee0*/  ISETP.GT.AND P0, PT, R0, RZ, P1 ;  /* 0x000000ff0000720c */ /* 0x000fda0000f04270 */
[----:B------:R-:W-:Y:S05]  /*fef0*/  @!P0 BRA `(.L_x_101) ;  /* 0x0000000000048947 */ /* 0x000fea0003800000 */
[----:B------:R2:W5:Y:S02]  /*ff00*/  LDG.E.LTC128B.U16 R22, desc[UR36][R20.64+0x92] ;  /* 0x0000922414167981 */ /* 0x000564000c1e1520 */
.L_x_101:
[----:B------:R-:W-:Y:S05]  /*ff10*/  BSYNC B1 ;  /* 0x0000000000017941 */ /* 0x000fea0003800000 */
.L_x_100:
        /* <DEDUP_REMOVED lines=10> */
.L_x_103:
[----:B------:R-:W-:Y:S05]  /*ffc0*/  BSYNC B1 ;  /* 0x0000000000017941 */ /* 0x000fea0003800000 */
.L_x_102:
        /* <DEDUP_REMOVED lines=10> */
.L_x_105:
[----:B------:R-:W-:Y:S05]  /*10070*/  BSYNC B1 ;  /* 0x0000000000017941 */ /* 0x000fea0003800000 */
.L_x_104:
        /* <DEDUP_REMOVED lines=13> */
.L_x_107:
[----:B------:R-:W-:Y:S05]  /*10150*/  BSYNC B1 ;  /* 0x0000000000017941 */ /* 0x000fea0003800000 */
.L_x_106:
        /* <DEDUP_REMOVED lines=13> */
.L_x_109:
[----:B------:R-:W-:Y:S05]  /*10230*/  BSYNC B1 ;  /* 0x0000000000017941 */ /* 0x000fea0003800000 */
.L_x_108:
        /* <DEDUP_REMOVED lines=10> */
.L_x_111:
[----:B------:R-:W-:Y:S05]  /*102e0*/  BSYNC B1 ;  /* 0x0000000000017941 */ /* 0x000fea0003800000 */
.L_x_110:
        /* <DEDUP_REMOVED lines=10> */
.L_x_113:
[----:B------:R-:W-:Y:S05]  /*10390*/  BSYNC B1 ;  /* 0x0000000000017941 */ /* 0x000fea0003800000 */
.L_x_112:
        /* <DEDUP_REMOVED lines=13> */
.L_x_115:
[----:B------:R-:W-:Y:S05]  /*10470*/  BSYNC B1 ;  /* 0x0000000000017941 */ /* 0x000fea0003800000 */
.L_x_114:
        /* <DEDUP_REMOVED lines=13> */
.L_x_117:
[----:B------:R-:W-:Y:S05]  /*10550*/  BSYNC B1 ;  /* 0x0000000000017941 */ /* 0x000fea0003800000 */
.L_x_116:
        /* <DEDUP_REMOVED lines=10> */
.L_x_119:
[----:B------:R-:W-:Y:S05]  /*10600*/  BSYNC B1 ;  /* 0x0000000000017941 */ /* 0x000fea0003800000 */
.L_x_118:
        /* <DEDUP_REMOVED lines=10> */
.L_x_121:
[----:B------:R-:W-:Y:S05]  /*106b0*/  BSYNC B1 ;  /* 0x0000000000017941 */ /* 0x000fea0003800000 */
.L_x_120:
        /* <DEDUP_REMOVED lines=13> */
.L_x_123:
[----:B------:R-:W-:Y:S05]  /*10790*/  BSYNC B1 ;  /* 0x0000000000017941 */ /* 0x000fea0003800000 */
.L_x_122:
        /* <DEDUP_REMOVED lines=13> */
.L_x_125:
[----:B------:R-:W-:Y:S05]  /*10870*/  BSYNC B1 ;  /* 0x0000000000017941 */ /* 0x000fea0003800000 */
.L_x_124:
        /* <DEDUP_REMOVED lines=10> */
.L_x_127:
[----:B------:R-:W-:Y:S05]  /*10920*/  BSYNC B1 ;  /* 0x0000000000017941 */ /* 0x000fea0003800000 */
.L_x_126:
        /* <DEDUP_REMOVED lines=10> */
.L_x_129:
[----:B------:R-:W-:Y:S05]  /*109d0*/  BSYNC B1 ;  /* 0x0000000000017941 */ /* 0x000fea0003800000 */
.L_x_128:
        /* <DEDUP_REMOVED lines=13> */
.L_x_131:
[----:B------:R-:W-:Y:S05]  /*10ab0*/  BSYNC B1 ;  /* 0x0000000000017941 */ /* 0x000fea0003800000 */
.L_x_130:
        /* <DEDUP_REMOVED lines=13> */
.L_x_133:
[----:B------:R-:W-:Y:S05]  /*10b90*/  BSYNC B1 ;  /* 0x0000000000017941 */ /* 0x000fea0003800000 */
.L_x_132:
        /* <DEDUP_REMOVED lines=10> */
.L_x_135:
[----:B------:R-:W-:Y:S05]  /*10c40*/  BSYNC B1 ;  /* 0x0000000000017941 */ /* 0x000fea0003800000 */
.L_x_134:
        /* <DEDUP_REMOVED lines=10> */
.L_x_137:
[----:B------:R-:W-:Y:S05]  /*10cf0*/  BSYNC B1 ;  /* 0x0000000000017941 */ /* 0x000fea0003800000 */
.L_x_136:
        /* <DEDUP_REMOVED lines=13> */
.L_x_139:
[----:B------:R-:W-:Y:S05]  /*10dd0*/  BSYNC B1 ;  /* 0x0000000000017941 */ /* 0x000fea0003800000 */
.L_x_138:
        /* <DEDUP_REMOVED lines=13> */
.L_x_141:
[----:B------:R-:W-:Y:S05]  /*10eb0*/  BSYNC B1 ;  /* 0x0000000000017941 */ /* 0x000fea0003800000 */
.L_x_140:
        /* <DEDUP_REMOVED lines=10> */
.L_x_143:
[----:B------:R-:W-:Y:S05]  /*10f60*/  BSYNC B1 ;  /* 0x0000000000017941 */ /* 0x000fea0003800000 */
.L_x_142:
        /* <DEDUP_REMOVED lines=10> */
.L_x_145:
[----:B------:R-:W-:Y:S05]  /*11010*/  BSYNC B1 ;  /* 0x0000000000017941 */ /* 0x000fea0003800000 */
.L_x_144:
        /* <DEDUP_REMOVED lines=13> */
.L_x_147:
[----:B------:R-:W-:Y:S05]  /*110f0*/  BSYNC B1 ;  /* 0x0000000000017941 */ /* 0x000fea0003800000 */
.L_x_146:
        /* <DEDUP_REMOVED lines=13> */
.L_x_149:
[----:B------:R-:W-:Y:S05]  /*111d0*/  BSYNC B1 ;  /* 0x0000000000017941 */ /* 0x000fea0003800000 */
.L_x_148:
        /* <DEDUP_REMOVED lines=10> */
.L_x_151:
[----:B------:R-:W-:Y:S05]  /*11280*/  BSYNC B1 ;  /* 0x0000000000017941 */ /* 0x000fea0003800000 */
.L_x_150:
        /* <DEDUP_REMOVED lines=10> */
.L_x_153:
[----:B------:R-:W-:Y:S05]  /*11330*/  BSYNC B1 ;  /* 0x0000000000017941 */ /* 0x000fea0003800000 */
.L_x_152:
        /* <DEDUP_REMOVED lines=13> */
.L_x_155:
[----:B------:R-:W-:Y:S05]  /*11410*/  BSYNC B1 ;  /* 0x0000000000017941 */ /* 0x000fea0003800000 */
.L_x_154:
        /* <DEDUP_REMOVED lines=13> */
.L_x_157:
[----:B------:R-:W-:Y:S05]  /*114f0*/  BSYNC B1 ;  /* 0x0000000000017941 */ /* 0x000fea0003800000 */
.L_x_156:
        /* <DEDUP_REMOVED lines=10> */
.L_x_159:
[----:B------:R-:W-:Y:S05]  /*115a0*/  BSYNC B1 ;  /* 0x0000000000017941 */ /* 0x000fea0003800000 */
.L_x_158:
        /* <DEDUP_REMOVED lines=10> */
.L_x_161:
[----:B------:R-:W-:Y:S05]  /*11650*/  BSYNC B1 ;  /* 0x0000000000017941 */ /* 0x000fea0003800000 */
.L_x_160:
        /* <DEDUP_REMOVED lines=13> */
.L_x_163:
[----:B------:R-:W-:Y:S05]  /*11730*/  BSYNC B1 ;  /* 0x0000000000017941 */ /* 0x000fea0003800000 */
.L_x_162:
        /* <DEDUP_REMOVED lines=13> */
.L_x_165:
[----:B------:R-:W-:Y:S05]  /*11810*/  BSYNC B1 ;  /* 0x0000000000017941 */ /* 0x000fea0003800000 */
.L_x_164:
        /* <DEDUP_REMOVED lines=10> */
.L_x_167:
[----:B------:R-:W-:Y:S05]  /*118c0*/  BSYNC B1 ;  /* 0x0000000000017941 */ /* 0x000fea0003800000 */
.L_x_166:
        /* <DEDUP_REMOVED lines=10> */
.L_x_169:
[----:B------:R-:W-:Y:S05]  /*11970*/  BSYNC B1 ;  /* 0x0000000000017941 */ /* 0x000fea0003800000 */
.L_x_168:
        /* <DEDUP_REMOVED lines=13> */
.L_x_171:
[----:B------:R-:W-:Y:S05]  /*11a50*/  BSYNC B1 ;  /* 0x0000000000017941 */ /* 0x000fea0003800000 */
.L_x_170:
        /* <DEDUP_REMOVED lines=13> */
.L_x_173:
[----:B------:R-:W-:Y:S05]  /*11b30*/  BSYNC B1 ;  /* 0x0000000000017941 */ /* 0x000fea0003800000 */
.L_x_172:
        /* <DEDUP_REMOVED lines=10> */
.L_x_175:
[----:B------:R-:W-:Y:S05]  /*11be0*/  BSYNC B1 ;  /* 0x0000000000017941 */ /* 0x000fea0003800000 */
.L_x_174:
        /* <DEDUP_REMOVED lines=10> */
.L_x_177:
[----:B------:R-:W-:Y:S05]  /*11c90*/  BSYNC B1 ;  /* 0x0000000000017941 */ /* 0x000fea0003800000 */
.L_x_176:
        /* <DEDUP_REMOVED lines=13> */
.L_x_179:
[----:B------:R-:W-:Y:S05]  /*11d70*/  BSYNC B1 ;  /* 0x0000000000017941 */ /* 0x000fea0003800000 */
.L_x_178:
        /* <DEDUP_REMOVED lines=13> */
.L_x_181:
[----:B------:R-:W-:Y:S05]  /*11e50*/  BSYNC B1 ;  /* 0x0000000000017941 */ /* 0x000fea0003800000 */
.L_x_180:
        /* <DEDUP_REMOVED lines=10> */
.L_x_183:
[----:B------:R-:W-:Y:S05]  /*11f00*/  BSYNC B1 ;  /* 0x0000000000017941 */ /* 0x000fea0003800000 */
.L_x_182:
        /* <DEDUP_REMOVED lines=10> */
.L_x_185:
[----:B------:R-:W-:Y:S05]  /*11fb0*/  BSYNC B1 ;  /* 0x0000000000017941 */ /* 0x000fea0003800000 */
.L_x_184:
        /* <DEDUP_REMOVED lines=13> */
.L_x_187:
[----:B------:R-:W-:Y:S05]  /*12090*/  BSYNC B1 ;  /* 0x0000000000017941 */ /* 0x000fea0003800000 */
.L_x_186:
        /* <DEDUP_REMOVED lines=13> */
.L_x_189:
[----:B------:R-:W-:Y:S05]  /*12170*/  BSYNC B1 ;  /* 0x0000000000017941 */ /* 0x000fea0003800000 */
.L_x_188:
        /* <DEDUP_REMOVED lines=10> */
.L_x_191:
[----:B------:R-:W-:Y:S05]  /*12220*/  BSYNC B1 ;  /* 0x0000000000017941 */ /* 0x000fea0003800000 */
.L_x_190:
        /* <DEDUP_REMOVED lines=10> */
.L_x_193:
[----:B------:R-:W-:Y:S05]  /*122d0*/  BSYNC B1 ;  /* 0x0000000000017941 */ /* 0x000fea0003800000 */
.L_x_192:
        /* <DEDUP_REMOVED lines=13> */
.L_x_195:
[----:B------:R-:W-:Y:S05]  /*123b0*/  BSYNC B1 ;  /* 0x0000000000017941 */ /* 0x000fea0003800000 */
.L_x_194:
        /* <DEDUP_REMOVED lines=13> */
.L_x_197:
[----:B------:R-:W-:Y:S05]  /*12490*/  BSYNC B1 ;  /* 0x0000000000017941 */ /* 0x000fea0003800000 */
.L_x_196:
        /* <DEDUP_REMOVED lines=10> */
.L_x_199:
[----:B------:R-:W-:Y:S05]  /*12540*/  BSYNC B1 ;  /* 0x0000000000017941 */ /* 0x000fea0003800000 */
.L_x_198:
        /* <DEDUP_REMOVED lines=10> */
.L_x_201:
[----:B------:R-:W-:Y:S05]  /*125f0*/  BSYNC B1 ;  /* 0x0000000000017941 */ /* 0x000fea0003800000 */
.L_x_200:
[----:B------:R-:W3:Y:S01]  /*12600*/  LDL.LU R216, [R1+0x5dc] ;  /* 0x0005dc0001d87983 */ /* 0x000ee20000300800 */
[----:B-----5:R-:W-:Y:S01]  /*12610*/  HADD2.F32 R23, -RZ, R22.H0_H0 ;  /* 0x20000016ff177230 */ /* 0x020fe20000004100 */
[----:B------:R-:W-:Y:S01]  /*12620*/  ISETP.GT.AND P3, PT, R3, 0xb0, PT ;  /* 0x000000b00300780c */ /* 0x000fe20003f64270 */
[----:B------:R-:W-:Y:S03]  /*12630*/  BSSY B1, `(.L_x_202) ;  /* 0x0000008000017945 */ /* 0x000fe60003800000 */
[----:B------:R-:W-:-:S04]  /*12640*/  FMUL R23, R23, R16 ;  /* 0x0000001017177220 */ /* 0x000fc80000400000 */
[----:B---3--:R-:W-:-:S05]  /*12650*/  FFMA R23, R216, R2, R23 ;  /* 0x00000002d8177223 */ /* 0x008fca0000000017 */
[----:B------:R-:W-:-:S05]  /*12660*/  F2FP.F16.F32.PACK_AB R23, RZ, R23 ;  /* 0x00000017ff17723e */ /* 0x000fca00000000ff */
[----:B------:R3:W-:Y:S01]  /*12670*/  @P0 STG.E.U16 desc[UR36][R6.64+0x152], R23 ;  /* 0x0001521706000986 */ /* 0x0007e2000c101524 */
[----:B------:R-:W-:-:S13]  /*12680*/  ISETP.GT.AND P0, PT, R0, RZ, P3 ;  /* 0x000000ff0000720c */ /* 0x000fda0001f04270 */
[----:B---3--:R-:W-:Y:S05]  /*12690*/  @!P0 BRA `(.L_x_203) ;  /* 0x0000000000048947 */ /* 0x008fea0003800000 */
[----:B------:R3:W5:Y:S02]  /*126a0*/  LDG.E.LTC128B.U16 R22, desc[UR36][R20.64+0x160] ;  /* 0x0001602414167981 */ /* 0x000764000c1e1520 */
.L_x_203:
[----:B------:R-:W-:Y:S05]  /*126b0*/  BSYNC B1 ;  /* 0x0000000000017941 */ /* 0x000fea0003800000 */
.L_x_202:
[----:B------:R-:W2:Y:S01]  /*126c0*/  LDL.LU R216, [R1+0x5e0] ;  /* 0x0005e00001d87983 */ /* 0x000ea20000300800 */
[----:B-----5:R-:W-:Y:S01]  /*126d0*/  HADD2.F32 R23, -RZ, R22.H0_H0 ;  /* 0x20000016ff177230 */ /* 0x020fe20000004100 */
[----:B------:R-:W-:Y:S01]  /*126e0*/  ISETP.GT.AND P2, PT, R3, 0xb1, PT ;  /* 0x000000b10300780c */ /* 0x000fe20003f44270 */
[----:B------:R-:W-:Y:S03]  /*126f0*/  BSSY B1, `(.L_x_204) ;  /* 0x0000008000017945 */ /* 0x000fe60003800000 */
[----:B------:R-:W-:-:S04]  /*12700*/  FMUL R23, R23, R16 ;  /* 0x0000001017177220 */ /* 0x000fc80000400000 */
[----:B--2---:R-:W-:-:S05]  /*12710*/  FFMA R23, R216, R2, R23 ;  /* 0x00000002d8177223 */ /* 0x004fca0000000017 */
[----:B------:R-:W-:-:S05]  /*12720*/  F2FP.F16.F32.PACK_AB R23, RZ, R23 ;  /* 0x00000017ff17723e */ /* 0x000fca00000000ff */
[----:B------:R2:W-:Y:S01]  /*12730*/  @P0 STG.E.U16 desc[UR36][R4.64+0x160], R23 ;  /* 0x0001601704000986 */ /* 0x0005e2000c101524 */
[----:B------:R-:W-:-:S13]  /*12740*/  ISETP.GT.AND P0, PT, R0, RZ, P2 ;  /* 0x000000ff0000720c */ /* 0x000fda0001704270 */
[----:B--2---:R-:W-:Y:S05]  /*12750*/  @!P0 BRA `(.L_x_205) ;  /* 0x0000000000048947 */ /* 0x004fea0003800000 */
[----:B------:R2:W5:Y:S02]  /*12760*/  LDG.E.LTC128B.U16 R22, desc[UR36][R20.64+0x162] ;  /* 0x0001622414167981 */ /* 0x000564000c1e1520 */
.L_x_205:
[----:B------:R-:W-:Y:S05]  /*12770*/  BSYNC B1 ;  /* 0x0000000000017941 */ /* 0x000fea0003800000 */
.L_x_204:
        /* <DEDUP_REMOVED lines=10> */
.L_x_207:
[----:B------:R-:W-:Y:S05]  /*12820*/  BSYNC B1 ;  /* 0x0000000000017941 */ /* 0x000fea0003800000 */
.L_x_206:
        /* <DEDUP_REMOVED lines=10> */
.L_x_209:
[----:B------:R-:W-:Y:S05]  /*128d0*/  BSYNC B1 ;  /* 0x0000000000017941 */ /* 0x000fea0003800000 */
.L_x_208:
        /* <DEDUP_REMOVED lines=11> */
.L_x_211:
[----:B------:R-:W-:Y:S05]  /*12990*/  BSYNC B1 ;  /* 0x0000000000017941 */ /* 0x000fea0003800000 */
.L_x_210:
[----:B------:R-:W2:Y:S01]  /*129a0*/  LDL.LU R216, [R1+0x5f0] ;  /* 0x0005f00001d87983 */ /* 0x000ea20000300800 */
[----:B-----5:R-:W-:Y:S01]  /*129b0*/  HADD2.F32 R23, -RZ, R22.H0_H0 ;  /* 0x20000016ff177230 */ /* 0x020fe20000004100 */
[----:B------:R-:W-:Y:S04]  /*129c0*/  BSSY B1, `(.L_x_212) ;  /* 0x0000009000017945 */ /* 0x000fe80003800000 */
[----:B------:R-:W-:-:S04]  /*129d0*/  FMUL R23, R23, R16 ;  /* 0x0000001017177220 */ /* 0x000fc80000400000 */
[----:B--2---:R-:W-:-:S05]  /*129e0*/  FFMA R23, R216, R2, R23 ;  /* 0x00000002d8177223 */ /* 0x004fca0000000017 */
[----:B------:R-:W-:-:S05]  /*129f0*/  F2FP.F16.F32.PACK_AB R23, RZ, R23 ;  /* 0x00000017ff17723e */ /* 0x000fca00000000ff */
[----:B------:R2:W-:Y:S01]  /*12a00*/  @P0 STG.E.U16 desc[UR36][R4.64+0x170], R23 ;  /* 0x0001701704000986 */ /* 0x0005e2000c101524 */
[----:B------:R-:W-:-:S04]  /*12a10*/  ISETP.GT.AND P0, PT, R3, 0xb9, PT ;  /* 0x000000b90300780c */ /* 0x000fc80003f04270 */
[----:B------:R-:W-:-:S13]  /*12a20*/  ISETP.GT.AND P4, PT, R0, RZ, P0 ;  /* 0x000000ff0000720c */ /* 0x000fda0000784270 */
[----:B--2---:R-:W-:Y:S05]  /*12a30*/  @!P4 BRA `(.L_x_213) ;  /* 0x000000000004c947 */ /* 0x004fea0003800000 */
[----:B------:R2:W5:Y:S02]  /*12a40*/  LDG.E.LTC128B.U16 R22, desc[UR36][R20.64+0x172] ;  /* 0x0001722414167981 */ /* 0x000564000c1e1520 */
.L_x_213:
[----:B------:R-:W-:Y:S05]  /*12a50*/  BSYNC B1 ;  /* 0x0000000000017941 */ /* 0x000fea0003800000 */
.L_x_212:
        /* <DEDUP_REMOVED lines=10> */
.L_x_215:
[----:B------:R-:W-:Y:S05]  /*12b00*/  BSYNC B1 ;  /* 0x0000000000017941 */ /* 0x000fea0003800000 */
.L_x_214:
        /* <DEDUP_REMOVED lines=10> */
.L_x_217:
[----:B------:R-:W-:Y:S05]  /*12bb0*/  BSYNC B1 ;  /* 0x0000000000017941 */ /* 0x000fea0003800000 */
.L_x_216:
[----:B------:R-:W3:Y:S01]  /*12bc0*/  LDL.LU R219, [R1+0x5fc] ;  /* 0x0005fc0001db7983 */ /* 0x000ee20000300800 */
[----:B-----5:R-:W-:Y:S02]  /*12bd0*/  HADD2.F32 R23, -RZ, R22.H0_H0 ;  /* 0x20000016ff177230 */ /* 0x020fe40000004100 */
[----:B------:R-:W-:Y:S01]  /*12be0*/  IMAD.U32 R220, RZ, RZ, UR8 ;  /* 0x00000008ffdc7e24 */ /* 0x000fe2000f8e00ff */
[----:B------:R-:W-:Y:S01]  /*12bf0*/  USHF.L.U64.HI UR4, UR8, 0x8, UR9 ;  /* 0x0000000808047899 */ /* 0x000fe20008010209 */
[----:B------:R-:W-:Y:S01]  /*12c00*/  PRMT R216, R22, 0x7610, R216 ;  /* 0x0000761016d87816 */ /* 0x000fe200000000d8 */
[----:B------:R-:W-:Y:S01]  /*12c10*/  FMUL R23, R23, R16 ;  /* 0x0000001017177220 */ /* 0x000fe20000400000 */
[----:B------:R-:W4:Y:S03]  /*12c20*/  LDL.LU R217, [R1+0x300] ;  /* 0x0003000001d97983 */ /* 0x000f260000300800 */
[----:B---3--:R-:W-:-:S05]  /*12c30*/  FFMA R23, R219, R2, R23 ;  /* 0x00000002db177223 */ /* 0x008fca0000000017 */
[----:B------:R-:W-:-:S05]  /*12c40*/  F2FP.F16.F32.PACK_AB R23, RZ, R23 ;  /* 0x00000017ff17723e */ /* 0x000fca00000000ff */
[----:B------:R3:W-:Y:S01]  /*12c50*/  @P4 STG.E.U16 desc[UR36][R6.64+0x172], R23 ;  /* 0x0001721706004986 */ /* 0x0007e2000c101524 */
[----:B------:R-:W-:-:S04]  /*12c60*/  LEA R220, P4, R220, R4, 0x8 ;  /* 0x00000004dcdc7211 */ /* 0x000fc800078840ff */
[----:B------:R-:W-:Y:S02]  /*12c70*/  IADD3.X R221, R5, UR4, RZ, P4, !PT ;  /* 0x0000000405dd7c10 */ /* 0x000fe4000a7fe4ff */
[----:B------:R-:W-:-:S13]  /*12c80*/  ISETP.GT.AND P4, PT, R0, 0x80, P5 ;  /* 0x000000800000780c */ /* 0x000fda0002f84270 */
[----:B------:R-:W2:Y:S01]  /*12c90*/  @P4 LDG.E.LTC128B.U16 R216, desc[UR36][R228.64] ;  /* 0x00000024e4d84981 */ /* 0x000ea2000c1e1520 */
[----:B------:R-:W-:Y:S01]  /*12ca0*/  BSSY B1, `(.L_x_218) ;  /* 0x000000a000017945 */ /* 0x000fe20003800000 */
[----:B--2---:R-:W-:-:S05]  /*12cb0*/  HADD2.F32 R22, -RZ, R216.H0_H0 ;  /* 0x200000d8ff167230 */ /* 0x004fca0000004100 */
[----:B------:R-:W-:-:S04]  /*12cc0*/  FMUL R22, R22, R16 ;  /* 0x0000001016167220 */ /* 0x000fc80000400000 */
[----:B----4-:R-:W-:-:S05]  /*12cd0*/  FFMA R22, R217, R2, R22 ;  /* 0x00000002d9167223 */ /* 0x010fca0000000016 */
[----:B------:R-:W-:-:S05]  /*12ce0*/  F2FP.F16.F32.PACK_AB R22, RZ, R22 ;  /* 0x00000016ff16723e */ /* 0x000fca00000000ff */
[----:B------:R3:W-:Y:S01]  /*12cf0*/  @P4 STG.E.U16 desc[UR36][R220.64], R22 ;  /* 0x00000016dc004986 */ /* 0x0007e2000c101524 */
[----:B------:R-:W-:-:S04]  /*12d00*/  LOP3.LUT P4, RZ, R17, 0x2, RZ, 0xc0, !PT ;  /* 0x0000000211ff7812 */ /* 0x000fc8000788c0ff */
[----:B------:R-:W-:-:S13]  /*12d10*/  ISETP.GT.AND P4, PT, R0, 0x80, P4 ;  /* 0x000000800000780c */ /* 0x000fda0002784270 */
[----:B---3--:R-:W-:Y:S05]  /*12d20*/  @!P4 BRA `(.L_x_219) ;  /* 0x000000000004c947 */ /* 0x008fea0003800000 */
[----:B------:R2:W5:Y:S02]  /*12d30*/  LDG.E.LTC128B.U16 R216, desc[UR36][R14.64+0x2] ;  /* 0x000002240ed87981 */ /* 0x000564000c1e1520 */
.L_x_219:
[----:B------:R-:W-:Y:S05]  /*12d40*/  BSYNC B1 ;  /* 0x0000000000017941 */ /* 0x000fea0003800000 */
.L_x_218:
[----:B------:R-:W3:Y:S01]  /*12d50*/  LDL.LU R23, [R1+0x304] ;  /* 0x0003040001177983 */ /* 0x000ee20000300800 */
[----:B-----5:R-:W-:Y:S01]  /*12d60*/  HADD2.F32 R22, -RZ, R216.H0_H0 ;  /* 0x200000d8ff167230 */ /* 0x020fe20000004100 */
[----:B------:R-:W-:Y:S01]  /*12d70*/  BSSY B1, `(.L_x_220) ;  /* 0x0000012000017945 */ /* 0x000fe20003800000 */
[----:B------:R-:W-:Y:S02]  /*12d80*/  IMAD.U32 R228, RZ, RZ, UR8 ;  /* 0x00000008ffe47e24 */ /* 0x000fe4000f8e00ff */
[----:B------:R-:W-:Y:S02]  /*12d90*/  IMAD.U32 R227, RZ, RZ, UR9 ;  /* 0x00000009ffe37e24 */ /* 0x000fe4000f8e00ff */
[----:B------:R-:W-:Y:S01]  /*12da0*/  FMUL R22, R22, R16 ;  /* 0x0000001016167220 */ /* 0x000fe20000400000 */
[----:B------:R-:W-:Y:S02]  /*12db0*/  IMAD.U32 R226, RZ, RZ, UR8 ;  /* 0x00000008ffe27e24 */ /* 0x000fe4000f8e00ff */
[----:B------:R-:W-:-:S03]  /*12dc0*/  IMAD.SHL.U32 R228, R228, 0x10, RZ ;  /* 0x00000010e4e47824 */ /* 0x000fc600078e00ff */
[----:B------:R-:W-:Y:S01]  /*12dd0*/  SHF.L.U64.HI R226, R226, 0x4, R227 ;  /* 0x00000004e2e27819 */ /* 0x000fe200000102e3 */
[----:B---3--:R-:W-:Y:S01]  /*12de0*/  FFMA R22, R23, R2, R22 ;  /* 0x0000000217167223 */ /* 0x008fe20000000016 */
[----:B------:R-:W-:-:S04]  /*12df0*/  @P4 IMAD.MOV.U32 R23, RZ, RZ, R221 ;  /* 0x000000ffff174224 */ /* 0x000fc800078e00dd */
[----:B------:R-:W-:-:S04]  /*12e00*/  F2FP.F16.F32.PACK_AB R22, RZ, R22 ;  /* 0x00000016ff16723e */ /* 0x000fc800000000ff */
[----:B------:R-:W-:Y:S01]  /*12e10*/  PRMT R217, R22, 0x7610, R217 ;  /* 0x0000761016d97816 */ /* 0x000fe200000000d9 */
[----:B------:R-:W-:-:S05]  /*12e20*/  @P4 IMAD.MOV.U32 R22, RZ, RZ, R220 ;  /* 0x000000ffff164224 */ /* 0x000fca00078e00dc */
[----:B------:R3:W-:Y:S02]  /*12e30*/  @P4 STG.E.U16 desc[UR36][R22.64+0x2], R217 ;  /* 0x000002d916004986 */ /* 0x0007e4000c101524 */
[----:B---3--:R-:W-:-:S05]  /*12e40*/  IADD3 R22, P4, R220, R228, RZ ;  /* 0x000000e4dc167210 */ /* 0x008fca0007f9e0ff */
[----:B------:R-:W-:Y:S01]  /*12e50*/  IMAD.X R23, R221, 0x1, R226, P4 ;  /* 0x00000001dd177824 */ /* 0x000fe200020e06e2 */
[----:B------:R-:W-:-:S13]  /*12e60*/  ISETP.GT.AND P4, PT, R0, 0x88, P5 ;  /* 0x000000880000780c */ /* 0x000fda0002f84270 */
[----:B------:R-:W-:Y:S05]  /*12e70*/  @!P4 BRA `(.L_x_221) ;  /* 0x000000000004c947 */ /* 0x000fea0003800000 */
[----:B------:R3:W5:Y:S02]  /*12e80*/  LDG.E.LTC128B.U16 R216, desc[UR36][R222.64] ;  /* 0x00000024ded87981 */ /* 0x000764000c1e1520 */
.L_x_221:
[----:B------:R-:W-:Y:S05]  /*12e90*/  BSYNC B1 ;  /* 0x0000000000017941 */ /* 0x000fea0003800000 */
.L_x_220:
[----:B------:R-:W4:Y:S01]  /*12ea0*/  LDL.LU R219, [R1+0x308] ;  /* 0x0003080001db7983 */ /* 0x000f220000300800 */
[----:B-----5:R-:W-:Y:S01]  /*12eb0*/  HADD2.F32 R217, -RZ, R216.H0_H0 ;  /* 0x200000d8ffd97230 */ /* 0x020fe20000004100 */
[----:B------:R-:W-:Y:S04]  /*12ec0*/  BSSY B1, `(.L_x_222) ;  /* 0x0000009000017945 */ /* 0x000fe80003800000 */
[----:B------:R-:W-:-:S04]  /*12ed0*/  FMUL R217, R217, R16 ;  /* 0x00000010d9d97220 */ /* 0x000fc80000400000 */
[----:B----4-:R-:W-:-:S05]  /*12ee0*/  FFMA R217, R219, R2, R217 ;  /* 0x00000002dbd97223 */ /* 0x010fca00000000d9 */
[----:B------:R-:W-:-:S05]  /*12ef0*/  F2FP.F16.F32.PACK_AB R217, RZ, R217 ;  /* 0x000000d9ffd9723e */ /* 0x000fca00000000ff */
[----:B------:R4:W-:Y:S01]  /*12f00*/  @P4 STG.E.U16 desc[UR36][R22.64], R217 ;  /* 0x000000d916004986 */ /* 0x0009e2000c101524 */
[----:B------:R-:W-:-:S04]  /*12f10*/  LOP3.LUT P4, RZ, R17, 0x2, RZ, 0xc0, !PT ;  /* 0x0000000211ff7812 */ /* 0x000fc8000788c0ff */
[----:B------:R-:W-:-:S13]  /*12f20*/  ISETP.GT.AND P4, PT, R0, 0x88, P4 ;  /* 0x000000880000780c */ /* 0x000fda0002784270 */
[----:B----4-:R-:W-:Y:S05]  /*12f30*/  @!P4 BRA `(.L_x_223) ;  /* 0x000000000004c947 */ /* 0x010fea0003800000 */
[----:B------:R4:W5:Y:S02]  /*12f40*/  LDG.E.LTC128B.U16 R216, desc[UR36][R12.64+0x2] ;  /* 0x000002240cd87981 */ /* 0x000964000c1e1520 */
.L_x_223:
[----:B------:R-:W-:Y:S05]  /*12f50*/  BSYNC B1 ;  /* 0x0000000000017941 */ /* 0x000fea0003800000 */
.L_x_222:
[----:B------:R-:W2:Y:S01]  /*12f60*/  LDL.LU R219, [R1+0x30c] ;  /* 0x00030c0001db7983 */ /* 0x000ea20000300800 */
[----:B-----5:R-:W-:Y:S01]  /*12f70*/  HADD2.F32 R217, -RZ, R216.H0_H0 ;  /* 0x200000d8ffd97230 */ /* 0x020fe20000004100 */
[----:B------:R-:W-:Y:S04]  /*12f80*/  BSSY B1, `(.L_x_224) ;  /* 0x0000009000017945 */ /* 0x000fe80003800000 */
[----:B------:R-:W-:-:S04]  /*12f90*/  FMUL R217, R217, R16 ;  /* 0x00000010d9d97220 */ /* 0x000fc80000400000 */
[----:B--2---:R-:W-:-:S05]  /*12fa0*/  FFMA R217, R219, R2, R217 ;  /* 0x00000002dbd97223 */ /* 0x004fca00000000d9 */
[----:B------:R-:W-:-:S05]  /*12fb0*/  F2FP.F16.F32.PACK_AB R217, RZ, R217 ;  /* 0x000000d9ffd9723e */ /* 0x000fca00000000ff */
[----:B------:R2:W-:Y:S01]  /*12fc0*/  @P4 STG.E.U16 desc[UR36][R22.64+0x2], R217 ;  /* 0x000002d916004986 */ /* 0x0005e2000c101524 */
[----:B------:R-:W-:-:S04]  /*12fd0*/  LOP3.LUT P4, RZ, R17, 0x4, RZ, 0xc0, !PT ;  /* 0x0000000411ff7812 */ /* 0x000fc8000788c0ff */
[----:B------:R-:W-:-:S13]  /*12fe0*/  ISETP.GT.AND P4, PT, R0, 0x80, P4 ;  /* 0x000000800000780c */ /* 0x000fda0002784270 */
[----:B--2---:R-:W-:Y:S05]  /*12ff0*/  @!P4 BRA `(.L_x_225) ;  /* 0x000000000004c947 */ /* 0x004fea0003800000 */
[----:B------:R2:W5:Y:S02]  /*13000*/  LDG.E.LTC128B.U16 R216, desc[UR36][R14.64+0x10] ;  /* 0x000010240ed87981 */ /* 0x000564000c1e1520 */
.L_x_225:
[----:B------:R-:W-:Y:S05]  /*13010*/  BSYNC B1 ;  /* 0x0000000000017941 */ /* 0x000fea0003800000 */
.L_x_224:
[----:B------:R-:W3:Y:S01]  /*13020*/  LDL.LU R219, [R1+0x310] ;  /* 0x0003100001db7983 */ /* 0x000ee20000300800 */
[----:B-----5:R-:W-:Y:S01]  /*13030*/  HADD2.F32 R217, -RZ, R216.H0_H0 ;  /* 0x200000d8ffd97230 */ /* 0x020fe20000004100 */
[----:B------:R-:W-:Y:S04]  /*13040*/  BSSY B1, `(.L_x_226) ;  /* 0x0000009000017945 */ /* 0x000fe80003800000 */
[----:B------:R-:W-:-:S04]  /*13050*/  FMUL R217, R217, R16 ;  /* 0x00000010d9d97220 */ /* 0x000fc80000400000 */
[----:B---3--:R-:W-:-:S05]  /*13060*/  FFMA R217, R219, R2, R217 ;  /* 0x00000002dbd97223 */ /* 0x008fca00000000d9 */
[----:B------:R-:W-:-:S05]  /*13070*/  F2FP.F16.F32.PACK_AB R217, RZ, R217 ;  /* 0x000000d9ffd9723e */ /* 0x000fca00000000ff */
[----:B------:R3:W-:Y:S01]  /*13080*/  @P4 STG.E.U16 desc[UR36][R220.64+0x10], R217 ;  /* 0x000010d9dc004986 */ /* 0x0007e2000c101524 */
[----:B------:R-:W-:-:S04]  /*13090*/  LOP3.LUT P4, RZ, R17, 0x8, RZ, 0xc0, !PT ;  /* 0x0000000811ff7812 */ /* 0x000fc8000788c0ff */
[----:B------:R-:W-:-:S13]  /*130a0*/  ISETP.GT.AND P4, PT, R0, 0x80, P4 ;  /* 0x000000800000780c */ /* 0x000fda0002784270 */
[----:B---3--:R-:W-:Y:S05]  /*130b0*/  @!P4 BRA `(.L_x_227) ;  /* 0x000000000004c947 */ /* 0x008fea0003800000 */
[----:B------:R3:W5:Y:S02]  /*130c0*/  LDG.E.LTC128B.U16 R216, desc[UR36][R14.64+0x12] ;  /* 0x000012240ed87981 */ /* 0x000764000c1e1520 */
.L_x_227:
[----:B------:R-:W-:Y:S05]  /*130d0*/  BSYNC B1 ;  /* 0x0000000000017941 */ /* 0x000fea0003800000 */
.L_x_226:
        /* <DEDUP_REMOVED lines=11> */
.L_x_229:
[----:B------:R-:W-:Y:S05]  /*13190*/  BSYNC B1 ;  /* 0x0000000000017941 */ /* 0x000fea0003800000 */
.L_x_228:
        /* <DEDUP_REMOVED lines=11> */
.L_x_231:
[----:B------:R-:W-:Y:S05]  /*13250*/  BSYNC B1 ;  /* 0x0000000000017941 */ /* 0x000fea0003800000 */
.L_x_230:
        /* <DEDUP_REMOVED lines=11> */
.L_x_233:
[----:B------:R-:W-:Y:S05]  /*13310*/  BSYNC B1 ;  /* 0x0000000000017941 */ /* 0x000fea0003800000 */
.L_x_232:
        /* <DEDUP_REMOVED lines=11> */
.L_x_235:
[----:B------:R-:W-:Y:S05]  /*133d0*/  BSYNC B1 ;  /* 0x0000000000017941 */ /* 0x000fea0003800000 */
.L_x_234:
        /* <DEDUP_REMOVED lines=11> */
.L_x_237:
[----:B------:R-:W-:Y:S05]  /*13490*/  BSYNC B1 ;  /* 0x0000000000017941 */ /* 0x000fea0003800000 */
.L_x_236:
        /* <DEDUP_REMOVED lines=11> */
.L_x_239:
[----:B------:R-:W-:Y:S05]  /*13550*/  BSYNC B1 ;  /* 0x0000000000017941 */ /* 0x000fea0003800000 */
.L_x_238:
        /* <DEDUP_REMOVED lines=11> */
.L_x_241:
[----:B------:R-:W-:Y:S05]  /*13610*/  BSYNC B1 ;  /* 0x0000000000017941 */ /* 0x000fea0003800000 */
.L_x_240:
        /* <DEDUP_REMOVED lines=11> */
.L_x_243:
[----:B------:R-:W-:Y:S05]  /*136d0*/  BSYNC B1 ;  /* 0x0000000000017941 */ /* 0x000fea0003800000 */
.L_x_242:
        /* <DEDUP_REMOVED lines=11> */
.L_x_245:
[----:B------:R-:W-:Y:S05]  /*13790*/  BSYNC B1 ;  /* 0x0000000000017941 */ /* 0x000fea0003800000 */
.L_x_244:
        /* <DEDUP_REMOVED lines=11> */
.L_x_247:
[----:B------:R-:W-:Y:S05]  /*13850*/  BSYNC B1 ;  /* 0x0000000000017941 */ /* 0x000fea0003800000 */
.L_x_246:
        /* <DEDUP_REMOVED lines=11> */
.L_x_249:
[----:B------:R-:W-:Y:S05]  /*13910*/  BSYNC B1 ;  /* 0x0000000000017941 */ /* 0x000fea0003800000 */
.L_x_248:
        /* <DEDUP_REMOVED lines=11> */
.L_x_251:
[----:B------:R-:W-:Y:S05]  /*139d0*/  BSYNC B1 ;  /* 0x0000000000017941 */ /* 0x000fea0003800000 */
.L_x_250:
        /* <DEDUP_REMOVED lines=11> */
.L_x_253:
[----:B------:R-:W-:Y:S05]  /*13a90*/  BSYNC B1 ;  /* 0x0000000000017941 */ /* 0x000fea0003800000 */
.L_x_252:
        /* <DEDUP_REMOVED lines=11> */
.L_x_255:
[----:B------:R-:W-:Y:S05]  /*13b50*/  BSYNC B1 ;  /* 0x0000000000017941 */ /* 0x000fea0003800000 */
.L_x_254:
        /* <DEDUP_REMOVED lines=11> */
.L_x_257:
[----:B------:R-:W-:Y:S05]  /*13c10*/  BSYNC B1 ;  /* 0x0000000000017941 */ /* 0x000fea0003800000 */
.L_x_256:
        /* <DEDUP_REMOVED lines=11> */
.L_x_259:
[----:B------:R-:W-:Y:S05]  /*13cd0*/  BSYNC B1 ;  /* 0x0000000000017941 */ /* 0x000fea0003800000 */
.L_x_258:
        /* <DEDUP_REMOVED lines=11> */
.L_x_261:
[----:B------:R-:W-:Y:S05]  /*13d90*/  BSYNC B1 ;  /* 0x0000000000017941 */ /* 0x000fea0003800000 */
.L_x_260:
        /* <DEDUP_REMOVED lines=11> */
.L_x_263:
[----:B------:R-:W-:Y:S05]  /*13e50*/  BSYNC B1 ;  /* 0x0000000000017941 */ /* 0x000fea0003800000 */
.L_x_262:
        /* <DEDUP_REMOVED lines=11> */
.L_x_265:
[----:B------:R-:W-:Y:S05]  /*13f10*/  BSYNC B1 ;  /* 0x0000000000017941 */ /* 0x000fea0003800000 */
.L_x_264:
        /* <DEDUP_REMOVED lines=11> */
.L_x_267:
[----:B------:R-:W-:Y:S05]  /*13fd0*/  BSYNC B1 ;  /* 0x0000000000017941 */ /* 0x000fea0003800000 */
.L_x_266:
        /* <DEDUP_REMOVED lines=11> */
.L_x_269:
[----:B------:R-:W-:Y:S05]  /*14090*/  BSYNC B1 ;  /* 0x0000000000017941 */ /* 0x000fea0003800000 */
.L_x_268:
        /* <DEDUP_REMOVED lines=11> */
.L_x_271:
[----:B------:R-:W-:Y:S05]  /*14150*/  BSYNC B1 ;  /* 0x0000000000017941 */ /* 0x000fea0003800000 */
.L_x_270:
        /* <DEDUP_REMOVED lines=11> */
.L_x_273:
[----:B------:R-:W-:Y:S05]  /*14210*/  BSYNC B1 ;  /* 0x0000000000017941 */ /* 0x000fea0003800000 */
.L_x_272:
        /* <DEDUP_REMOVED lines=11> */
.L_x_275:
[----:B------:R-:W-:Y:S05]  /*142d0*/  BSYNC B1 ;  /* 0x0000000000017941 */ /* 0x000fea0003800000 */
.L_x_274:
        /* <DEDUP_REMOVED lines=11> */
.L_x_277:
[----:B------:R-:W-:Y:S05]  /*14390*/  BSYNC B1 ;  /* 0x0000000000017941 */ /* 0x000fea0003800000 */
.L_x_276:
        /* <DEDUP_REMOVED lines=11> */
.L_x_279:
[----:B------:R-:W-:Y:S05]  /*14450*/  BSYNC B1 ;  /* 0x0000000000017941 */ /* 0x000fea0003800000 */
.L_x_278:
        /* <DEDUP_REMOVED lines=11> */
.L_x_281:
[----:B------:R-:W-:Y:S05]  /*14510*/  BSYNC B1 ;  /* 0x0000000000017941 */ /* 0x000fea0003800000 */
.L_x_280:
        /* <DEDUP_REMOVED lines=11> */
.L_x_283:
[----:B------:R-:W-:Y:S05]  /*145d0*/  BSYNC B1 ;  /* 0x0000000000017941 */ /* 0x000fea0003800000 */
.L_x_282:
        /* <DEDUP_REMOVED lines=11> */
.L_x_285:
[----:B------:R-:W-:Y:S05]  /*14690*/  BSYNC B1 ;  /* 0x0000000000017941 */ /* 0x000fea0003800000 */
.L_x_284:
        /* <DEDUP_REMOVED lines=11> */
.L_x_287:
[----:B------:R-:W-:Y:S05]  /*14750*/  BSYNC B1 ;  /* 0x0000000000017941 */ /* 0x000fea0003800000 */
.L_x_286:
        /* <DEDUP_REMOVED lines=11> */
.L_x_289:
[----:B------:R-:W-:Y:S05]  /*14810*/  BSYNC B1 ;  /* 0x0000000000017941 */ /* 0x000fea0003800000 */
.L_x_288:
        /* <DEDUP_REMOVED lines=11> */
.L_x_291:
[----:B------:R-:W-:Y:S05]  /*148d0*/  BSYNC B1 ;  /* 0x0000000000017941 */ /* 0x000fea0003800000 */
.L_x_290:
        /* <DEDUP_REMOVED lines=11> */
.L_x_293:
[----:B------:R-:W-:Y:S05]  /*14990*/  BSYNC B1 ;  /* 0x0000000000017941 */ /* 0x000fea0003800000 */
.L_x_292:
        /* <DEDUP_REMOVED lines=11> */
.L_x_295:
[----:B------:R-:W-:Y:S05]  /*14a50*/  BSYNC B1 ;  /* 0x0000000000017941 */ /* 0x000fea0003800000 */
.L_x_294:
        /* <DEDUP_REMOVED lines=11> */
.L_x_297:
[----:B------:R-:W-:Y:S05]  /*14b10*/  BSYNC B1 ;  /* 0x0000000000017941 */ /* 0x000fea0003800000 */
.L_x_296:
        /* <DEDUP_REMOVED lines=11> */
.L_x_299:
[----:B------:R-:W-:Y:S05]  /*14bd0*/  BSYNC B1 ;  /* 0x0000000000017941 */ /* 0x000fea0003800000 */
.L_x_298:
        /* <DEDUP_REMOVED lines=11> */
.L_x_301:
[----:B------:R-:W-:Y:S05]  /*14c90*/  BSYNC B1 ;  /* 0x0000000000017941 */ /* 0x000fea0003800000 */
.L_x_300:
        /* <DEDUP_REMOVED lines=11> */
.L_x_303:
[----:B------:R-:W-:Y:S05]  /*14d50*/  BSYNC B1 ;  /* 0x0000000000017941 */ /* 0x000fea0003800000 */
.L_x_302:
        /* <DEDUP_REMOVED lines=11> */
.L_x_305:
[----:B------:R-:W-:Y:S05]  /*14e10*/  BSYNC B1 ;  /* 0x0000000000017941 */ /* 0x000fea0003800000 */
.L_x_304:
        /* <DEDUP_REMOVED lines=11> */
.L_x_307:
[----:B------:R-:W-:Y:S05]  /*14ed0*/  BSYNC B1 ;  /* 0x0000000000017941 */ /* 0x000fea0003800000 */
.L_x_306:
        /* <DEDUP_REMOVED lines=11> */
.L_x_309:
[----:B------:R-:W-:Y:S05]  /*14f90*/  BSYNC B1 ;  /* 0x0000000000017941 */ /* 0x000fea0003800000 */
.L_x_308:
        /* <DEDUP_REMOVED lines=11> */
.L_x_311:
[----:B------:R-:W-:Y:S05]  /*15050*/  BSYNC B1 ;  /* 0x0000000000017941 */ /* 0x000fea0003800000 */
.L_x_310:
        /* <DEDUP_REMOVED lines=11> */
.L_x_313:
[----:B------:R-:W-:Y:S05]  /*15110*/  BSYNC B1 ;  /* 0x0000000000017941 */ /* 0x000fea0003800000 */
.L_x_312:
        /* <DEDUP_REMOVED lines=11> */
.L_x_315:
[----:B------:R-:W-:Y:S05]  /*151d0*/  BSYNC B1 ;  /* 0x0000000000017941 */ /* 0x000fea0003800000 */
.L_x_314:
        /* <DEDUP_REMOVED lines=11> */
.L_x_317:
[----:B------:R-:W-:Y:S05]  /*15290*/  BSYNC B1 ;  /* 0x0000000000017941 */ /* 0x000fea0003800000 */
.L_x_316:
        /* <DEDUP_REMOVED lines=11> */
.L_x_319:
[----:B------:R-:W-:Y:S05]  /*15350*/  BSYNC B1 ;  /* 0x0000000000017941 */ /* 0x000fea0003800000 */
.L_x_318:
        /* <DEDUP_REMOVED lines=11> */
.L_x_321:
[----:B------:R-:W-:Y:S05]  /*15410*/  BSYNC B1 ;  /* 0x0000000000017941 */ /* 0x000fea0003800000 */
.L_x_320:
        /* <DEDUP_REMOVED lines=11> */
.L_x_323:
[----:B------:R-:W-:Y:S05]  /*154d0*/  BSYNC B1 ;  /* 0x0000000000017941 */ /* 0x000fea0003800000 */
.L_x_322:
        /* <DEDUP_REMOVED lines=11> */
.L_x_325:
[----:B------:R-:W-:Y:S05]  /*15590*/  BSYNC B1 ;  /* 0x0000000000017941 */ /* 0x000fea0003800000 */
.L_x_324:
        /* <DEDUP_REMOVED lines=11> */
.L_x_327:
[----:B------:R-:W-:Y:S05]  /*15650*/  BSYNC B1 ;  /* 0x0000000000017941 */ /* 0x000fea0003800000 */
.L_x_326:
        /* <DEDUP_REMOVED lines=11> */
.L_x_329:
[----:B------:R-:W-:Y:S05]  /*15710*/  BSYNC B1 ;  /* 0x0000000000017941 */ /* 0x000fea0003800000 */
.L_x_328:
        /* <DEDUP_REMOVED lines=11> */
.L_x_331:
[----:B------:R-:W-:Y:S05]  /*157d0*/  BSYNC B1 ;  /* 0x0000000000017941 */ /* 0x000fea0003800000 */
.L_x_330:
        /* <DEDUP_REMOVED lines=11> */
.L_x_333:
[----:B------:R-:W-:Y:S05]  /*15890*/  BSYNC B1 ;  /* 0x0000000000017941 */ /* 0x000fea0003800000 */
.L_x_332:
        /* <DEDUP_REMOVED lines=11> */
.L_x_335:
[----:B------:R-:W-:Y:S05]  /*15950*/  BSYNC B1 ;  /* 0x0000000000017941 */ /* 0x000fea0003800000 */
.L_x_334:
        /* <DEDUP_REMOVED lines=11> */
.L_x_337:
[----:B------:R-:W-:Y:S05]  /*15a10*/  BSYNC B1 ;  /* 0x0000000000017941 */ /* 0x000fea0003800000 */
.L_x_336:
        /* <DEDUP_REMOVED lines=11> */
.L_x_339:
[----:B------:R-:W-:Y:S05]  /*15ad0*/  BSYNC B1 ;  /* 0x0000000000017941 */ /* 0x000fea0003800000 */
.L_x_338:
        /* <DEDUP_REMOVED lines=11> */
.L_x_341:
[----:B------:R-:W-:Y:S05]  /*15b90*/  BSYNC B1 ;  /* 0x0000000000017941 */ /* 0x000fea0003800000 */
.L_x_340:
        /* <DEDUP_REMOVED lines=11> */
.L_x_343:
[----:B------:R-:W-:Y:S05]  /*15c50*/  BSYNC B1 ;  /* 0x0000000000017941 */ /* 0x000fea0003800000 */
.L_x_342:
        /* <DEDUP_REMOVED lines=11> */
.L_x_345:
[----:B------:R-:W-:Y:S05]  /*15d10*/  BSYNC B1 ;  /* 0x0000000000017941 */ /* 0x000fea0003800000 */
.L_x_344:
        /* <DEDUP_REMOVED lines=11> */
.L_x_347:
[----:B------:R-:W-:Y:S05]  /*15dd0*/  BSYNC B1 ;  /* 0x0000000000017941 */ /* 0x000fea0003800000 */
.L_x_346:
        /* <DEDUP_REMOVED lines=11> */
.L_x_349:
[----:B------:R-:W-:Y:S05]  /*15e90*/  BSYNC B1 ;  /* 0x0000000000017941 */ /* 0x000fea0003800000 */
.L_x_348:
        /* <DEDUP_REMOVED lines=11> */
.L_x_351:
[----:B------:R-:W-:Y:S05]  /*15f50*/  BSYNC B1 ;  /* 0x0000000000017941 */ /* 0x000fea0003800000 */
.L_x_350:
        /* <DEDUP_REMOVED lines=11> */
.L_x_353:
[----:B------:R-:W-:Y:S05]  /*16010*/  BSYNC B1 ;  /* 0x0000000000017941 */ /* 0x000fea0003800000 */
.L_x_352:
        /* <DEDUP_REMOVED lines=11> */
.L_x_355:
[----:B------:R-:W-:Y:S05]  /*160d0*/  BSYNC B1 ;  /* 0x0000000000017941 */ /* 0x000fea0003800000 */
.L_x_354:
        /* <DEDUP_REMOVED lines=11> */
.L_x_357:
[----:B------:R-:W-:Y:S05]  /*16190*/  BSYNC B1 ;  /* 0x0000000000017941 */ /* 0x000fea0003800000 */
.L_x_356:
        /* <DEDUP_REMOVED lines=11> */
.L_x_359:
[----:B------:R-:W-:Y:S05]  /*16250*/  BSYNC B1 ;  /* 0x0000000000017941 */ /* 0x000fea0003800000 */
.L_x_358:
        /* <DEDUP_REMOVED lines=11> */
.L_x_361:
[----:B------:R-:W-:Y:S05]  /*16310*/  BSYNC B1 ;  /* 0x0000000000017941 */ /* 0x000fea0003800000 */
.L_x_360:
        /* <DEDUP_REMOVED lines=11> */
.L_x_363:
[----:B------:R-:W-:Y:S05]  /*163d0*/  BSYNC B1 ;  /* 0x0000000000017941 */ /* 0x000fea0003800000 */
.L_x_362:
        /* <DEDUP_REMOVED lines=11> */
.L_x_365:
[----:B------:R-:W-:Y:S05]  /*16490*/  BSYNC B1 ;  /* 0x0000000000017941 */ /* 0x000fea0003800000 */
.L_x_364:
        /* <DEDUP_REMOVED lines=11> */
.L_x_367:
[----:B------:R-:W-:Y:S05]  /*16550*/  BSYNC B1 ;  /* 0x0000000000017941 */ /* 0x000fea0003800000 */
.L_x_366:
        /* <DEDUP_REMOVED lines=11> */
.L_x_369:
[----:B------:R-:W-:Y:S05]  /*16610*/  BSYNC B1 ;  /* 0x0000000000017941 */ /* 0x000fea0003800000 */
.L_x_368:
        /* <DEDUP_REMOVED lines=11> */
.L_x_371:
[----:B------:R-:W-:Y:S05]  /*166d0*/  BSYNC B1 ;  /* 0x0000000000017941 */ /* 0x000fea0003800000 */
.L_x_370:
        /* <DEDUP_REMOVED lines=11> */
.L_x_373:
[----:B------:R-:W-:Y:S05]  /*16790*/  BSYNC B1 ;  /* 0x0000000000017941 */ /* 0x000fea0003800000 */
.L_x_372:
        /* <DEDUP_REMOVED lines=11> */
.L_x_375:
[----:B------:R-:W-:Y:S05]  /*16850*/  BSYNC B1 ;  /* 0x0000000000017941 */ /* 0x000fea0003800000 */
.L_x_374:
        /* <DEDUP_REMOVED lines=11> */
.L_x_377:
[----:B------:R-:W-:Y:S05]  /*16910*/  BSYNC B1 ;  /* 0x0000000000017941 */ /* 0x000fea0003800000 */
.L_x_376:
        /* <DEDUP_REMOVED lines=11> */
.L_x_379:
[----:B------:R-:W-:Y:S05]  /*169d0*/  BSYNC B1 ;  /* 0x0000000000017941 */ /* 0x000fea0003800000 */
.L_x_378:
        /* <DEDUP_REMOVED lines=11> */
.L_x_381:
[----:B------:R-:W-:Y:S05]  /*16a90*/  BSYNC B1 ;  /* 0x0000000000017941 */ /* 0x000fea0003800000 */
.L_x_380:
        /* <DEDUP_REMOVED lines=11> */
.L_x_383:
[----:B------:R-:W-:Y:S05]  /*16b50*/  BSYNC B1 ;  /* 0x0000000000017941 */ /* 0x000fea0003800000 */
.L_x_382:
        /* <DEDUP_REMOVED lines=11> */
.L_x_385:
[----:B------:R-:W-:Y:S05]  /*16c10*/  BSYNC B1 ;  /* 0x0000000000017941 */ /* 0x000fea0003800000 */
.L_x_384:
        /* <DEDUP_REMOVED lines=10> */
.L_x_387:
[----:B------:R-:W-:Y:S05]  /*16cc0*/  BSYNC B1 ;  /* 0x0000000000017941 */ /* 0x000fea0003800000 */
.L_x_386:
        /* <DEDUP_REMOVED lines=11> */
.L_x_389:
[----:B------:R-:W-:Y:S05]  /*16d80*/  BSYNC B1 ;  /* 0x0000000000017941 */ /* 0x000fea0003800000 */
.L_x_388:
        /* <DEDUP_REMOVED lines=10> */
.L_x_391:
[----:B------:R-:W-:Y:S05]  /*16e30*/  BSYNC B1 ;  /* 0x0000000000017941 */ /* 0x000fea0003800000 */
.L_x_390:
        /* <DEDUP_REMOVED lines=10> */
.L_x_393:
[----:B------:R-:W-:Y:S05]  /*16ee0*/  BSYNC B1 ;  /* 0x0000000000017941 */ /* 0x000fea0003800000 */
.L_x_392:
        /* <DEDUP_REMOVED lines=10> */
.L_x_395:
[----:B------:R-:W-:Y:S05]  /*16f90*/  BSYNC B1 ;  /* 0x0000000000017941 */ /* 0x000fea0003800000 */
.L_x_394:
        /* <DEDUP_REMOVED lines=10> */
.L_x_397:
[----:B------:R-:W-:Y:S05]  /*17040*/  BSYNC B1 ;  /* 0x0000000000017941 */ /* 0x000fea0003800000 */
.L_x_396:
        /* <DEDUP_REMOVED lines=10> */
.L_x_399:
[----:B------:R-:W-:Y:S05]  /*170f0*/  BSYNC B1 ;  /* 0x0000000000017941 */ /* 0x000fea0003800000 */
.L_x_398:
        /* <DEDUP_REMOVED lines=10> */
.L_x_401:
[----:B------:R-:W-:Y:S05]  /*171a0*/  BSYNC B1 ;  /* 0x0000000000017941 */ /* 0x000fea0003800000 */
.L_x_400:
        /* <DEDUP_REMOVED lines=10> */
.L_x_403:
[----:B------:R-:W-:Y:S05]  /*17250*/  BSYNC B1 ;  /* 0x0000000000017941 */ /* 0x000fea0003800000 */
.L_x_402:
        /* <DEDUP_REMOVED lines=10> */
.L_x_405:
[----:B------:R-:W-:Y:S05]  /*17300*/  BSYNC B1 ;  /* 0x0000000000017941 */ /* 0x000fea0003800000 */
.L_x_404:
        /* <DEDUP_REMOVED lines=10> */
.L_x_407:
[----:B------:R-:W-:Y:S05]  /*173b0*/  BSYNC B1 ;  /* 0x0000000000017941 */ /* 0x000fea0003800000 */
.L_x_406:
[----:B------:R-:W2:Y:S01]  /*173c0*/  LDL.LU R223, [R1+0x47c] ;  /* 0x00047c0001df7983 */ /* 0x000ea20000300800 */
[----:B-----5:R-:W-:Y:S01]  /*173d0*/  HADD2.F32 R217, -RZ, R216.H0_H0 ;  /* 0x200000d8ffd97230 */ /* 0x020fe20000004100 */
[----:B------:R-:W-:Y:S01]  /*173e0*/  USHF.L.U64.HI UR4, UR8, 0x9, UR9 ;  /* 0x0000000908047899 */ /* 0x000fe20008010209 */
[----:B------:R-:W-:Y:S01]  /*173f0*/  PRMT R219, R216, 0x7610, R219 ;  /* 0x00007610d8db7816 */ /* 0x000fe200000000db */
[----:B------:R-:W4:Y:S02]  /*17400*/  LDL.LU R222, [R1+0x180] ;  /* 0x0001800001de7983 */ /* 0x000f240000300800 */
[----:B------:R-:W-:-:S04]  /*17410*/  FMUL R217, R217, R16 ;  /* 0x00000010d9d97220 */ /* 0x000fc80000400000 */
[----:B--2---:R-:W-:-:S05]  /*17420*/  FFMA R217, R223, R2, R217 ;  /* 0x00000002dfd97223 */ /* 0x004fca00000000d9 */
[----:B------:R-:W-:-:S05]  /*17430*/  F2FP.F16.F32.PACK_AB R217, RZ, R217 ;  /* 0x000000d9ffd9723e */ /* 0x000fca00000000ff */
[----:B------:R2:W-:Y:S02]  /*17440*/  @P4 STG.E.U16 desc[UR36][R22.64+0x172], R217 ;  /* 0x000172d916004986 */ /* 0x0005e4000c101524 */
[----:B--2---:R-:W-:-:S05]  /*17450*/  IMAD.U32 R22, RZ, RZ, UR8 ;  /* 0x00000008ff167e24 */ /* 0x004fca000f8e00ff */
        /* <DEDUP_REMOVED lines=12> */
[----:B--2---:R-:W-:Y:S05]  /*17520*/  @!P4 BRA `(.L_x_409) ;  /* 0x000000000004c947 */ /* 0x004fea0003800000 */
[----:B------:R2:W5:Y:S02]  /*17530*/  LDG.E.LTC128B.U16 R219, desc[UR36][R10.64+0x2] ;  /* 0x000002240adb7981 */ /* 0x000564000c1e1520 */
.L_x_409:
[----:B------:R-:W-:Y:S05]  /*17540*/  BSYNC B1 ;  /* 0x0000000000017941 */ /* 0x000fea0003800000 */
.L_x_408:
[----:B------:R-:W4:Y:S01]  /*17550*/  LDL.LU R217, [R1+0x184] ;  /* 0x0001840001d97983 */ /* 0x000f220000300800 */
[----:B-----5:R-:W-:Y:S01]  /*17560*/  HADD2.F32 R216, -RZ, R219.H0_H0 ;  /* 0x200000dbffd87230 */ /* 0x020fe20000004100 */
[----:B------:R-:W-:Y:S01]  /*17570*/  ISETP.GT.AND P5, PT, R0, 0x108, P5 ;  /* 0x000001080000780c */ /* 0x000fe20002fa4270 */
[----:B------:R-:W-:Y:S03]  /*17580*/  BSSY B1, `(.L_x_410) ;  /* 0x0000009000017945 */ /* 0x000fe60003800000 */
[----:B------:R-:W-:-:S04]  /*17590*/  FMUL R216, R216, R16 ;  /* 0x00000010d8d87220 */ /* 0x000fc80000400000 */
[----:B----4-:R-:W-:-:S05]  /*175a0*/  FFMA R216, R217, R2, R216 ;  /* 0x00000002d9d87223 */ /* 0x010fca00000000d8 */
[----:B------:R-:W-:-:S05]  /*175b0*/  F2FP.F16.F32.PACK_AB R216, RZ, R216 ;  /* 0x000000d8ffd8723e */ /* 0x000fca00000000ff */
[----:B------:R4:W-:Y:S02]  /*175c0*/  @P4 STG.E.U16 desc[UR36][R22.64+0x2], R216 ;  /* 0x000002d816004986 */ /* 0x0009e4000c101524 */
[----:B----4-:R-:W-:-:S05]  /*175d0*/  IADD3 R216, P4, R22, R228, RZ ;  /* 0x000000e416d87210 */ /* 0x010fca0007f9e0ff */
[----:B------:R-:W-:Y:S01]  /*175e0*/  IMAD.X R217, R23, 0x1, R226, P4 ;  /* 0x0000000117d97824 */ /* 0x000fe200020e06e2 */
[----:B------:R-:W-:Y:S07]  /*175f0*/  @!P5 BRA `(.L_x_411) ;  /* 0x000000000004d947 */ /* 0x000fee0003800000 */
[----:B------:R4:W5:Y:S02]  /*17600*/  LDG.E.LTC128B.U16 R219, desc[UR36][R224.64] ;  /* 0x00000024e0db7981 */ /* 0x000964000c1e1520 */
.L_x_411:
[----:B------:R-:W-:Y:S05]  /*17610*/  BSYNC B1 ;  /* 0x0000000000017941 */ /* 0x000fea0003800000 */
.L_x_410:
[----:B------:R-:W2:Y:S01]  /*17620*/  LDL.LU R223, [R1+0x188] ;  /* 0x0001880001df7983 */ /* 0x000ea20000300800 */
[----:B-----5:R-:W-:Y:S01]  /*17630*/  HADD2.F32 R222, -RZ, R219.H0_H0 ;  /* 0x200000dbffde7230 */ /* 0x020fe20000004100 */
[----:B------:R-:W-:Y:S01]  /*17640*/  LOP3.LUT P4, RZ, R17, 0x2, RZ, 0xc0, !PT ;  /* 0x0000000211ff7812 */ /* 0x000fe2000788c0ff */
[----:B------:R-:W-:Y:S03]  /*17650*/  BSSY B1, `(.L_x_412) ;  /* 0x0000008000017945 */ /* 0x000fe60003800000 */
[----:B------:R-:W-:Y:S01]  /*17660*/  FMUL R222, R222, R16 ;  /* 0x00000010dede7220 */ /* 0x000fe20000400000 */
[----:B------:R-:W-:-:S03]  /*17670*/  ISETP.GT.AND P4, PT, R0, 0x108, P4 ;  /* 0x000001080000780c */ /* 0x000fc60002784270 */
[----:B--2---:R-:W-:-:S05]  /*17680*/  FFMA R222, R223, R2, R222 ;  /* 0x00000002dfde7223 */ /* 0x004fca00000000de */
[----:B------:R-:W-:-:S05]  /*17690*/  F2FP.F16.F32.PACK_AB R222, RZ, R222 ;  /* 0x000000deffde723e */ /* 0x000fca00000000ff */
[----:B------:R2:W-:Y:S01]  /*176a0*/  @P5 STG.E.U16 desc[UR36][R216.64], R222 ;  /* 0x000000ded8005986 */ /* 0x0005e2000c101524 */
[----:B------:R-:W-:Y:S05]  /*176b0*/  @!P4 BRA `(.L_x_413) ;  /* 0x000000000004c947 */ /* 0x000fea0003800000 */
[----:B------:R0:W5:Y:S02]  /*176c0*/  LDG.E.LTC128B.U16 R219, desc[UR36][R8.64+0x2] ;  /* 0x0000022408db7981 */ /* 0x000164000c1e1520 */
.L_x_413:
[----:B------:R-:W-:Y:S05]  /*176d0*/  BSYNC B1 ;  /* 0x0000000000017941 */ /* 0x000fea0003800000 */
.L_x_412:
[----:B------:R-:W3:Y:S01]  /*176e0*/  LDL.LU R223, [R1+0x18c] ;  /* 0x00018c0001df7983 */ /* 0x000ee20000300800 */
[----:B--2--5:R-:W-:Y:S01]  /*176f0*/  HADD2.F32 R222, -RZ, R219.H0_H0 ;  /* 0x200000dbffde7230 */ /* 0x024fe20000004100 */
[----:B------:R-:W-:Y:S01]  /*17700*/  LOP3.LUT P5, RZ, R17, 0x4, RZ, 0xc0, !PT ;  /* 0x0000000411ff7812 */ /* 0x000fe200078ac0ff */
[----:B------:R-:W-:Y:S03]  /*17710*/  BSSY B1, `(.L_x_414) ;  /* 0x0000008000017945 */ /* 0x000fe60003800000 */
[----:B------:R-:W-:-:S04]  /*17720*/  FMUL R222, R222, R16 ;  /* 0x00000010dede7220 */ /* 0x000fc80000400000 */
[----:B---3--:R-:W-:-:S05]  /*17730*/  FFMA R222, R223, R2, R222 ;  /* 0x00000002dfde7223 */ /* 0x008fca00000000de */
[----:B------:R-:W-:-:S05]  /*17740*/  F2FP.F16.F32.PACK_AB R222, RZ, R222 ;  /* 0x000000deffde723e */ /* 0x000fca00000000ff */
[----:B------:R2:W-:Y:S01]  /*17750*/  @P4 STG.E.U16 desc[UR36][R216.64+0x2], R222 ;  /* 0x000002ded8004986 */ /* 0x0005e2000c101524 */
[----:B------:R-:W-:-:S13]  /*17760*/  ISETP.GT.AND P4, PT, R0, 0x100, P5 ;  /* 0x000001000000780c */ /* 0x000fda0002f84270 */
[----:B--2---:R-:W-:Y:S05]  /*17770*/  @!P4 BRA `(.L_x_415) ;  /* 0x000000000004c947 */ /* 0x004fea0003800000 */
[----:B------:R2:W5:Y:S02]  /*17780*/  LDG.E.LTC128B.U16 R219, desc[UR36][R10.64+0x10] ;  /* 0x000010240adb7981 */ /* 0x000564000c1e1520 */
.L_x_415:
[----:B------:R-:W-:Y:S05]  /*17790*/  BSYNC B1 ;  /* 0x0000000000017941 */ /* 0x000fea0003800000 */
.L_x_414:
[----:B------:R-:W3:Y:S01]  /*177a0*/  LDL.LU R223, [R1+0x190] ;  /* 0x0001900001df7983 */ /* 0x000ee20000300800 */
[----:B-----5:R-:W-:Y:S01]  /*177b0*/  HADD2.F32 R222, -RZ, R219.H0_H0 ;  /* 0x200000dbffde7230 */ /* 0x020fe20000004100 */
[----:B------:R-:W-:Y:S01]  /*177c0*/  LOP3.LUT P5, RZ, R17, 0x8, RZ, 0xc0, !PT ;  /* 0x0000000811ff7812 */ /* 0x000fe200078ac0ff */
[----:B------:R-:W-:Y:S03]  /*177d0*/  BSSY B1, `(.L_x_416) ;  /* 0x0000008000017945 */ /* 0x000fe60003800000 */
[----:B------:R-:W-:-:S04]  /*177e0*/  FMUL R222, R222, R16 ;  /* 0x00000010dede7220 */ /* 0x000fc80000400000 */
[----:B---3--:R-:W-:-:S05]  /*177f0*/  FFMA R222, R223, R2, R222 ;  /* 0x00000002dfde7223 */ /* 0x008fca00000000de */
[----:B------:R-:W-:-:S05]  /*17800*/  F2FP.F16.F32.PACK_AB R222, RZ, R222 ;  /* 0x000000deffde723e */ /* 0x000fca00000000ff */
[----:B------:R3:W-:Y:S01]  /*17810*/  @P4 STG.E.U16 desc[UR36][R22.64+0x10], R222 ;  /* 0x000010de16004986 */ /* 0x0007e2000c101524 */
[----:B------:R-:W-:-:S13]  /*17820*/  ISETP.GT.AND P4, PT, R0, 0x100, P5 ;  /* 0x000001000000780c */ /* 0x000fda0002f84270 */
[----:B---3--:R-:W-:Y:S05]  /*17830*/  @!P4 BRA `(.L_x_417) ;  /* 0x000000000004c947 */ /* 0x008fea0003800000 */
[----:B------:R3:W5:Y:S02]  /*17840*/  LDG.E.LTC128B.U16 R219, desc[UR36][R10.64+0x12] ;  /* 0x000012240adb7981 */ /* 0x000764000c1e1520 */
.L_x_417:
[----:B------:R-:W-:Y:S05]  /*17850*/  BSYNC B1 ;  /* 0x0000000000017941 */ /* 0x000fea0003800000 */
.L_x_416:
        /* <DEDUP_REMOVED lines=11> */
.L_x_419:
[----:B------:R-:W-:Y:S05]  /*17910*/  BSYNC B1 ;  /* 0x0000000000017941 */ /* 0x000fea0003800000 */
.L_x_418:
        /* <DEDUP_REMOVED lines=10> */
.L_x_421:
[----:B------:R-:W-:Y:S05]  /*179c0*/  BSYNC B1 ;  /* 0x0000000000017941 */ /* 0x000fea0003800000 */
.L_x_420:
[----:B------:R-:W2:Y:S01]  /*179d0*/  LDL.LU R223, [R1+0x19c] ;  /* 0x00019c0001df7983 */ /* 0x000ea20000300800 */
[----:B-----5:R-:W-:Y:S01]  /*179e0*/  HADD2.F32 R222, -RZ, R219.H0_H0 ;  /* 0x200000dbffde7230 */ /* 0x020fe20000004100 */
[----:B------:R-:W-:Y:S01]  /*179f0*/  LOP3.LUT P5, RZ, R17, 0x10, RZ, 0xc0, !PT ;  /* 0x0000001011ff7812 */ /* 0x000fe200078ac0ff */
[----:B------:R-:W-:Y:S03]  /*17a00*/  BSSY B1, `(.L_x_422) ;  /* 0x0000008000017945 */ /* 0x000fe60003800000 */
[----:B------:R-:W-:-:S04]  /*17a10*/  FMUL R222, R222, R16 ;  /* 0x00000010dede7220 */ /* 0x000fc80000400000 */
[----:B--2---:R-:W-:-:S05]  /*17a20*/  FFMA R222, R223, R2, R222 ;  /* 0x00000002dfde7223 */ /* 0x004fca00000000de */
[----:B------:R-:W-:-:S05]  /*17a30*/  F2FP.F16.F32.PACK_AB R222, RZ, R222 ;  /* 0x000000deffde723e */ /* 0x000fca00000000ff */
[----:B------:R2:W-:Y:S01]  /*17a40*/  @P4 STG.E.U16 desc[UR36][R216.64+0x12], R222 ;  /* 0x000012ded8004986 */ /* 0x0005e2000c101524 */
[----:B------:R-:W-:-:S13]  /*17a50*/  ISETP.GT.AND P4, PT, R0, 0x100, P5 ;  /* 0x000001000000780c */ /* 0x000fda0002f84270 */
[----:B--2---:R-:W-:Y:S05]  /*17a60*/  @!P4 BRA `(.L_x_423) ;  /* 0x000000000004c947 */ /* 0x004fea0003800000 */
[----:B------:R2:W5:Y:S02]  /*17a70*/  LDG.E.LTC128B.U16 R219, desc[UR36][R10.64+0x20] ;  /* 0x000020240adb7981 */ /* 0x000564000c1e1520 */
.L_x_423:
[----:B------:R-:W-:Y:S05]  /*17a80*/  BSYNC B1 ;  /* 0x0000000000017941 */ /* 0x000fea0003800000 */
.L_x_422:
        /* <DEDUP_REMOVED lines=11> */
.L_x_425:
[----:B------:R-:W-:Y:S05]  /*17b40*/  BSYNC B1 ;  /* 0x0000000000017941 */ /* 0x000fea0003800000 */
.L_x_424:
        /* <DEDUP_REMOVED lines=11> */
.L_x_427:
[----:B------:R-:W-:Y:S05]  /*17c00*/  BSYNC B1 ;  /* 0x0000000000017941 */ /* 0x000fea0003800000 */
.L_x_426:
        /* <DEDUP_REMOVED lines=10> */
.L_x_429:
[----:B------:R-:W-:Y:S05]  /*17cb0*/  BSYNC B1 ;  /* 0x0000000000017941 */ /* 0x000fea0003800000 */
.L_x_428:
        /* <DEDUP_REMOVED lines=11> */
.L_x_431:
[----:B------:R-:W-:Y:S05]  /*17d70*/  BSYNC B1 ;  /* 0x0000000000017941 */ /* 0x000fea0003800000 */
.L_x_430:
        /* <DEDUP_REMOVED lines=11> */
.L_x_433:
[----:B------:R-:W-:Y:S05]  /*17e30*/  BSYNC B1 ;  /* 0x0000000000017941 */ /* 0x000fea0003800000 */
.L_x_432:
        /* <DEDUP_REMOVED lines=11> */
.L_x_435:
[----:B------:R-:W-:Y:S05]  /*17ef0*/  BSYNC B1 ;  /* 0x0000000000017941 */ /* 0x000fea0003800000 */
.L_x_434:
        /* <DEDUP_REMOVED lines=10> */
.L_x_437:
[----:B------:R-:W-:Y:S05]  /*17fa0*/  BSYNC B1 ;  /* 0x0000000000017941 */ /* 0x000fea0003800000 */
.L_x_436:
        /* <DEDUP_REMOVED lines=11> */
.L_x_439:
[----:B------:R-:W-:Y:S05]  /*18060*/  BSYNC B1 ;  /* 0x0000000000017941 */ /* 0x000fea0003800000 */
.L_x_438:
        /* <DEDUP_REMOVED lines=11> */
.L_x_441:
[----:B------:R-:W-:Y:S05]  /*18120*/  BSYNC B1 ;  /* 0x0000000000017941 */ /* 0x000fea0003800000 */
.L_x_440:
        /* <DEDUP_REMOVED lines=11> */
.L_x_443:
[----:B------:R-:W-:Y:S05]  /*181e0*/  BSYNC B1 ;  /* 0x0000000000017941 */ /* 0x000fea0003800000 */
.L_x_442:
        /* <DEDUP_REMOVED lines=10> */
.L_x_445:
[----:B------:R-:W-:Y:S05]  /*18290*/  BSYNC B1 ;  /* 0x0000000000017941 */ /* 0x000fea0003800000 */
.L_x_444:
        /* <DEDUP_REMOVED lines=11> */
.L_x_447:
[----:B------:R-:W-:Y:S05]  /*18350*/  BSYNC B1 ;  /* 0x0000000000017941 */ /* 0x000fea0003800000 */
.L_x_446:
        /* <DEDUP_REMOVED lines=11> */
.L_x_449:
[----:B------:R-:W-:Y:S05]  /*18410*/  BSYNC B1 ;  /* 0x0000000000017941 */ /* 0x000fea0003800000 */
.L_x_448:
        /* <DEDUP_REMOVED lines=11> */
.L_x_451:
[----:B------:R-:W-:Y:S05]  /*184d0*/  BSYNC B1 ;  /* 0x0000000000017941 */ /* 0x000fea0003800000 */
.L_x_450:
        /* <DEDUP_REMOVED lines=10> */
.L_x_453:
[----:B------:R-:W-:Y:S05]  /*18580*/  BSYNC B1 ;  /* 0x0000000000017941 */ /* 0x000fea0003800000 */
.L_x_452:
        /* <DEDUP_REMOVED lines=11> */
.L_x_455:
[----:B------:R-:W-:Y:S05]  /*18640*/  BSYNC B1 ;  /* 0x0000000000017941 */ /* 0x000fea0003800000 */
.L_x_454:
        /* <DEDUP_REMOVED lines=11> */
.L_x_457:
[----:B------:R-:W-:Y:S05]  /*18700*/  BSYNC B1 ;  /* 0x0000000000017941 */ /* 0x000fea0003800000 */
.L_x_456:
        /* <DEDUP_REMOVED lines=11> */
.L_x_459:
[----:B------:R-:W-:Y:S05]  /*187c0*/  BSYNC B1 ;  /* 0x0000000000017941 */ /* 0x000fea0003800000 */
.L_x_458:
        /* <DEDUP_REMOVED lines=10> */
.L_x_461:
[----:B------:R-:W-:Y:S05]  /*18870*/  BSYNC B1 ;  /* 0x0000000000017941 */ /* 0x000fea0003800000 */
.L_x_460:
        /* <DEDUP_REMOVED lines=11> */
.L_x_463:
[----:B------:R-:W-:Y:S05]  /*18930*/  BSYNC B1 ;  /* 0x0000000000017941 */ /* 0x000fea0003800000 */
.L_x_462:
        /* <DEDUP_REMOVED lines=11> */
.L_x_465:
[----:B------:R-:W-:Y:S05]  /*189f0*/  BSYNC B1 ;  /* 0x0000000000017941 */ /* 0x000fea0003800000 */
.L_x_464:
        /* <DEDUP_REMOVED lines=11> */
.L_x_467:
[----:B------:R-:W-:Y:S05]  /*18ab0*/  BSYNC B1 ;  /* 0x0000000000017941 */ /* 0x000fea0003800000 */
.L_x_466:
        /* <DEDUP_REMOVED lines=10> */
.L_x_469:
[----:B------:R-:W-:Y:S05]  /*18b60*/  BSYNC B1 ;  /* 0x0000000000017941 */ /* 0x000fea0003800000 */
.L_x_468:
        /* <DEDUP_REMOVED lines=11> */
.L_x_471:
[----:B------:R-:W-:Y:S05]  /*18c20*/  BSYNC B1 ;  /* 0x0000000000017941 */ /* 0x000fea0003800000 */
.L_x_470:
        /* <DEDUP_REMOVED lines=11> */
.L_x_473:
[----:B------:R-:W-:Y:S05]  /*18ce0*/  BSYNC B1 ;  /* 0x0000000000017941 */ /* 0x000fea0003800000 */
.L_x_472:
        /* <DEDUP_REMOVED lines=11> */
.L_x_475:
[----:B------:R-:W-:Y:S05]  /*18da0*/  BSYNC B1 ;  /* 0x0000000000017941 */ /* 0x000fea0003800000 */
.L_x_474:
        /* <DEDUP_REMOVED lines=10> */
.L_x_477:
[----:B------:R-:W-:Y:S05]  /*18e50*/  BSYNC B1 ;  /* 0x0000000000017941 */ /* 0x000fea0003800000 */
.L_x_476:
        /* <DEDUP_REMOVED lines=11> */
.L_x_479:
[----:B------:R-:W-:Y:S05]  /*18f10*/  BSYNC B1 ;  /* 0x0000000000017941 */ /* 0x000fea0003800000 */
.L_x_478:
        /* <DEDUP_REMOVED lines=11> */
.L_x_481:
[----:B------:R-:W-:Y:S05]  /*18fd0*/  BSYNC B1 ;  /* 0x0000000000017941 */ /* 0x000fea0003800000 */
.L_x_480:
        /* <DEDUP_REMOVED lines=11> */
.L_x_483:
[----:B------:R-:W-:Y:S05]  /*19090*/  BSYNC B1 ;  /* 0x0000000000017941 */ /* 0x000fea0003800000 */
.L_x_482:
        /* <DEDUP_REMOVED lines=10> */
.L_x_485:
[----:B------:R-:W-:Y:S05]  /*19140*/  BSYNC B1 ;  /* 0x0000000000017941 */ /* 0x000fea0003800000 */
.L_x_484:
        /* <DEDUP_REMOVED lines=11> */
.L_x_487:
[----:B------:R-:W-:Y:S05]  /*19200*/  BSYNC B1 ;  /* 0x0000000000017941 */ /* 0x000fea0003800000 */
.L_x_486:
        /* <DEDUP_REMOVED lines=11> */
.L_x_489:
[----:B------:R-:W-:Y:S05]  /*192c0*/  BSYNC B1 ;  /* 0x0000000000017941 */ /* 0x000fea0003800000 */
.L_x_488:
        /* <DEDUP_REMOVED lines=11> */
.L_x_491:
[----:B------:R-:W-:Y:S05]  /*19380*/  BSYNC B1 ;  /* 0x0000000000017941 */ /* 0x000fea0003800000 */
.L_x_490:
        /* <DEDUP_REMOVED lines=10> */
.L_x_493:
[----:B------:R-:W-:Y:S05]  /*19430*/  BSYNC B1 ;  /* 0x0000000000017941 */ /* 0x000fea0003800000 */
.L_x_492:
        /* <DEDUP_REMOVED lines=11> */
.L_x_495:
[----:B------:R-:W-:Y:S05]  /*194f0*/  BSYNC B1 ;  /* 0x0000000000017941 */ /* 0x000fea0003800000 */
.L_x_494:
        /* <DEDUP_REMOVED lines=11> */
.L_x_497:
[----:B------:R-:W-:Y:S05]  /*195b0*/  BSYNC B1 ;  /* 0x0000000000017941 */ /* 0x000fea0003800000 */
.L_x_496:
        /* <DEDUP_REMOVED lines=11> */
.L_x_499:
[----:B------:R-:W-:Y:S05]  /*19670*/  BSYNC B1 ;  /* 0x0000000000017941 */ /* 0x000fea0003800000 */
.L_x_498:
        /* <DEDUP_REMOVED lines=10> */
.L_x_501:
[----:B------:R-:W-:Y:S05]  /*19720*/  BSYNC B1 ;  /* 0x0000000000017941 */ /* 0x000fea0003800000 */
.L_x_500:
        /* <DEDUP_REMOVED lines=11> */
.L_x_503:
[----:B------:R-:W-:Y:S05]  /*197e0*/  BSYNC B1 ;  /* 0x0000000000017941 */ /* 0x000fea0003800000 */
.L_x_502:
        /* <DEDUP_REMOVED lines=11> */
.L_x_505:
[----:B------:R-:W-:Y:S05]  /*198a0*/  BSYNC B1 ;  /* 0x0000000000017941 */ /* 0x000fea0003800000 */
.L_x_504:
        /* <DEDUP_REMOVED lines=11> */
.L_x_507:
[----:B------:R-:W-:Y:S05]  /*19960*/  BSYNC B1 ;  /* 0x0000000000017941 */ /* 0x000fea0003800000 */
.L_x_506:
        /* <DEDUP_REMOVED lines=10> */
.L_x_509:
[----:B------:R-:W-:Y:S05]  /*19a10*/  BSYNC B1 ;  /* 0x0000000000017941 */ /* 0x000fea0003800000 */
.L_x_508:
        /* <DEDUP_REMOVED lines=11> */
.L_x_511:
[----:B------:R-:W-:Y:S05]  /*19ad0*/  BSYNC B1 ;  /* 0x0000000000017941 */ /* 0x000fea0003800000 */
.L_x_510:
        /* <DEDUP_REMOVED lines=11> */
.L_x_513:
[----:B------:R-:W-:Y:S05]  /*19b90*/  BSYNC B1 ;  /* 0x0000000000017941 */ /* 0x000fea0003800000 */
.L_x_512:
        /* <DEDUP_REMOVED lines=11> */
.L_x_515:
[----:B------:R-:W-:Y:S05]  /*19c50*/  BSYNC B1 ;  /* 0x0000000000017941 */ /* 0x000fea0003800000 */
.L_x_514:
        /* <DEDUP_REMOVED lines=10> */
.L_x_517:
[----:B------:R-:W-:Y:S05]  /*19d00*/  BSYNC B1 ;  /* 0x0000000000017941 */ /* 0x000fea0003800000 */
.L_x_516:
        /* <DEDUP_REMOVED lines=11> */
.L_x_519:
[----:B------:R-:W-:Y:S05]  /*19dc0*/  BSYNC B1 ;  /* 0x0000000000017941 */ /* 0x000fea0003800000 */
.L_x_518:
        /* <DEDUP_REMOVED lines=11> */
.L_x_521:
[----:B------:R-:W-:Y:S05]  /*19e80*/  BSYNC B1 ;  /* 0x0000000000017941 */ /* 0x000fea0003800000 */
.L_x_520:
        /* <DEDUP_REMOVED lines=11> */
.L_x_523:
[----:B------:R-:W-:Y:S05]  /*19f40*/  BSYNC B1 ;  /* 0x0000000000017941 */ /* 0x000fea0003800000 */
.L_x_522:
        /* <DEDUP_REMOVED lines=10> */
.L_x_525:
[----:B------:R-:W-:Y:S05]  /*19ff0*/  BSYNC B1 ;  /* 0x0000000000017941 */ /* 0x000fea0003800000 */
.L_x_524:
        /* <DEDUP_REMOVED lines=11> */
.L_x_527:
[----:B------:R-:W-:Y:S05]  /*1a0b0*/  BSYNC B1 ;  /* 0x0000000000017941 */ /* 0x000fea0003800000 */
.L_x_526:
        /* <DEDUP_REMOVED lines=11> */
.L_x_529:
[----:B------:R-:W-:Y:S05]  /*1a170*/  BSYNC B1 ;  /* 0x0000000000017941 */ /* 0x000fea0003800000 */
.L_x_528:
        /* <DEDUP_REMOVED lines=11> */
.L_x_531:
[----:B------:R-:W-:Y:S05]  /*1a230*/  BSYNC B1 ;  /* 0x0000000000017941 */ /* 0x000fea0003800000 */
.L_x_530:
        /* <DEDUP_REMOVED lines=10> */
.L_x_533:
[----:B------:R-:W-:Y:S05]  /*1a2e0*/  BSYNC B1 ;  /* 0x0000000000017941 */ /* 0x000fea0003800000 */
.L_x_532:
        /* <DEDUP_REMOVED lines=11> */
.L_x_535:
[----:B------:R-:W-:Y:S05]  /*1a3a0*/  BSYNC B1 ;  /* 0x0000000000017941 */ /* 0x000fea0003800000 */
.L_x_534:
        /* <DEDUP_REMOVED lines=11> */
.L_x_537:
[----:B------:R-:W-:Y:S05]  /*1a460*/  BSYNC B1 ;  /* 0x0000000000017941 */ /* 0x000fea0003800000 */
.L_x_536:
        /* <DEDUP_REMOVED lines=11> */
.L_x_539:
[----:B------:R-:W-:Y:S05]  /*1a520*/  BSYNC B1 ;  /* 0x0000000000017941 */ /* 0x000fea0003800000 */
.L_x_538:
        /* <DEDUP_REMOVED lines=10> */
.L_x_541:
[----:B------:R-:W-:Y:S05]  /*1a5d0*/  BSYNC B1 ;  /* 0x0000000000017941 */ /* 0x000fea0003800000 */
.L_x_540:
        /* <DEDUP_REMOVED lines=11> */
.L_x_543:
[----:B------:R-:W-:Y:S05]  /*1a690*/  BSYNC B1 ;  /* 0x0000000000017941 */ /* 0x000fea0003800000 */
.L_x_542:
        /* <DEDUP_REMOVED lines=11> */
.L_x_545:
[----:B------:R-:W-:Y:S05]  /*1a750*/  BSYNC B1 ;  /* 0x0000000000017941 */ /* 0x000fea0003800000 */
.L_x_544:
        /* <DEDUP_REMOVED lines=11> */
.L_x_547:
[----:B------:R-:W-:Y:S05]  /*1a810*/  BSYNC B1 ;  /* 0x0000000000017941 */ /* 0x000fea0003800000 */
.L_x_546:
        /* <DEDUP_REMOVED lines=10> */
.L_x_549:
[----:B------:R-:W-:Y:S05]  /*1a8c0*/  BSYNC B1 ;  /* 0x0000000000017941 */ /* 0x000fea0003800000 */
.L_x_548:
        /* <DEDUP_REMOVED lines=11> */
.L_x_551:
[----:B------:R-:W-:Y:S05]  /*1a980*/  BSYNC B1 ;  /* 0x0000000000017941 */ /* 0x000fea0003800000 */
.L_x_550:
        /* <DEDUP_REMOVED lines=11> */
.L_x_553:
[----:B------:R-:W-:Y:S05]  /*1aa40*/  BSYNC B1 ;  /* 0x0000000000017941 */ /* 0x000fea0003800000 */
.L_x_552:
        /* <DEDUP_REMOVED lines=11> */
.L_x_555:
[----:B------:R-:W-:Y:S05]  /*1ab00*/  BSYNC B1 ;  /* 0x0000000000017941 */ /* 0x000fea0003800000 */
.L_x_554:
        /* <DEDUP_REMOVED lines=10> */
.L_x_557:
[----:B------:R-:W-:Y:S05]  /*1abb0*/  BSYNC B1 ;  /* 0x0000000000017941 */ /* 0x000fea0003800000 */
.L_x_556:
        /* <DEDUP_REMOVED lines=11> */
.L_x_559:
[----:B------:R-:W-:Y:S05]  /*1ac70*/  BSYNC B1 ;  /* 0x0000000000017941 */ /* 0x000fea0003800000 */
.L_x_558:
        /* <DEDUP_REMOVED lines=11> */
.L_x_561:
[----:B------:R-:W-:Y:S05]  /*1ad30*/  BSYNC B1 ;  /* 0x0000000000017941 */ /* 0x000fea0003800000 */
.L_x_560:
        /* <DEDUP_REMOVED lines=11> */
.L_x_563:
[----:B------:R-:W-:Y:S05]  /*1adf0*/  BSYNC B1 ;  /* 0x0000000000017941 */ /* 0x000fea0003800000 */
.L_x_562:
        /* <DEDUP_REMOVED lines=10> */
.L_x_565:
[----:B------:R-:W-:Y:S05]  /*1aea0*/  BSYNC B1 ;  /* 0x0000000000017941 */ /* 0x000fea0003800000 */
.L_x_564:
        /* <DEDUP_REMOVED lines=11> */
.L_x_567:
[----:B------:R-:W-:Y:S05]  /*1af60*/  BSYNC B1 ;  /* 0x0000000000017941 */ /* 0x000fea0003800000 */
.L_x_566:
        /* <DEDUP_REMOVED lines=11> */
.L_x_569:
[----:B------:R-:W-:Y:S05]  /*1b020*/  BSYNC B1 ;  /* 0x0000000000017941 */ /* 0x000fea0003800000 */
.L_x_568:
        /* <DEDUP_REMOVED lines=11> */
.L_x_571:
[----:B------:R-:W-:Y:S05]  /*1b0e0*/  BSYNC B1 ;  /* 0x0000000000017941 */ /* 0x000fea0003800000 */
.L_x_570:
        /* <DEDUP_REMOVED lines=10> */
.L_x_573:
[----:B------:R-:W-:Y:S05]  /*1b190*/  BSYNC B1 ;  /* 0x0000000000017941 */ /* 0x000fea0003800000 */
.L_x_572:
        /* <DEDUP_REMOVED lines=11> */
.L_x_575:
[----:B------:R-:W-:Y:S05]  /*1b250*/  BSYNC B1 ;  /* 0x0000000000017941 */ /* 0x000fea0003800000 */
.L_x_574:
        /* <DEDUP_REMOVED lines=10> */
.L_x_577:
[----:B------:R-:W-:Y:S05]  /*1b300*/  BSYNC B1 ;  /* 0x0000000000017941 */ /* 0x000fea0003800000 */
.L_x_576:
[----:B------:R-:W2:Y:S01]  /*1b310*/  LDL.LU R223, [R1+0x2d4] ;  /* 0x0002d40001df7983 */ /* 0x000ea20000300800 */
[----:B-----5:R-:W-:Y:S01]  /*1b320*/  HADD2.F32 R222, -RZ, R219.H0_H0 ;  /* 0x200000dbffde7230 */ /* 0x020fe20000004100 */
        /* <DEDUP_REMOVED lines=8> */
.L_x_579:
[----:B------:R-:W-:Y:S05]  /*1b3b0*/  BSYNC B1 ;  /* 0x0000000000017941 */ /* 0x000fea0003800000 */
.L_x_578:
[----:B------:R-:W3:Y:S01]  /*1b3c0*/  LDL.LU R223, [R1+0x2d8] ;  /* 0x0002d80001df7983 */ /* 0x000ee20000300800 */
[----:B--2--5:R-:W-:Y:S01]  /*1b3d0*/  HADD2.F32 R222, -RZ, R219.H0_H0 ;  /* 0x200000dbffde7230 */ /* 0x024fe20000004100 */
        /* <DEDUP_REMOVED lines=8> */
.L_x_581:
[----:B------:R-:W-:Y:S05]  /*1b460*/  BSYNC B1 ;  /* 0x0000000000017941 */ /* 0x000fea0003800000 */
.L_x_580:
[----:B------:R-:W4:Y:S01]  /*1b470*/  LDL.LU R223, [R1+0x2dc] ;  /* 0x0002dc0001df7983 */ /* 0x000f220000300800 */
[----:B--2--5:R-:W-:Y:S01]  /*1b480*/  HADD2.F32 R222, -RZ, R219.H0_H0 ;  /* 0x200000dbffde7230 */ /* 0x024fe20000004100 */
[----:B------:R-:W-:Y:S01]  /*1b490*/  ISETP.GT.AND P5, PT, R0, 0x100, P3 ;  /* 0x000001000000780c */ /* 0x000fe20001fa4270 */
[----:B------:R-:W-:Y:S03]  /*1b4a0*/  BSSY B1, `(.L_x_582) ;  /* 0x0000007000017945 */ /* 0x000fe60003800000 */
[----:B------:R-:W-:-:S04]  /*1b4b0*/  FMUL R222, R222, R16 ;  /* 0x00000010dede7220 */ /* 0x000fc80000400000 */
[----:B----4-:R-:W-:-:S05]  /*1b4c0*/  FFMA R222, R223, R2, R222 ;  /* 0x00000002dfde7223 */ /* 0x010fca00000000de */
[----:B------:R-:W-:-:S05]  /*1b4d0*/  F2FP.F16.F32.PACK_AB R222, RZ, R222 ;  /* 0x000000deffde723e */ /* 0x000fca00000000ff */
[----:B------:R2:W-:Y:S01]  /*1b4e0*/  @P4 STG.E.U16 desc[UR36][R216.64+0x152], R222 ;  /* 0x000152ded8004986 */ /* 0x0005e2000c101524 */
[----:B------:R-:W-:Y:S05]  /*1b4f0*/  @!P5 BRA `(.L_x_583) ;  /* 0x000000000004d947 */ /* 0x000fea0003800000 */
[----:B------:R4:W5:Y:S02]  /*1b500*/  LDG.E.LTC128B.U16 R219, desc[UR36][R10.64+0x160] ;  /* 0x000160240adb7981 */ /* 0x000964000c1e1520 */
.L_x_583:
[----:B------:R-:W-:Y:S05]  /*1b510*/  BSYNC B1 ;  /* 0x0000000000017941 */ /* 0x000fea0003800000 */
.L_x_582:
        /* <DEDUP_REMOVED lines=10> */
.L_x_585:
[----:B------:R-:W-:Y:S05]  /*1b5c0*/  BSYNC B1 ;  /* 0x0000000000017941 */ /* 0x000fea0003800000 */
.L_x_584:
        /* <DEDUP_REMOVED lines=10> */
.L_x_587:
[----:B------:R-:W-:Y:S05]  /*1b670*/  BSYNC B1 ;  /* 0x0000000000017941 */ /* 0x000fea0003800000 */
.L_x_586:
        /* <DEDUP_REMOVED lines=10> */
.L_x_589:
[----:B------:R-:W-:Y:S05]  /*1b720*/  BSYNC B1 ;  /* 0x0000000000017941 */ /* 0x000fea0003800000 */
.L_x_588:
        /* <DEDUP_REMOVED lines=10> */
.L_x_591:
[----:B------:R-:W-:Y:S05]  /*1b7d0*/  BSYNC B1 ;  /* 0x0000000000017941 */ /* 0x000fea0003800000 */
.L_x_590:
        /* <DEDUP_REMOVED lines=10> */
.L_x_593:
[----:B------:R-:W-:Y:S05]  /*1b880*/  BSYNC B1 ;  /* 0x0000000000017941 */ /* 0x000fea0003800000 */
.L_x_592:
        /* <DEDUP_REMOVED lines=10> */
.L_x_595:
[----:B------:R-:W-:Y:S05]  /*1b930*/  BSYNC B1 ;  /* 0x0000000000017941 */ /* 0x000fea0003800000 */
.L_x_594:
        /* <DEDUP_REMOVED lines=10> */
.L_x_597:
[----:B------:R-:W-:Y:S05]  /*1b9e0*/  BSYNC B1 ;  /* 0x0000000000017941 */ /* 0x000fea0003800000 */
.L_x_596:
[----:B------:R-:W4:Y:S01]  /*1b9f0*/  LDL.LU R223, [R1+0x2fc] ;  /* 0x0002fc0001df7983 */ /* 0x000f220000300800 */
[----:B--2--5:R-:W-:Y:S01]  /*1ba00*/  HADD2.F32 R222, -RZ, R219.H0_H0 ;  /* 0x200000dbffde7230 */ /* 0x024fe20000004100 */
[----:B------:R-:W-:Y:S01]  /*1ba10*/  ISETP.GT.AND P3, PT, R3, 0xc0, PT ;  /* 0x000000c00300780c */ /* 0x000fe20003f64270 */
[----:B------:R-:W-:Y:S01]  /*1ba20*/  BSSY B1, `(.L_x_598) ;  /* 0x000000e000017945 */ /* 0x000fe20003800000 */
[----:B------:R-:W-:Y:S02]  /*1ba30*/  LOP3.LUT R17, R17, 0xfffffffe, RZ, 0xc0, !PT ;  /* 0xfffffffe11117812 */ /* 0x000fe400078ec0ff */
[----:B------:R-:W-:Y:S01]  /*1ba40*/  FMUL R222, R222, R16 ;  /* 0x00000010dede7220 */ /* 0x000fe20000400000 */
[----:B------:R-:W-:-:S08]  /*1ba50*/  ISETP.GT.AND P1, PT, R0, RZ, P3 ;  /* 0x000000ff0000720c */ /* 0x000fd00001f24270 */
[----:B------:R-:W-:Y:S01]  /*1ba60*/  @P3 LOP3.LUT R17, R17, 0x1, RZ, 0xfc, !PT ;  /* 0x0000000111113812 */ /* 0x000fe200078efcff */
[----:B----4-:R-:W-:Y:S01]  /*1ba70*/  FFMA R222, R223, R2, R222 ;  /* 0x00000002dfde7223 */ /* 0x010fe200000000de */
[----:B------:R-:W-:-:S04]  /*1ba80*/  @P0 IMAD.MOV.U32 R223, RZ, RZ, R217 ;  /* 0x000000ffffdf0224 */ /* 0x000fc800078e00d9 */
[----:B------:R-:W-:-:S04]  /*1ba90*/  F2FP.F16.F32.PACK_AB R222, RZ, R222 ;  /* 0x000000deffde723e */ /* 0x000fc800000000ff */
[----:B------:R-:W-:Y:S01]  /*1baa0*/  PRMT R224, R222, 0x7610, R224 ;  /* 0x00007610dee07816 */ /* 0x000fe200000000e0 */
[--C-:B------:R-:W-:Y:S01]  /*1bab0*/  @P0 IMAD.MOV.U32 R222, RZ, RZ, R216.reuse ;  /* 0x000000ffffde0224 */ /* 0x100fe200078e00d8 */
[----:B------:R-:W-:-:S04]  /*1bac0*/  PRMT R216, R219, 0x7610, R216 ;  /* 0x00007610dbd87816 */ /* 0x000fc800000000d8 */
[----:B------:R2:W-:Y:S01]  /*1bad0*/  @P0 STG.E.U16 desc[UR36][R222.64+0x172], R224 ;  /* 0x000172e0de000986 */ /* 0x0005e2000c101524 */
[----:B------:R-:W-:Y:S05]  /*1bae0*/  @!P1 BRA `(.L_x_599) ;  /* 0x0000000000049947 */ /* 0x000fea0003800000 */
[----:B------:R4:W5:Y:S02]  /*1baf0*/  LDG.E.LTC128B.U16 R216, desc[UR36][R20.64+0x180] ;  /* 0x0001802414d87981 */ /* 0x000964000c1e1520 */
.L_x_599:
[----:B------:R-:W-:Y:S05]  /*1bb00*/  BSYNC B1 ;  /* 0x0000000000017941 */ /* 0x000fea0003800000 */
.L_x_598:
[----:B------:R-:W3:Y:S01]  /*1bb10*/  LDL.LU R219, [R1] ;  /* 0x0000000001db7983 */ /* 0x000ee20000300800 */
[----:B-----5:R-:W-:Y:S01]  /*1bb20*/  HADD2.F32 R217, -RZ, R216.H0_H0 ;  /* 0x200000d8ffd97230 */ /* 0x020fe20000004100 */
        /* <DEDUP_REMOVED lines=11> */
.L_x_601:
[----:B------:R-:W-:Y:S05]  /*1bbe0*/  BSYNC B1 ;  /* 0x0000000000017941 */ /* 0x000fea0003800000 */
.L_x_600:
[----:B------:R-:W2:Y:S01]  /*1bbf0*/  LDL.LU R219, [R1+0x4] ;  /* 0x0000040001db7983 */ /* 0x000ea20000300800 */
[----:B---3-5:R-:W-:Y:S01]  /*1bc00*/  HADD2.F32 R217, -RZ, R216.H0_H0 ;  /* 0x200000d8ffd97230 */ /* 0x028fe20000004100 */
        /* <DEDUP_REMOVED lines=8> */
.L_x_603:
[----:B------:R-:W-:Y:S05]  /*1bc90*/  BSYNC B1 ;  /* 0x0000000000017941 */ /* 0x000fea0003800000 */
.L_x_602:
        /* <DEDUP_REMOVED lines=10> */
.L_x_605:
[----:B------:R-:W-:Y:S05]  /*1bd40*/  BSYNC B1 ;  /* 0x0000000000017941 */ /* 0x000fea0003800000 */
.L_x_604:
[----:B------:R-:W3:Y:S01]  /*1bd50*/  LDL.LU R219, [R1+0xc] ;  /* 0x00000c0001db7983 */ /* 0x000ee20000300800 */
[----:B--2--5:R-:W-:Y:S01]  /*1bd60*/  HADD2.F32 R217, -RZ, R216.H0_H0 ;  /* 0x200000d8ffd97230 */ /* 0x024fe20000004100 */
        /* <DEDUP_REMOVED lines=11> */
.L_x_607:
[----:B------:R-:W-:Y:S05]  /*1be20*/  BSYNC B1 ;  /* 0x0000000000017941 */ /* 0x000fea0003800000 */
.L_x_606:
        /* <DEDUP_REMOVED lines=13> */
.L_x_609:
[----:B------:R-:W-:Y:S05]  /*1bf00*/  BSYNC B1 ;  /* 0x0000000000017941 */ /* 0x000fea0003800000 */
.L_x_608:
        /* <DEDUP_REMOVED lines=10> */
.L_x_611:
[----:B------:R-:W-:Y:S05]  /*1bfb0*/  BSYNC B1 ;  /* 0x0000000000017941 */ /* 0x000fea0003800000 */
.L_x_610:
        /* <DEDUP_REMOVED lines=10> */
.L_x_613:
[----:B------:R-:W-:Y:S05]  /*1c060*/  BSYNC B1 ;  /* 0x0000000000017941 */ /* 0x000fea0003800000 */
.L_x_612:
        /* <DEDUP_REMOVED lines=13> */
.L_x_615:
[----:B------:R-:W-:Y:S05]  /*1c140*/  BSYNC B1 ;  /* 0x0000000000017941 */ /* 0x000fea0003800000 */
.L_x_614:
[----:B------:R-:W4:Y:S01]  /*1c150*/  LDL.LU R219, [R1+0x20] ;  /* 0x0000200001db7983 */ /* 0x000f220000300800 */
[----:B--2--5:R-:W-:Y:S01]  /*1c160*/  HADD2.F32 R217, -RZ, R216.H0_H0 ;  /* 0x200000d8ffd97230 */ /* 0x024fe20000004100 */
[----:B------:R-:W-:Y:S01]  /*1c170*/  ISETP.GT.AND P1, PT, R3, 0xd1, PT ;  /* 0x000000d10300780c */ /* 0x000fe20003f24270 */
[----:B------:R-:W-:Y:S01]  /*1c180*/  BSSY B1, `(.L_x_616) ;  /* 0x000000a000017945 */ /* 0x000fe20003800000 */
[----:B------:R-:W-:Y:S02]  /*1c190*/  LOP3.LUT R17, R17, 0xffffffbf, RZ, 0xc0, !PT ;  /* 0xffffffbf11117812 */ /* 0x000fe400078ec0ff */
[----:B------:R-:W-:-:S09]  /*1c1a0*/  FMUL R217, R217, R16 ;  /* 0x00000010d9d97220 */ /* 0x000fd20000400000 */
[----:B------:R-:W-:Y:S01]  /*1c1b0*/  @P1 LOP3.LUT R17, R17, 0x40, RZ, 0xfc, !PT ;  /* 0x0000004011111812 */ /* 0x000fe200078efcff */
[----:B----4-:R-:W-:-:S05]  /*1c1c0*/  FFMA R217, R219, R2, R217 ;  /* 0x00000002dbd97223 */ /* 0x010fca00000000d9 */
[----:B------:R-:W-:-:S05]  /*1c1d0*/  F2FP.F16.F32.PACK_AB R217, RZ, R217 ;  /* 0x000000d9ffd9723e */ /* 0x000fca00000000ff */
[----:B------:R2:W-:Y:S01]  /*1c1e0*/  @P0 STG.E.U16 desc[UR36][R4.64+0x1a0], R217 ;  /* 0x0001a0d904000986 */ /* 0x0005e2000c101524 */
[----:B------:R-:W-:-:S13]  /*1c1f0*/  ISETP.GT.AND P0, PT, R0, RZ, P1 ;  /* 0x000000ff0000720c */ /* 0x000fda0000f04270 */
[----:B--2---:R-:W-:Y:S05]  /*1c200*/  @!P0 BRA `(.L_x_617) ;  /* 0x0000000000048947 */ /* 0x004fea0003800000 */
[----:B------:R2:W5:Y:S02]  /*1c210*/  LDG.E.LTC128B.U16 R216, desc[UR36][R20.64+0x1a2] ;  /* 0x0001a22414d87981 */ /* 0x000564000c1e1520 */
.L_x_617:
[----:B------:R-:W-:Y:S05]  /*1c220*/  BSYNC B1 ;  /* 0x0000000000017941 */ /* 0x000fea0003800000 */
.L_x_616:
[----:B------:R-:W4:Y:S01]  /*1c230*/  LDL.LU R219, [R1+0x24] ;  /* 0x0000240001db7983 */ /* 0x000f220000300800 */
[----:B-----5:R-:W-:Y:S01]  /*1c240*/  HADD2.F32 R217, -RZ, R216.H0_H0 ;  /* 0x200000d8ffd97230 */ /* 0x020fe20000004100 */
[----:B------:R-:W-:Y:S04]  /*1c250*/  BSSY B1, `(.L_x_618) ;  /* 0x0000008000017945 */ /* 0x000fe80003800000 */
[----:B------:R-:W-:-:S04]  /*1c260*/  FMUL R217, R217, R16 ;  /* 0x00000010d9d97220 */ /* 0x000fc80000400000 */
[----:B----4-:R-:W-:-:S05]  /*1c270*/  FFMA R217, R219, R2, R217 ;  /* 0x00000002dbd97223 */ /* 0x010fca00000000d9 */
[----:B------:R-:W-:-:S05]  /*1c280*/  F2FP.F16.F32.PACK_AB R217, RZ, R217 ;  /* 0x000000d9ffd9723e */ /* 0x000fca00000000ff */
[----:B------:R4:W-:Y:S01]  /*1c290*/  @P0 STG.E.U16 desc[UR36][R4.64+0x1a2], R217 ;  /* 0x0001a2d904000986 */ /* 0x0009e2000c101524 */
[----:B------:R-:W-:-:S13]  /*1c2a0*/  ISETP.GT.AND P0, PT, R0, 0x8, P2 ;  /* 0x000000080000780c */ /* 0x000fda0001704270 */
[----:B----4-:R-:W-:Y:S05]  /*1c2b0*/  @!P0 BRA `(.L_x_619) ;  /* 0x0000000000048947 */ /* 0x010fea0003800000 */
[----:B------:R4:W5:Y:S02]  /*1c2c0*/  LDG.E.LTC128B.U16 R216, desc[UR36][R18.64+0x1a0] ;  /* 0x0001a02412d87981 */ /* 0x000964000c1e1520 */
.L_x_619:
[----:B------:R-:W-:Y:S05]  /*1c2d0*/  BSYNC B1 ;  /* 0x0000000000017941 */ /* 0x000fea0003800000 */
.L_x_618:
[----:B------:R-:W2:Y:S01]  /*1c2e0*/  LDL.LU R222, [R1+0x28] ;  /* 0x0000280001de7983 */ /* 0x000ea20000300800 */
[----:B-----5:R-:W-:Y:S01]  /*1c2f0*/  HADD2.F32 R217, -RZ, R216.H0_H0 ;  /* 0x200000d8ffd97230 */ /* 0x020fe20000004100 */
[----:B------:R-:W-:Y:S01]  /*1c300*/  BSSY B1, `(.L_x_620) ;  /* 0x0000009000017945 */ /* 0x000fe20003800000 */
[----:B------:R-:W-:-:S03]  /*1c310*/  PRMT R219, R216, 0x7610, R219 ;  /* 0x00007610d8db7816 */ /* 0x000fc600000000db */
[----:B------:R-:W-:-:S04]  /*1c320*/  FMUL R217, R217, R16 ;  /* 0x00000010d9d97220 */ /* 0x000fc80000400000 */
[----:B--2---:R-:W-:-:S05]  /*1c330*/  FFMA R217, R222, R2, R217 ;  /* 0x00000002ded97223 */ /* 0x004fca00000000d9 */
[----:B------:R-:W-:-:S05]  /*1c340*/  F2FP.F16.F32.PACK_AB R217, RZ, R217 ;  /* 0x000000d9ffd9723e */ /* 0x000fca00000000ff */
[----:B------:R2:W-:Y:S01]  /*1c350*/  @P0 STG.E.U16 desc[UR36][R6.64+0x1a0], R217 ;  /* 0x0001a0d906000986 */ /* 0x0005e2000c101524 */
[----:B------:R-:W-:-:S13]  /*1c360*/  ISETP.GT.AND P0, PT, R0, 0x8, P1 ;  /* 0x000000080000780c */ /* 0x000fda0000f04270 */
[----:B--2---:R-:W-:Y:S05]  /*1c370*/  @!P0 BRA `(.L_x_621) ;  /* 0x0000000000048947 */ /* 0x004fea0003800000 */
[----:B------:R2:W5:Y:S02]  /*1c380*/  LDG.E.LTC128B.U16 R219, desc[UR36][R18.64+0x1a2] ;  /* 0x0001a22412db7981 */ /* 0x000564000c1e1520 */
.L_x_621:
[----:B------:R-:W-:Y:S05]  /*1c390*/  BSYNC B1 ;  /* 0x0000000000017941 */ /* 0x000fea0003800000 */
.L_x_620:
        /* <DEDUP_REMOVED lines=10> */
[----:B------:R-:W-:-:S05]  /*1c440*/  IADD3 R222, P0, R228, R220, RZ ;  /* 0x000000dce4de7210 */ /* 0x000fca0007f1e0ff */
[----:B------:R-:W-:Y:S01]  /*1c450*/  IMAD.X R223, R226, 0x1, R221, P0 ;  /* 0x00000001e2df7824 */ /* 0x000fe200000e06dd */
[----:B---3--:R-:W-:-:S05]  /*1c460*/  IADD3 R216, P0, R228, R22, RZ ;  /* 0x00000016e4d87210 */ /* 0x008fca0007f1e0ff */
[----:B------:R-:W-:Y:S01]  /*1c470*/  IMAD.X R217, R226, 0x1, R23, P0 ;  /* 0x00000001e2d97824 */ /* 0x000fe200000e0617 */
[----:B------:R-:W-:-:S13]  /*1c480*/  ISETP.GT.AND P0, PT, R0, RZ, P2 ;  /* 0x000000ff0000720c */ /* 0x000fda0001704270 */
[----:B------:R-:W-:Y:S05]  /*1c490*/  @!P0 BRA `(.L_x_623) ;  /* 0x0000000000048947 */ /* 0x000fea0003800000 */
[----:B------:R3:W5:Y:S02]  /*1c4a0*/  LDG.E.LTC128B.U16 R219, desc[UR36][R20.64+0x1b0] ;  /* 0x0001b02414db7981 */ /* 0x000764000c1e1520 */
.L_x_623:
[----:B------:R-:W-:Y:S05]  /*1c4b0*/  BSYNC B1 ;  /* 0x0000000000017941 */ /* 0x000fea0003800000 */
.L_x_622:
        /* <DEDUP_REMOVED lines=13> */
.L_x_625:
[----:B------:R-:W-:Y:S05]  /*1c590*/  BSYNC B1 ;  /* 0x0000000000017941 */ /* 0x000fea0003800000 */
.L_x_624:
        /* <DEDUP_REMOVED lines=10> */
.L_x_627:
[----:B------:R-:W-:Y:S05]  /*1c640*/  BSYNC B1 ;  /* 0x0000000000017941 */ /* 0x000fea0003800000 */
.L_x_626:
        /* <DEDUP_REMOVED lines=10> */
.L_x_629:
[----:B------:R-:W-:Y:S05]  /*1c6f0*/  BSYNC B1 ;  /* 0x0000000000017941 */ /* 0x000fea0003800000 */
.L_x_628:
        /* <DEDUP_REMOVED lines=13> */
.L_x_631:
[----:B------:R-:W-:Y:S05]  /*1c7d0*/  BSYNC B1 ;  /* 0x0000000000017941 */ /* 0x000fea0003800000 */
.L_x_630:
        /* <DEDUP_REMOVED lines=13> */
.L_x_633:
[----:B------:R-:W-:Y:S05]  /*1c8b0*/  BSYNC B1 ;  /* 0x0000000000017941 */ /* 0x000fea0003800000 */
.L_x_632:
        /* <DEDUP_REMOVED lines=10> */
.L_x_635:
[----:B------:R-:W-:Y:S05]  /*1c960*/  BSYNC B1 ;  /* 0x0000000000017941 */ /* 0x000fea0003800000 */
.L_x_634:
        /* <DEDUP_REMOVED lines=10> */
.L_x_637:
[----:B------:R-:W-:Y:S05]  /*1ca10*/  BSYNC B1 ;  /* 0x0000000000017941 */ /* 0x000fea0003800000 */
.L_x_636:
        /* <DEDUP_REMOVED lines=13> */
.L_x_639:
[----:B------:R-:W-:Y:S05]  /*1caf0*/  BSYNC B1 ;  /* 0x0000000000017941 */ /* 0x000fea0003800000 */
.L_x_638:
        /* <DEDUP_REMOVED lines=13> */
.L_x_641:
[----:B------:R-:W-:Y:S05]  /*1cbd0*/  BSYNC B1 ;  /* 0x0000000000017941 */ /* 0x000fea0003800000 */
.L_x_640:
        /* <DEDUP_REMOVED lines=10> */
.L_x_643:
[----:B------:R-:W-:Y:S05]  /*1cc80*/  BSYNC B1 ;  /* 0x0000000000017941 */ /* 0x000fea0003800000 */
.L_x_642:
        /* <DEDUP_REMOVED lines=10> */
.L_x_645:
[----:B------:R-:W-:Y:S05]  /*1cd30*/  BSYNC B1 ;  /* 0x0000000000017941 */ /* 0x000fea0003800000 */
.L_x_644:
        /* <DEDUP_REMOVED lines=13> */
.L_x_647:
[----:B------:R-:W-:Y:S05]  /*1ce10*/  BSYNC B1 ;  /* 0x0000000000017941 */ /* 0x000fea0003800000 */
.L_x_646:
        /* <DEDUP_REMOVED lines=13> */
.L_x_649:
[----:B------:R-:W-:Y:S05]  /*1cef0*/  BSYNC B1 ;  /* 0x0000000000017941 */ /* 0x000fea0003800000 */
.L_x_648:
        /* <DEDUP_REMOVED lines=10> */
.L_x_651:
[----:B------:R-:W-:Y:S05]  /*1cfa0*/  BSYNC B1 ;  /* 0x0000000000017941 */ /* 0x000fea0003800000 */
.L_x_650:
        /* <DEDUP_REMOVED lines=10> */
.L_x_653:
[----:B------:R-:W-:Y:S05]  /*1d050*/  BSYNC B1 ;  /* 0x0000000000017941 */ /* 0x000fea0003800000 */
.L_x_652:
        /* <DEDUP_REMOVED lines=13> */
.L_x_655:
[----:B------:R-:W-:Y:S05]  /*1d130*/  BSYNC B1 ;  /* 0x0000000000017941 */ /* 0x000fea0003800000 */
.L_x_654:
        /* <DEDUP_REMOVED lines=13> */
.L_x_657:
[----:B------:R-:W-:Y:S05]  /*1d210*/  BSYNC B1 ;  /* 0x0000000000017941 */ /* 0x000fea0003800000 */
.L_x_656:
        /* <DEDUP_REMOVED lines=10> */
.L_x_659:
[----:B------:R-:W-:Y:S05]  /*1d2c0*/  BSYNC B1 ;  /* 0x0000000000017941 */ /* 0x000fea0003800000 */
.L_x_658:
        /* <DEDUP_REMOVED lines=10> */
.L_x_661:
[----:B------:R-:W-:Y:S05]  /*1d370*/  BSYNC B1 ;  /* 0x0000000000017941 */ /* 0x000fea0003800000 */
.L_x_660:
        /* <DEDUP_REMOVED lines=13> */
.L_x_663:
[----:B------:R-:W-:Y:S05]  /*1d450*/  BSYNC B1 ;  /* 0x0000000000017941 */ /* 0x000fea0003800000 */
.L_x_662:
        /* <DEDUP_REMOVED lines=13> */
.L_x_665:
[----:B------:R-:W-:Y:S05]  /*1d530*/  BSYNC B1 ;  /* 0x0000000000017941 */ /* 0x000fea0003800000 */
.L_x_664:
        /* <DEDUP_REMOVED lines=10> */
.L_x_667:
[----:B------:R-:W-:Y:S05]  /*1d5e0*/  BSYNC B1 ;  /* 0x0000000000017941 */ /* 0x000fea0003800000 */
.L_x_666:
        /* <DEDUP_REMOVED lines=10> */
.L_x_669:
[----:B------:R-:W-:Y:S05]  /*1d690*/  BSYNC B1 ;  /* 0x0000000000017941 */ /* 0x000fea0003800000 */
.L_x_668:
        /* <DEDUP_REMOVED lines=13> */
.L_x_671:
[----:B------:R-:W-:Y:S05]  /*1d770*/  BSYNC B1 ;  /* 0x0000000000017941 */ /* 0x000fea0003800000 */
.L_x_670:
        /* <DEDUP_REMOVED lines=13> */
.L_x_673:
[----:B------:R-:W-:Y:S05]  /*1d850*/  BSYNC B1 ;  /* 0x0000000000017941 */ /* 0x000fea0003800000 */
.L_x_672:
        /* <DEDUP_REMOVED lines=10> */
.L_x_675:
[----:B------:R-:W-:Y:S05]  /*1d900*/  BSYNC B1 ;  /* 0x0000000000017941 */ /* 0x000fea0003800000 */
.L_x_674:
        /* <DEDUP_REMOVED lines=10> */
.L_x_677:
[----:B------:R-:W-:Y:S05]  /*1d9b0*/  BSYNC B1 ;  /* 0x0000000000017941 */ /* 0x000fea0003800000 */
.L_x_676:
        /* <DEDUP_REMOVED lines=13> */
.L_x_679:
[----:B------:R-:W-:Y:S05]  /*1da90*/  BSYNC B1 ;  /* 0x0000000000017941 */ /* 0x000fea0003800000 */
.L_x_678:
        /* <DEDUP_REMOVED lines=13> */
.L_x_681:
[----:B------:R-:W-:Y:S05]  /*1db70*/  BSYNC B1 ;  /* 0x0000000000017941 */ /* 0x000fea0003800000 */
.L_x_680:
        /* <DEDUP_REMOVED lines=10> */
.L_x_683:
[----:B------:R-:W-:Y:S05]  /*1dc20*/  BSYNC B1 ;  /* 0x0000000000017941 */ /* 0x000fea0003800000 */
.L_x_682:
        /* <DEDUP_REMOVED lines=10> */
.L_x_685:
[----:B------:R-:W-:Y:S05]  /*1dcd0*/  BSYNC B1 ;  /* 0x0000000000017941 */ /* 0x000fea0003800000 */
.L_x_684:
        /* <DEDUP_REMOVED lines=13> */
.L_x_687:
[----:B------:R-:W-:Y:S05]  /*1ddb0*/  BSYNC B1 ;  /* 0x0000000000017941 */ /* 0x000fea0003800000 */
.L_x_686:
        /* <DEDUP_REMOVED lines=13> */
.L_x_689:
[----:B------:R-:W-:Y:S05]  /*1de90*/  BSYNC B1 ;  /* 0x0000000000017941 */ /* 0x000fea0003800000 */
.L_x_688:
        /* <DEDUP_REMOVED lines=10> */
.L_x_691:
[----:B------:R-:W-:Y:S05]  /*1df40*/  BSYNC B1 ;  /* 0x0000000000017941 */ /* 0x000fea0003800000 */
.L_x_690:
        /* <DEDUP_REMOVED lines=10> */
.L_x_693:
[----:B------:R-:W-:Y:S05]  /*1dff0*/  BSYNC B1 ;  /* 0x0000000000017941 */ /* 0x000fea0003800000 */
.L_x_692:
        /* <DEDUP_REMOVED lines=13> */
.L_x_695:
[----:B------:R-:W-:Y:S05]  /*1e0d0*/  BSYNC B1 ;  /* 0x0000000000017941 */ /* 0x000fea0003800000 */
.L_x_694:
        /* <DEDUP_REMOVED lines=13> */
.L_x_697:
[----:B------:R-:W-:Y:S05]  /*1e1b0*/  BSYNC B1 ;  /* 0x0000000000017941 */ /* 0x000fea0003800000 */
.L_x_696:
        /* <DEDUP_REMOVED lines=10> */
.L_x_699:
[----:B------:R-:W-:Y:S05]  /*1e260*/  BSYNC B1 ;  /* 0x0000000000017941 */ /* 0x000fea0003800000 */
.L_x_698:
        /* <DEDUP_REMOVED lines=10> */
.L_x_701:
[----:B------:R-:W-:Y:S05]  /*1e310*/  BSYNC B1 ;  /* 0x0000000000017941 */ /* 0x000fea0003800000 */
.L_x_700:
        /* <DEDUP_REMOVED lines=13> */
.L_x_703:
[----:B------:R-:W-:Y:S05]  /*1e3f0*/  BSYNC B1 ;  /* 0x0000000000017941 */ /* 0x000fea0003800000 */
.L_x_702:
        /* <DEDUP_REMOVED lines=13> */
.L_x_705:
[----:B------:R-:W-:Y:S05]  /*1e4d0*/  BSYNC B1 ;  /* 0x0000000000017941 */ /* 0x000fea0003800000 */
.L_x_704:
        /* <DEDUP_REMOVED lines=10> */
.L_x_707:
[----:B------:R-:W-:Y:S05]  /*1e580*/  BSYNC B1 ;  /* 0x0000000000017941 */ /* 0x000fea0003800000 */
.L_x_706:
        /* <DEDUP_REMOVED lines=10> */
.L_x_709:
[----:B------:R-:W-:Y:S05]  /*1e630*/  BSYNC B1 ;  /* 0x0000000000017941 */ /* 0x000fea0003800000 */
.L_x_708:
        /* <DEDUP_REMOVED lines=13> */
.L_x_711:
[----:B------:R-:W-:Y:S05]  /*1e710*/  BSYNC B1 ;  /* 0x0000000000017941 */ /* 0x000fea0003800000 */
.L_x_710:
        /* <DEDUP_REMOVED lines=13> */
.L_x_713:
[----:B------:R-:W-:Y:S05]  /*1e7f0*/  BSYNC B1 ;  /* 0x0000000000017941 */ /* 0x000fea0003800000 */
.L_x_712:
        /* <DEDUP_REMOVED lines=10> */
.L_x_715:
[----:B------:R-:W-:Y:S05]  /*1e8a0*/  BSYNC B1 ;  /* 0x0000000000017941 */ /* 0x000fea0003800000 */
.L_x_714:
        /* <DEDUP_REMOVED lines=10> */
.L_x_717:
[----:B------:R-:W-:Y:S05]  /*1e950*/  BSYNC B1 ;  /* 0x0000000000017941 */ /* 0x000fea0003800000 */
.L_x_716:
        /* <DEDUP_REMOVED lines=13> */
.L_x_719:
[----:B------:R-:W-:Y:S05]  /*1ea30*/  BSYNC B1 ;  /* 0x0000000000017941 */ /* 0x000fea0003800000 */
.L_x_718:
        /* <DEDUP_REMOVED lines=13> */
.L_x_721:
[----:B------:R-:W-:Y:S05]  /*1eb10*/  BSYNC B1 ;  /* 0x0000000000017941 */ /* 0x000fea0003800000 */
.L_x_720:
        /* <DEDUP_REMOVED lines=10> */
.L_x_723:
[----:B------:R-:W-:Y:S05]  /*1ebc0*/  BSYNC B1 ;  /* 0x0000000000017941 */ /* 0x000fea0003800000 */
.L_x_722:
        /* <DEDUP_REMOVED lines=10> */
.L_x_725:
[----:B------:R-:W-:Y:S05]  /*1ec70*/  BSYNC B1 ;  /* 0x0000000000017941 */ /* 0x000fea0003800000 */
.L_x_724:
        /* <DEDUP_REMOVED lines=13> */
.L_x_727:
[----:B------:R-:W-:Y:S05]  /*1ed50*/  BSYNC B1 ;  /* 0x0000000000017941 */ /* 0x000fea0003800000 */
.L_x_726:
        /* <DEDUP_REMOVED lines=13> */
.L_x_729:
[----:B------:R-:W-:Y:S05]  /*1ee30*/  BSYNC B1 ;  /* 0x0000000000017941 */ /* 0x000fea0003800000 */
.L_x_728:
        /* <DEDUP_REMOVED lines=10> */
.L_x_731:
[----:B------:R-:W-:Y:S05]  /*1eee0*/  BSYNC B1 ;  /* 0x0000000000017941 */ /* 0x000fea0003800000 */
.L_x_730:
        /* <DEDUP_REMOVED lines=10> */
.L_x_733:
[----:B------:R-:W-:Y:S05]  /*1ef90*/  BSYNC B1 ;  /* 0x0000000000017941 */ /* 0x000fea0003800000 */
.L_x_732:
        /* <DEDUP_REMOVED lines=13> */
.L_x_735:
[----:B------:R-:W-:Y:S05]  /*1f070*/  BSYNC B1 ;  /* 0x0000000000017941 */ /* 0x000fea0003800000 */
.L_x_734:
        /* <DEDUP_REMOVED lines=13> */
.L_x_737:
[----:B------:R-:W-:Y:S05]  /*1f150*/  BSYNC B1 ;  /* 0x0000000000017941 */ /* 0x000fea0003800000 */
.L_x_736:
        /* <DEDUP_REMOVED lines=10> */
.L_x_739:
[----:B------:R-:W-:Y:S05]  /*1f200*/  BSYNC B1 ;  /* 0x0000000000017941 */ /* 0x000fea0003800000 */
.L_x_738:
        /* <DEDUP_REMOVED lines=10> */
.L_x_741:
[----:B------:R-:W-:Y:S05]  /*1f2b0*/  BSYNC B1 ;  /* 0x0000000000017941 */ /* 0x000fea0003800000 */
.L_x_740:
        /* <DEDUP_REMOVED lines=13> */
.L_x_743:
[----:B------:R-:W-:Y:S05]  /*1f390*/  BSYNC B1 ;  /* 0x0000000000017941 */ /* 0x000fea0003800000 */
.L_x_742:
        /* <DEDUP_REMOVED lines=13> */
.L_x_745:
[----:B------:R-:W-:Y:S05]  /*1f470*/  BSYNC B1 ;  /* 0x0000000000017941 */ /* 0x000fea0003800000 */
.L_x_744:
        /* <DEDUP_REMOVED lines=10> */
.L_x_747:
[----:B------:R-:W-:Y:S05]  /*1f520*/  BSYNC B1 ;  /* 0x0000000000017941 */ /* 0x000fea0003800000 */
.L_x_746:
        /* <DEDUP_REMOVED lines=10> */
.L_x_749:
[----:B------:R-:W-:Y:S05]  /*1f5d0*/  BSYNC B1 ;  /* 0x0000000000017941 */ /* 0x000fea0003800000 */
.L_x_748:
        /* <DEDUP_REMOVED lines=13> */
.L_x_751:
[----:B------:R-:W-:Y:S05]  /*1f6b0*/  BSYNC B1 ;  /* 0x0000000000017941 */ /* 0x000fea0003800000 */
.L_x_750:
        /* <DEDUP_REMOVED lines=13> */
.L_x_753:
[----:B------:R-:W-:Y:S05]  /*1f790*/  BSYNC B1 ;  /* 0x0000000000017941 */ /* 0x000fea0003800000 */
.L_x_752:
        /* <DEDUP_REMOVED lines=10> */
.L_x_755:
[----:B------:R-:W-:Y:S05]  /*1f840*/  BSYNC B1 ;  /* 0x0000000000017941 */ /* 0x000fea0003800000 */
.L_x_754:
        /* <DEDUP_REMOVED lines=10> */
.L_x_757:
[----:B------:R-:W-:Y:S05]  /*1f8f0*/  BSYNC B1 ;  /* 0x0000000000017941 */ /* 0x000fea0003800000 */
.L_x_756:
        /* <DEDUP_REMOVED lines=13> */
.L_x_759:
[----:B------:R-:W-:Y:S05]  /*1f9d0*/  BSYNC B1 ;  /* 0x0000000000017941 */ /* 0x000fea0003800000 */
.L_x_758:
        /* <DEDUP_REMOVED lines=13> */
.L_x_761:
[----:B------:R-:W-:Y:S05]  /*1fab0*/  BSYNC B1 ;  /* 0x0000000000017941 */ /* 0x000fea0003800000 */
.L_x_760:
        /* <DEDUP_REMOVED lines=10> */
.L_x_763:
[----:B------:R-:W-:Y:S05]  /*1fb60*/  BSYNC B1 ;  /* 0x0000000000017941 */ /* 0x000fea0003800000 */
.L_x_762:
        /* <DEDUP_REMOVED lines=10> */
.L_x_765:
[----:B------:R-:W-:Y:S05]  /*1fc10*/  BSYNC B1 ;  /* 0x0000000000017941 */ /* 0x000fea0003800000 */
.L_x_764:
        /* <DEDUP_REMOVED lines=13> */
.L_x_767:
[----:B------:R-:W-:Y:S05]  /*1fcf0*/  BSYNC B1 ;  /* 0x0000000000017941 */ /* 0x000fea0003800000 */
.L_x_766:
        /* <DEDUP_REMOVED lines=11> */
.L_x_769:
[----:B------:R-:W-:Y:S05]  /*1fdb0*/  BSYNC B1 ;  /* 0x0000000000017941 */ /* 0x000fea0003800000 */
.L_x_768:
        /* <DEDUP_REMOVED lines=10> */
.L_x_771:
[----:B------:R-:W-:Y:S05]  /*1fe60*/  BSYNC B1 ;  /* 0x0000000000017941 */ /* 0x000fea0003800000 */
.L_x_770:
        /* <DEDUP_REMOVED lines=10> */
.L_x_773:
[----:B------:R-:W-:Y:S05]  /*1ff10*/  BSYNC B1 ;  /* 0x0000000000017941 */ /* 0x000fea0003800000 */
.L_x_772:
        /* <DEDUP_REMOVED lines=11> */
.L_x_775:
[----:B------:R-:W-:Y:S05]  /*1ffd0*/  BSYNC B1 ;  /* 0x0000000000017941 */ /* 0x000fea0003800000 */
.L_x_774:
        /* <DEDUP_REMOVED lines=11> */
.L_x_777:
[----:B------:R-:W-:Y:S05]  /*20090*/  BSYNC B1 ;  /* 0x0000000000017941 */ /* 0x000fea0003800000 */
.L_x_776:
        /* <DEDUP_REMOVED lines=10> */
.L_x_779:
[----:B------:R-:W-:Y:S05]  /*20140*/  BSYNC B1 ;  /* 0x0000000000017941 */ /* 0x000fea0003800000 */
.L_x_778:
        /* <DEDUP_REMOVED lines=10> */
.L_x_781:
[----:B------:R-:W-:Y:S05]  /*201f0*/  BSYNC B1 ;  /* 0x0000000000017941 */ /* 0x000fea0003800000 */
.L_x_780:
        /* <DEDUP_REMOVED lines=11> */
.L_x_783:
[----:B------:R-:W-:Y:S05]  /*202b0*/  BSYNC B1 ;  /* 0x0000000000017941 */ /* 0x000fea0003800000 */
.L_x_782:
        /* <DEDUP_REMOVED lines=11> */
.L_x_785:
[----:B------:R-:W-:Y:S05]  /*20370*/  BSYNC B1 ;  /* 0x0000000000017941 */ /* 0x000fea0003800000 */
.L_x_784:
[----:B0-23--:R-:W2:Y:S01]  /*20380*/  LDL.LU R20, [R1+0x174] ;  /* 0x0001740001147983 */ /* 0x00dea20000300800 */
[----:B-----5:R-:W-:Y:S01]  /*20390*/  HADD2.F32 R3, -RZ, R219.H0_H0 ;  /* 0x200000dbff037230 */ /* 0x020fe20000004100 */
[----:B------:R-:W-:Y:S04]  /*203a0*/  BSSY B1, `(.L_x_786) ;  /* 0x0000008000017945 */ /* 0x000fe80003800000 */
[----:B------:R-:W-:-:S04]  /*203b0*/  FMUL R3, R3, R16 ;  /* 0x0000001003037220 */ /* 0x000fc80000400000 */
[----:B--2---:R-:W-:-:S05]  /*203c0*/  FFMA R3, R20, R2, R3 ;  /* 0x0000000214037223 */ /* 0x004fca0000000003 */
[----:B------:R-:W-:-:S05]  /*203d0*/  F2FP.F16.F32.PACK_AB R3, RZ, R3 ;  /* 0x00000003ff03723e */ /* 0x000fca00000000ff */
[----:B------:R0:W-:Y:S01]  /*203e0*/  @P5 STG.E.U16 desc[UR36][R4.64+0x2f2], R3 ;  /* 0x0002f20304005986 */ /* 0x0001e2000c101524 */
[----:B------:R-:W-:-:S13]  /*203f0*/  ISETP.GT.AND P5, PT, R0, 0x8, P1 ;  /* 0x000000080000780c */ /* 0x000fda0000fa4270 */
[----:B0-----:R-:W-:Y:S05]  /*20400*/  @!P5 BRA `(.L_x_787) ;  /* 0x000000000004d947 */ /* 0x001fea0003800000 */
[----:B------:R0:W5:Y:S02]  /*20410*/  LDG.E.LTC128B.U16 R219, desc[UR36][R18.64+0x2f0] ;  /* 0x0002f02412db7981 */ /* 0x000164000c1e1520 */
.L_x_787:
[----:B------:R-:W-:Y:S05]  /*20420*/  BSYNC B1 ;  /* 0x0000000000017941 */ /* 0x000fea0003800000 */
.L_x_786:
[----:B------:R-:W2:Y:S01]  /*20430*/  LDL.LU R4, [R1+0x178] ;  /* 0x0001780001047983 */ /* 0x000ea20000300800 */
[----:B-----5:R-:W-:Y:S01]  /*20440*/  HADD2.F32 R3, -RZ, R219.H0_H0 ;  /* 0x200000dbff037230 */ /* 0x020fe20000004100 */
[----:B------:R-:W-:Y:S01]  /*20450*/  BSSY B1, `(.L_x_788) ;  /* 0x000000a000017945 */ /* 0x000fe20003800000 */
[----:B------:R-:W-:-:S03]  /*20460*/  @P5 IMAD.MOV.U32 R5, RZ, RZ, R7 ;  /* 0x000000ffff055224 */ /* 0x000fc600078e0007 */
[----:B------:R-:W-:-:S04]  /*20470*/  FMUL R3, R3, R16 ;  /* 0x0000001003037220 */ /* 0x000fc80000400000 */
[----:B--2---:R-:W-:Y:S01]  /*20480*/  FFMA R3, R4, R2, R3 ;  /* 0x0000000204037223 */ /* 0x004fe20000000003 */
[----:B------:R-:W-:-:S04]  /*20490*/  @P5 IMAD.MOV.U32 R4, RZ, RZ, R6 ;  /* 0x000000ffff045224 */ /* 0x000fc800078e0006 */
[----:B------:R-:W-:-:S05]  /*204a0*/  F2FP.F16.F32.PACK_AB R3, RZ, R3 ;  /* 0x00000003ff03723e */ /* 0x000fca00000000ff */
[----:B------:R2:W-:Y:S01]  /*204b0*/  @P5 STG.E.U16 desc[UR36][R4.64+0x2f0], R3 ;  /* 0x0002f00304005986 */ /* 0x0005e2000c101524 */
[----:B------:R-:W-:-:S13]  /*204c0*/  ISETP.GT.AND P5, PT, R0, 0x8, P0 ;  /* 0x000000080000780c */ /* 0x000fda00007a4270 */
[----:B--2---:R-:W-:Y:S05]  /*204d0*/  @!P5 BRA `(.L_x_789) ;  /* 0x000000000004d947 */ /* 0x004fea0003800000 */
[----:B------:R2:W5:Y:S02]  /*204e0*/  LDG.E.LTC128B.U16 R219, desc[UR36][R18.64+0x2f2] ;  /* 0x0002f22412db7981 */ /* 0x000564000c1e1520 */
.L_x_789:
[----:B------:R-:W-:Y:S05]  /*204f0*/  BSYNC B1 ;  /* 0x0000000000017941 */ /* 0x000fea0003800000 */
.L_x_788:
        /* <DEDUP_REMOVED lines=11> */
.L_x_791:
[----:B------:R-:W-:Y:S05]  /*205b0*/  BSYNC B1 ;  /* 0x0000000000017941 */ /* 0x000fea0003800000 */
.L_x_790:
[----:B-----5:R-:W-:Y:S01]  /*205c0*/  HADD2.F32 R3, -RZ, R219.H0_H0 ;  /* 0x200000dbff037230 */ /* 0x020fe20000004100 */
[----:B------:R-:W-:Y:S04]  /*205d0*/  BSSY B1, `(.L_x_792) ;  /* 0x0000009000017945 */ /* 0x000fe80003800000 */
[----:B------:R-:W-:-:S04]  /*205e0*/  FMUL R3, R3, R16 ;  /* 0x0000001003037220 */ /* 0x000fc80000400000 */
[----:B------:R-:W-:-:S05]  /*205f0*/  FFMA R3, R120, R2, R3 ;  /* 0x0000000278037223 */ /* 0x000fca0000000003 */
[----:B------:R-:W-:-:S05]  /*20600*/  F2FP.F16.F32.PACK_AB R3, RZ, R3 ;  /* 0x00000003ff03723e */ /* 0x000fca00000000ff */
[----:B------:R0:W-:Y:S01]  /*20610*/  @P5 STG.E.U16 desc[UR36][R220.64+0x180], R3 ;  /* 0x00018003dc005986 */ /* 0x0001e2000c101524 */
[----:B------:R-:W-:-:S04]  /*20620*/  LOP3.LUT P5, RZ, R17, 0x2, RZ, 0xc0, !PT ;  /* 0x0000000211ff7812 */ /* 0x000fc800078ac0ff */
[----:B------:R-:W-:-:S13]  /*20630*/  ISETP.GT.AND P5, PT, R0, 0x80, P5 ;  /* 0x000000800000780c */ /* 0x000fda0002fa4270 */
[----:B0-----:R-:W-:Y:S05]  /*20640*/  @!P5 BRA `(.L_x_793) ;  /* 0x000000000004d947 */ /* 0x001fea0003800000 */
[----:B------:R0:W5:Y:S02]  /*20650*/  LDG.E.LTC128B.U16 R219, desc[UR36][R14.64+0x182] ;  /* 0x000182240edb7981 */ /* 0x000164000c1e1520 */
.L_x_793:
[----:B------:R-:W-:Y:S05]  /*20660*/  BSYNC B1 ;  /* 0x0000000000017941 */ /* 0x000fea0003800000 */
.L_x_792:
        /* <DEDUP_REMOVED lines=10> */
.L_x_795:
[----:B------:R-:W-:Y:S05]  /*20710*/  BSYNC B1 ;  /* 0x0000000000017941 */ /* 0x000fea0003800000 */
.L_x_794:
        /* <DEDUP_REMOVED lines=10> */
.L_x_797:
[----:B------:R-:W-:Y:S05]  /*207c0*/  BSYNC B1 ;  /* 0x0000000000017941 */ /* 0x000fea0003800000 */
.L_x_796:
        /* <DEDUP_REMOVED lines=10> */
.L_x_799:
[----:B------:R-:W-:Y:S05]  /*20870*/  BSYNC B1 ;  /* 0x0000000000017941 */ /* 0x000fea0003800000 */
.L_x_798:
        /* <DEDUP_REMOVED lines=10> */
.L_x_801:
[----:B------:R-:W-:Y:S05]  /*20920*/  BSYNC B1 ;  /* 0x0000000000017941 */ /* 0x000fea0003800000 */
.L_x_800:
        /* <DEDUP_REMOVED lines=10> */
.L_x_803:
[----:B------:R-:W-:Y:S05]  /*209d0*/  BSYNC B1 ;  /* 0x0000000000017941 */ /* 0x000fea0003800000 */
.L_x_802:
        /* <DEDUP_REMOVED lines=10> */
.L_x_805:
[----:B------:R-:W-:Y:S05]  /*20a80*/  BSYNC B1 ;  /* 0x0000000000017941 */ /* 0x000fea0003800000 */
.L_x_804:
        /* <DEDUP_REMOVED lines=10> */
.L_x_807:
[----:B------:R-:W-:Y:S05]  /*20b30*/  BSYNC B1 ;  /* 0x0000000000017941 */ /* 0x000fea0003800000 */
.L_x_806:
        /* <DEDUP_REMOVED lines=10> */
.L_x_809:
[----:B------:R-:W-:Y:S05]  /*20be0*/  BSYNC B1 ;  /* 0x0000000000017941 */ /* 0x000fea0003800000 */
.L_x_808:
        /* <DEDUP_REMOVED lines=10> */
.L_x_811:
[----:B------:R-:W-:Y:S05]  /*20c90*/  BSYNC B1 ;  /* 0x0000000000017941 */ /* 0x000fea0003800000 */
.L_x_810:
        /* <DEDUP_REMOVED lines=10> */
.L_x_813:
[----:B------:R-:W-:Y:S05]  /*20d40*/  BSYNC B1 ;  /* 0x0000000000017941 */ /* 0x000fea0003800000 */
.L_x_812:
        /* <DEDUP_REMOVED lines=10> */
.L_x_815:
[----:B------:R-:W-:Y:S05]  /*20df0*/  BSYNC B1 ;  /* 0x0000000000017941 */ /* 0x000fea0003800000 */
.L_x_814:
        /* <DEDUP_REMOVED lines=10> */
.L_x_817:
[----:B------:R-:W-:Y:S05]  /*20ea0*/  BSYNC B1 ;  /* 0x0000000000017941 */ /* 0x000fea0003800000 */
.L_x_816:
        /* <DEDUP_REMOVED lines=10> */
.L_x_819:
[----:B------:R-:W-:Y:S05]  /*20f50*/  BSYNC B1 ;  /* 0x0000000000017941 */ /* 0x000fea0003800000 */
.L_x_818:
        /* <DEDUP_REMOVED lines=10> */
.L_x_821:
[----:B------:R-:W-:Y:S05]  /*21000*/  BSYNC B1 ;  /* 0x0000000000017941 */ /* 0x000fea0003800000 */
.L_x_820:
        /* <DEDUP_REMOVED lines=10> */
.L_x_823:
[----:B------:R-:W-:Y:S05]  /*210b0*/  BSYNC B1 ;  /* 0x0000000000017941 */ /* 0x000fea0003800000 */
.L_x_822:
        /* <DEDUP_REMOVED lines=10> */
.L_x_825:
[----:B------:R-:W-:Y:S05]  /*21160*/  BSYNC B1 ;  /* 0x0000000000017941 */ /* 0x000fea0003800000 */
.L_x_824:
        /* <DEDUP_REMOVED lines=10> */
.L_x_827:
[----:B------:R-:W-:Y:S05]  /*21210*/  BSYNC B1 ;  /* 0x0000000000017941 */ /* 0x000fea0003800000 */
.L_x_826:
        /* <DEDUP_REMOVED lines=10> */
.L_x_829:
[----:B------:R-:W-:Y:S05]  /*212c0*/  BSYNC B1 ;  /* 0x0000000000017941 */ /* 0x000fea0003800000 */
.L_x_828:
        /* <DEDUP_REMOVED lines=10> */
.L_x_831:
[----:B------:R-:W-:Y:S05]  /*21370*/  BSYNC B1 ;  /* 0x0000000000017941 */ /* 0x000fea0003800000 */
.L_x_830:
        /* <DEDUP_REMOVED lines=10> */
.L_x_833:
[----:B------:R-:W-:Y:S05]  /*21420*/  BSYNC B1 ;  /* 0x0000000000017941 */ /* 0x000fea0003800000 */
.L_x_832:
        /* <DEDUP_REMOVED lines=10> */
.L_x_835:
[----:B------:R-:W-:Y:S05]  /*214d0*/  BSYNC B1 ;  /* 0x0000000000017941 */ /* 0x000fea0003800000 */
.L_x_834:
        /* <DEDUP_REMOVED lines=10> */
.L_x_837:
[----:B------:R-:W-:Y:S05]  /*21580*/  BSYNC B1 ;  /* 0x0000000000017941 */ /* 0x000fea0003800000 */
.L_x_836:
        /* <DEDUP_REMOVED lines=10> */
.L_x_839:
[----:B------:R-:W-:Y:S05]  /*21630*/  BSYNC B1 ;  /* 0x0000000000017941 */ /* 0x000fea0003800000 */
.L_x_838:
        /* <DEDUP_REMOVED lines=10> */
.L_x_841:
[----:B------:R-:W-:Y:S05]  /*216e0*/  BSYNC B1 ;  /* 0x0000000000017941 */ /* 0x000fea0003800000 */
.L_x_840:
        /* <DEDUP_REMOVED lines=10> */
.L_x_843:
[----:B------:R-:W-:Y:S05]  /*21790*/  BSYNC B1 ;  /* 0x0000000000017941 */ /* 0x000fea0003800000 */
.L_x_842:
        /* <DEDUP_REMOVED lines=10> */
.L_x_845:
[----:B------:R-:W-:Y:S05]  /*21840*/  BSYNC B1 ;  /* 0x0000000000017941 */ /* 0x000fea0003800000 */
.L_x_844:
        /* <DEDUP_REMOVED lines=10> */
.L_x_847:
[----:B------:R-:W-:Y:S05]  /*218f0*/  BSYNC B1 ;  /* 0x0000000000017941 */ /* 0x000fea0003800000 */
.L_x_846:
        /* <DEDUP_REMOVED lines=10> */
.L_x_849:
[----:B------:R-:W-:Y:S05]  /*219a0*/  BSYNC B1 ;  /* 0x0000000000017941 */ /* 0x000fea0003800000 */
.L_x_848:
        /* <DEDUP_REMOVED lines=10> */
.L_x_851:
[----:B------:R-:W-:Y:S05]  /*21a50*/  BSYNC B1 ;  /* 0x0000000000017941 */ /* 0x000fea0003800000 */
.L_x_850:
        /* <DEDUP_REMOVED lines=10> */
.L_x_853:
[----:B------:R-:W-:Y:S05]  /*21b00*/  BSYNC B1 ;  /* 0x0000000000017941 */ /* 0x000fea0003800000 */
.L_x_852:
        /* <DEDUP_REMOVED lines=10> */
.L_x_855:
[----:B------:R-:W-:Y:S05]  /*21bb0*/  BSYNC B1 ;  /* 0x0000000000017941 */ /* 0x000fea0003800000 */
.L_x_854:
        /* <DEDUP_REMOVED lines=10> */
.L_x_857:
[----:B------:R-:W-:Y:S05]  /*21c60*/  BSYNC B1 ;  /* 0x0000000000017941 */ /* 0x000fea0003800000 */
.L_x_856:
        /* <DEDUP_REMOVED lines=10> */
.L_x_859:
[----:B------:R-:W-:Y:S05]  /*21d10*/  BSYNC B1 ;  /* 0x0000000000017941 */ /* 0x000fea0003800000 */
.L_x_858:
        /* <DEDUP_REMOVED lines=10> */
.L_x_861:
[----:B------:R-:W-:Y:S05]  /*21dc0*/  BSYNC B1 ;  /* 0x0000000000017941 */ /* 0x000fea0003800000 */
.L_x_860:
        /* <DEDUP_REMOVED lines=10> */
.L_x_863:
[----:B------:R-:W-:Y:S05]  /*21e70*/  BSYNC B1 ;  /* 0x0000000000017941 */ /* 0x000fea0003800000 */
.L_x_862:
        /* <DEDUP_REMOVED lines=10> */
.L_x_865:
[----:B------:R-:W-:Y:S05]  /*21f20*/  BSYNC B1 ;  /* 0x0000000000017941 */ /* 0x000fea0003800000 */
.L_x_864:
        /* <DEDUP_REMOVED lines=10> */
.L_x_867:
[----:B------:R-:W-:Y:S05]  /*21fd0*/  BSYNC B1 ;  /* 0x0000000000017941 */ /* 0x000fea0003800000 */
.L_x_866:
        /* <DEDUP_REMOVED lines=10> */
.L_x_869:
[----:B------:R-:W-:Y:S05]  /*22080*/  BSYNC B1 ;  /* 0x0000000000017941 */ /* 0x000fea0003800000 */
.L_x_868:
        /* <DEDUP_REMOVED lines=10> */
.L_x_871:
[----:B------:R-:W-:Y:S05]  /*22130*/  BSYNC B1 ;  /* 0x0000000000017941 */ /* 0x000fea0003800000 */
.L_x_870:
        /* <DEDUP_REMOVED lines=10> */
.L_x_873:
[----:B------:R-:W-:Y:S05]  /*221e0*/  BSYNC B1 ;  /* 0x0000000000017941 */ /* 0x000fea0003800000 */
.L_x_872:
        /* <DEDUP_REMOVED lines=10> */
.L_x_875:
[----:B------:R-:W-:Y:S05]  /*22290*/  BSYNC B1 ;  /* 0x0000000000017941 */ /* 0x000fea0003800000 */
.L_x_874:
        /* <DEDUP_REMOVED lines=10> */
.L_x_877:
[----:B------:R-:W-:Y:S05]  /*22340*/  BSYNC B1 ;  /* 0x0000000000017941 */ /* 0x000fea0003800000 */
.L_x_876:
        /* <DEDUP_REMOVED lines=10> */
.L_x_879:
[----:B------:R-:W-:Y:S05]  /*223f0*/  BSYNC B1 ;  /* 0x0000000000017941 */ /* 0x000fea0003800000 */
.L_x_878:
        /* <DEDUP_REMOVED lines=10> */
.L_x_881:
[----:B------:R-:W-:Y:S05]  /*224a0*/  BSYNC B1 ;  /* 0x0000000000017941 */ /* 0x000fea0003800000 */
.L_x_880:
        /* <DEDUP_REMOVED lines=10> */
.L_x_883:
[----:B------:R-:W-:Y:S05]  /*22550*/  BSYNC B1 ;  /* 0x0000000000017941 */ /* 0x000fea0003800000 */
.L_x_882:
        /* <DEDUP_REMOVED lines=10> */
.L_x_885:
[----:B------:R-:W-:Y:S05]  /*22600*/  BSYNC B1 ;  /* 0x0000000000017941 */ /* 0x000fea0003800000 */
.L_x_884:
        /* <DEDUP_REMOVED lines=10> */
.L_x_887:
[----:B------:R-:W-:Y:S05]  /*226b0*/  BSYNC B1 ;  /* 0x0000000000017941 */ /* 0x000fea0003800000 */
.L_x_886:
        /* <DEDUP_REMOVED lines=10> */
.L_x_889:
[----:B------:R-:W-:Y:S05]  /*22760*/  BSYNC B1 ;  /* 0x0000000000017941 */ /* 0x000fea0003800000 */
.L_x_888:
        /* <DEDUP_REMOVED lines=10> */
.L_x_891:
[----:B------:R-:W-:Y:S05]  /*22810*/  BSYNC B1 ;  /* 0x0000000000017941 */ /* 0x000fea0003800000 */
.L_x_890:
        /* <DEDUP_REMOVED lines=10> */
.L_x_893:
[----:B------:R-:W-:Y:S05]  /*228c0*/  BSYNC B1 ;  /* 0x0000000000017941 */ /* 0x000fea0003800000 */
.L_x_892:
        /* <DEDUP_REMOVED lines=10> */
.L_x_895:
[----:B------:R-:W-:Y:S05]  /*22970*/  BSYNC B1 ;  /* 0x0000000000017941 */ /* 0x000fea0003800000 */
.L_x_894:
        /* <DEDUP_REMOVED lines=10> */
.L_x_897:
[----:B------:R-:W-:Y:S05]  /*22a20*/  BSYNC B1 ;  /* 0x0000000000017941 */ /* 0x000fea0003800000 */
.L_x_896:
        /* <DEDUP_REMOVED lines=10> */
.L_x_899:
[----:B------:R-:W-:Y:S05]  /*22ad0*/  BSYNC B1 ;  /* 0x0000000000017941 */ /* 0x000fea0003800000 */
.L_x_898:
        /* <DEDUP_REMOVED lines=10> */
.L_x_901:
[----:B------:R-:W-:Y:S05]  /*22b80*/  BSYNC B1 ;  /* 0x0000000000017941 */ /* 0x000fea0003800000 */
.L_x_900:
        /* <DEDUP_REMOVED lines=10> */
.L_x_903:
[----:B------:R-:W-:Y:S05]  /*22c30*/  BSYNC B1 ;  /* 0x0000000000017941 */ /* 0x000fea0003800000 */
.L_x_902:
        /* <DEDUP_REMOVED lines=10> */
.L_x_905:
[----:B------:R-:W-:Y:S05]  /*22ce0*/  BSYNC B1 ;  /* 0x0000000000017941 */ /* 0x000fea0003800000 */
.L_x_904:
        /* <DEDUP_REMOVED lines=10> */
.L_x_907:
[----:B------:R-:W-:Y:S05]  /*22d90*/  BSYNC B1 ;  /* 0x0000000000017941 */ /* 0x000fea0003800000 */
.L_x_906:
        /* <DEDUP_REMOVED lines=10> */
.L_x_909:
[----:B------:R-:W-:Y:S05]  /*22e40*/  BSYNC B1 ;  /* 0x0000000000017941 */ /* 0x000fea0003800000 */
.L_x_908:
        /* <DEDUP_REMOVED lines=10> */
.L_x_911:
[----:B------:R-:W-:Y:S05]  /*22ef0*/  BSYNC B1 ;  /* 0x0000000000017941 */ /* 0x000fea0003800000 */
.L_x_910:
        /* <DEDUP_REMOVED lines=10> */
.L_x_913:
[----:B------:R-:W-:Y:S05]  /*22fa0*/  BSYNC B1 ;  /* 0x0000000000017941 */ /* 0x000fea0003800000 */
.L_x_912:
        /* <DEDUP_REMOVED lines=10> */
.L_x_915:
[----:B------:R-:W-:Y:S05]  /*23050*/  BSYNC B1 ;  /* 0x0000000000017941 */ /* 0x000fea0003800000 */
.L_x_914:
        /* <DEDUP_REMOVED lines=10> */
.L_x_917:
[----:B------:R-:W-:Y:S05]  /*23100*/  BSYNC B1 ;  /* 0x0000000000017941 */ /* 0x000fea0003800000 */
.L_x_916:
        /* <DEDUP_REMOVED lines=10> */
.L_x_919:
[----:B------:R-:W-:Y:S05]  /*231b0*/  BSYNC B1 ;  /* 0x0000000000017941 */ /* 0x000fea0003800000 */
.L_x_918:
        /* <DEDUP_REMOVED lines=10> */
.L_x_921:
[----:B------:R-:W-:Y:S05]  /*23260*/  BSYNC B1 ;  /* 0x0000000000017941 */ /* 0x000fea0003800000 */
.L_x_920:
        /* <DEDUP_REMOVED lines=10> */
.L_x_923:
[----:B------:R-:W-:Y:S05]  /*23310*/  BSYNC B1 ;  /* 0x0000000000017941 */ /* 0x000fea0003800000 */
.L_x_922:
        /* <DEDUP_REMOVED lines=10> */
.L_x_925:
[----:B------:R-:W-:Y:S05]  /*233c0*/  BSYNC B1 ;  /* 0x0000000000017941 */ /* 0x000fea0003800000 */
.L_x_924:
        /* <DEDUP_REMOVED lines=10> */
.L_x_927:
[----:B------:R-:W-:Y:S05]  /*23470*/  BSYNC B1 ;  /* 0x0000000000017941 */ /* 0x000fea0003800000 */
.L_x_926:
        /* <DEDUP_REMOVED lines=10> */
.L_x_929:
[----:B------:R-:W-:Y:S05]  /*23520*/  BSYNC B1 ;  /* 0x0000000000017941 */ /* 0x000fea0003800000 */
.L_x_928:
        /* <DEDUP_REMOVED lines=10> */
.L_x_931:
[----:B------:R-:W-:Y:S05]  /*235d0*/  BSYNC B1 ;  /* 0x0000000000017941 */ /* 0x000fea0003800000 */
.L_x_930:
        /* <DEDUP_REMOVED lines=10> */
.L_x_933:
[----:B------:R-:W-:Y:S05]  /*23680*/  BSYNC B1 ;  /* 0x0000000000017941 */ /* 0x000fea0003800000 */
.L_x_932:
        /* <DEDUP_REMOVED lines=10> */
.L_x_935:
[----:B------:R-:W-:Y:S05]  /*23730*/  BSYNC B1 ;  /* 0x0000000000017941 */ /* 0x000fea0003800000 */
.L_x_934:
        /* <DEDUP_REMOVED lines=10> */
.L_x_937:
[----:B------:R-:W-:Y:S05]  /*237e0*/  BSYNC B1 ;  /* 0x0000000000017941 */ /* 0x000fea0003800000 */
.L_x_936:
        /* <DEDUP_REMOVED lines=10> */
.L_x_939:
[----:B------:R-:W-:Y:S05]  /*23890*/  BSYNC B1 ;  /* 0x0000000000017941 */ /* 0x000fea0003800000 */
.L_x_938:
        /* <DEDUP_REMOVED lines=10> */
.L_x_941:
[----:B------:R-:W-:Y:S05]  /*23940*/  BSYNC B1 ;  /* 0x0000000000017941 */ /* 0x000fea0003800000 */
.L_x_940:
        /* <DEDUP_REMOVED lines=10> */
.L_x_943:
[----:B------:R-:W-:Y:S05]  /*239f0*/  BSYNC B1 ;  /* 0x0000000000017941 */ /* 0x000fea0003800000 */
.L_x_942:
        /* <DEDUP_REMOVED lines=10> */
.L_x_945:
[----:B------:R-:W-:Y:S05]  /*23aa0*/  BSYNC B1 ;  /* 0x0000000000017941 */ /* 0x000fea0003800000 */
.L_x_944:
        /* <DEDUP_REMOVED lines=10> */
.L_x_947:
[----:B------:R-:W-:Y:S05]  /*23b50*/  BSYNC B1 ;  /* 0x0000000000017941 */ /* 0x000fea0003800000 */
.L_x_946:
        /* <DEDUP_REMOVED lines=10> */
.L_x_949:
[----:B------:R-:W-:Y:S05]  /*23c00*/  BSYNC B1 ;  /* 0x0000000000017941 */ /* 0x000fea0003800000 */
.L_x_948:
        /* <DEDUP_REMOVED lines=10> */
.L_x_951:
[----:B------:R-:W-:Y:S05]  /*23cb0*/  BSYNC B1 ;  /* 0x0000000000017941 */ /* 0x000fea0003800000 */
.L_x_950:
        /* <DEDUP_REMOVED lines=10> */
.L_x_953:
[----:B------:R-:W-:Y:S05]  /*23d60*/  BSYNC B1 ;  /* 0x0000000000017941 */ /* 0x000fea0003800000 */
.L_x_952:
        /* <DEDUP_REMOVED lines=10> */
.L_x_955:
[----:B------:R-:W-:Y:S05]  /*23e10*/  BSYNC B1 ;  /* 0x0000000000017941 */ /* 0x000fea0003800000 */
.L_x_954:
        /* <DEDUP_REMOVED lines=10> */
.L_x_957:
[----:B------:R-:W-:Y:S05]  /*23ec0*/  BSYNC B1 ;  /* 0x0000000000017941 */ /* 0x000fea0003800000 */
.L_x_956:
[----:B-----5:R-:W-:Y:S01]  /*23ed0*/  HADD2.F32 R3, -RZ, R219.H0_H0 ;  /* 0x200000dbff037230 */ /* 0x020fe20000004100 */
[----:B------:R-:W-:Y:S04]  /*23ee0*/  BSSY B1, `(.L_x_958) ;  /* 0x0000008000017945 */ /* 0x000fe80003800000 */
[----:B------:R-:W-:-:S04]  /*23ef0*/  FMUL R4, R3, R16 ;  /* 0x0000001003047220 */ /* 0x000fc80000400000 */
[----:B------:R-:W-:-:S05]  /*23f00*/  FFMA R4, R203, R2, R4 ;  /* 0x00000002cb047223 */ /* 0x000fca0000000004 */
[----:B------:R-:W-:-:S05]  /*23f10*/  F2FP.F16.F32.PACK_AB R4, RZ, R4 ;  /* 0x00000004ff04723e */ /* 0x000fca00000000ff */
[----:B------:R0:W-:Y:S01]  /*23f20*/  @P5 STG.E.U16 desc[UR36][R222.64+0x2c2], R4 ;  /* 0x0002c204de005986 */ /* 0x0001e2000c101524 */
[----:B------:R-:W-:-:S13]  /*23f30*/  ISETP.GT.AND P5, PT, R0, 0x80, P6 ;  /* 0x000000800000780c */ /* 0x000fda00037a4270 */
[----:B0-----:R-:W-:Y:S05]  /*23f40*/  @!P5 BRA `(.L_x_959) ;  /* 0x000000000004d947 */ /* 0x001fea0003800000 */
[----:B------:R0:W5:Y:S02]  /*23f50*/  LDG.E.LTC128B.U16 R219, desc[UR36][R14.64+0x2d0] ;  /* 0x0002d0240edb7981 */ /* 0x000164000c1e1520 */
.L_x_959:
[----:B------:R-:W-:Y:S05]  /*23f60*/  BSYNC B1 ;  /* 0x0000000000017941 */ /* 0x000fea0003800000 */
.L_x_958:
        /* <DEDUP_REMOVED lines=9> */
.L_x_961:
[----:B------:R-:W-:Y:S05]  /*24000*/  BSYNC B1 ;  /* 0x0000000000017941 */ /* 0x000fea0003800000 */
.L_x_960:
        /* <DEDUP_REMOVED lines=9> */
.L_x_963:
[----:B------:R-:W-:Y:S05]  /*240a0*/  BSYNC B1 ;  /* 0x0000000000017941 */ /* 0x000fea0003800000 */
.L_x_962:
        /* <DEDUP_REMOVED lines=9> */
.L_x_965:
[----:B------:R-:W-:Y:S05]  /*24140*/  BSYNC B1 ;  /* 0x0000000000017941 */ /* 0x000fea0003800000 */
.L_x_964:
        /* <DEDUP_REMOVED lines=9> */
.L_x_967:
[----:B------:R-:W-:Y:S05]  /*241e0*/  BSYNC B1 ;  /* 0x0000000000017941 */ /* 0x000fea0003800000 */
.L_x_966:
        /* <DEDUP_REMOVED lines=9> */
.L_x_969:
[----:B------:R-:W-:Y:S05]  /*24280*/  BSYNC B1 ;  /* 0x0000000000017941 */ /* 0x000fea0003800000 */
.L_x_968:
        /* <DEDUP_REMOVED lines=9> */
.L_x_971:
[----:B------:R-:W-:Y:S05]  /*24320*/  BSYNC B1 ;  /* 0x0000000000017941 */ /* 0x000fea0003800000 */
.L_x_970:
        /* <DEDUP_REMOVED lines=9> */
.L_x_973:
[----:B------:R-:W-:Y:S05]  /*243c0*/  BSYNC B1 ;  /* 0x0000000000017941 */ /* 0x000fea0003800000 */
.L_x_972:
        /* <DEDUP_REMOVED lines=9> */
.L_x_975:
[----:B------:R-:W-:Y:S05]  /*24460*/  BSYNC B1 ;  /* 0x0000000000017941 */ /* 0x000fea0003800000 */
.L_x_974:
        /* <DEDUP_REMOVED lines=9> */
.L_x_977:
[----:B------:R-:W-:Y:S05]  /*24500*/  BSYNC B1 ;  /* 0x0000000000017941 */ /* 0x000fea0003800000 */
.L_x_976:
        /* <DEDUP_REMOVED lines=9> */
.L_x_979:
[----:B------:R-:W-:Y:S05]  /*245a0*/  BSYNC B1 ;  /* 0x0000000000017941 */ /* 0x000fea0003800000 */
.L_x_978:
        /* <DEDUP_REMOVED lines=9> */
.L_x_981:
[----:B------:R-:W-:Y:S05]  /*24640*/  BSYNC B1 ;  /* 0x0000000000017941 */ /* 0x000fea0003800000 */
.L_x_980:
        /* <DEDUP_REMOVED lines=10> */
.L_x_983:
[----:B------:R-:W-:Y:S05]  /*246f0*/  BSYNC B1 ;  /* 0x0000000000017941 */ /* 0x000fea0003800000 */
.L_x_982:
        /* <DEDUP_REMOVED lines=10> */
.L_x_985:
[----:B------:R-:W-:Y:S05]  /*247a0*/  BSYNC B1 ;  /* 0x0000000000017941 */ /* 0x000fea0003800000 */
.L_x_984:
        /* <DEDUP_REMOVED lines=10> */
.L_x_987:
[----:B------:R-:W-:Y:S05]  /*24850*/  BSYNC B1 ;  /* 0x0000000000017941 */ /* 0x000fea0003800000 */
.L_x_986:
        /* <DEDUP_REMOVED lines=10> */
.L_x_989:
[----:B------:R-:W-:Y:S05]  /*24900*/  BSYNC B1 ;  /* 0x0000000000017941 */ /* 0x000fea0003800000 */
.L_x_988:
        /* <DEDUP_REMOVED lines=10> */
.L_x_991:
[----:B------:R-:W-:Y:S05]  /*249b0*/  BSYNC B1 ;  /* 0x0000000000017941 */ /* 0x000fea0003800000 */
.L_x_990:
        /* <DEDUP_REMOVED lines=10> */
.L_x_993:
[----:B------:R-:W-:Y:S05]  /*24a60*/  BSYNC B1 ;  /* 0x0000000000017941 */ /* 0x000fea0003800000 */
.L_x_992:
        /* <DEDUP_REMOVED lines=10> */
.L_x_995:
[----:B------:R-:W-:Y:S05]  /*24b10*/  BSYNC B1 ;  /* 0x0000000000017941 */ /* 0x000fea0003800000 */
.L_x_994:
        /* <DEDUP_REMOVED lines=10> */
.L_x_997:
[----:B------:R-:W-:Y:S05]  /*24bc0*/  BSYNC B1 ;  /* 0x0000000000017941 */ /* 0x000fea0003800000 */
.L_x_996:
        /* <DEDUP_REMOVED lines=10> */
.L_x_999:
[----:B------:R-:W-:Y:S05]  /*24c70*/  BSYNC B1 ;  /* 0x0000000000017941 */ /* 0x000fea0003800000 */
.L_x_998:
        /* <DEDUP_REMOVED lines=10> */
.L_x_1001:
[----:B------:R-:W-:Y:S05]  /*24d20*/  BSYNC B1 ;  /* 0x0000000000017941 */ /* 0x000fea0003800000 */
.L_x_1000:
        /* <DEDUP_REMOVED lines=10> */
.L_x_1003:
[----:B------:R-:W-:Y:S05]  /*24dd0*/  BSYNC B1 ;  /* 0x0000000000017941 */ /* 0x000fea0003800000 */
.L_x_1002:
        /* <DEDUP_REMOVED lines=10> */
.L_x_1005:
[----:B------:R-:W-:Y:S05]  /*24e80*/  BSYNC B1 ;  /* 0x0000000000017941 */ /* 0x000fea0003800000 */
.L_x_1004:
        /* <DEDUP_REMOVED lines=10> */
.L_x_1007:
[----:B------:R-:W-:Y:S05]  /*24f30*/  BSYNC B1 ;  /* 0x0000000000017941 */ /* 0x000fea0003800000 */
.L_x_1006:
        /* <DEDUP_REMOVED lines=10> */
.L_x_1009:
[----:B------:R-:W-:Y:S05]  /*24fe0*/  BSYNC B1 ;  /* 0x0000000000017941 */ /* 0x000fea0003800000 */
.L_x_1008:
        /* <DEDUP_REMOVED lines=10> */
.L_x_1011:
[----:B------:R-:W-:Y:S05]  /*25090*/  BSYNC B1 ;  /* 0x0000000000017941 */ /* 0x000fea0003800000 */
.L_x_1010:
        /* <DEDUP_REMOVED lines=10> */
.L_x_1013:
[----:B------:R-:W-:Y:S05]  /*25140*/  BSYNC B1 ;  /* 0x0000000000017941 */ /* 0x000fea0003800000 */
.L_x_1012:
        /* <DEDUP_REMOVED lines=10> */
.L_x_1015:
[----:B------:R-:W-:Y:S05]  /*251f0*/  BSYNC B1 ;  /* 0x0000000000017941 */ /* 0x000fea0003800000 */
.L_x_1014:
        /* <DEDUP_REMOVED lines=10> */
.L_x_1017:
[----:B------:R-:W-:Y:S05]  /*252a0*/  BSYNC B1 ;  /* 0x0000000000017941 */ /* 0x000fea0003800000 */
.L_x_1016:
        /* <DEDUP_REMOVED lines=10> */
.L_x_1019:
[----:B------:R-:W-:Y:S05]  /*25350*/  BSYNC B1 ;  /* 0x0000000000017941 */ /* 0x000fea0003800000 */
.L_x_1018:
        /* <DEDUP_REMOVED lines=10> */
.L_x_1021:
[----:B------:R-:W-:Y:S05]  /*25400*/  BSYNC B1 ;  /* 0x0000000000017941 */ /* 0x000fea0003800000 */
.L_x_1020:
        /* <DEDUP_REMOVED lines=10> */
.L_x_1023:
[----:B------:R-:W-:Y:S05]  /*254b0*/  BSYNC B1 ;  /* 0x0000000000017941 */ /* 0x000fea0003800000 */
.L_x_1022:
        /* <DEDUP_REMOVED lines=10> */
.L_x_1025:
[----:B------:R-:W-:Y:S05]  /*25560*/  BSYNC B1 ;  /* 0x0000000000017941 */ /* 0x000fea0003800000 */
.L_x_1024:
        /* <DEDUP_REMOVED lines=10> */
.L_x_1027:
[----:B------:R-:W-:Y:S05]  /*25610*/  BSYNC B1 ;  /* 0x0000000000017941 */ /* 0x000fea0003800000 */
.L_x_1026:
        /* <DEDUP_REMOVED lines=10> */
.L_x_1029:
[----:B------:R-:W-:Y:S05]  /*256c0*/  BSYNC B1 ;  /* 0x0000000000017941 */ /* 0x000fea0003800000 */
.L_x_1028:
        /* <DEDUP_REMOVED lines=10> */
.L_x_1031:
[----:B------:R-:W-:Y:S05]  /*25770*/  BSYNC B1 ;  /* 0x0000000000017941 */ /* 0x000fea0003800000 */
.L_x_1030:
        /* <DEDUP_REMOVED lines=10> */
.L_x_1033:
[----:B------:R-:W-:Y:S05]  /*25820*/  BSYNC B1 ;  /* 0x0000000000017941 */ /* 0x000fea0003800000 */
.L_x_1032:
        /* <DEDUP_REMOVED lines=10> */
.L_x_1035:
[----:B------:R-:W-:Y:S05]  /*258d0*/  BSYNC B1 ;  /* 0x0000000000017941 */ /* 0x000fea0003800000 */
.L_x_1034:
        /* <DEDUP_REMOVED lines=10> */
.L_x_1037:
[----:B------:R-:W-:Y:S05]  /*25980*/  BSYNC B1 ;  /* 0x0000000000017941 */ /* 0x000fea0003800000 */
.L_x_1036:
        /* <DEDUP_REMOVED lines=10> */
.L_x_1039:
[----:B------:R-:W-:Y:S05]  /*25a30*/  BSYNC B1 ;  /* 0x0000000000017941 */ /* 0x000fea0003800000 */
.L_x_1038:
        /* <DEDUP_REMOVED lines=10> */
.L_x_1041:
[----:B------:R-:W-:Y:S05]  /*25ae0*/  BSYNC B1 ;  /* 0x0000000000017941 */ /* 0x000fea0003800000 */
.L_x_1040:
        /* <DEDUP_REMOVED lines=10> */
.L_x_1043:
[----:B------:R-:W-:Y:S05]  /*25b90*/  BSYNC B1 ;  /* 0x0000000000017941 */ /* 0x000fea0003800000 */
.L_x_1042:
        /* <DEDUP_REMOVED lines=10> */
.L_x_1045:
[----:B------:R-:W-:Y:S05]  /*25c40*/  BSYNC B1 ;  /* 0x0000000000017941 */ /* 0x000fea0003800000 */
.L_x_1044:
        /* <DEDUP_REMOVED lines=10> */
.L_x_1047:
[----:B------:R-:W-:Y:S05]  /*25cf0*/  BSYNC B1 ;  /* 0x0000000000017941 */ /* 0x000fea0003800000 */
.L_x_1046:
        /* <DEDUP_REMOVED lines=10> */
.L_x_1049:
[----:B------:R-:W-:Y:S05]  /*25da0*/  BSYNC B1 ;  /* 0x0000000000017941 */ /* 0x000fea0003800000 */
.L_x_1048:
        /* <DEDUP_REMOVED lines=10> */
.L_x_1051:
[----:B------:R-:W-:Y:S05]  /*25e50*/  BSYNC B1 ;  /* 0x0000000000017941 */ /* 0x000fea0003800000 */
.L_x_1050:
        /* <DEDUP_REMOVED lines=10> */
.L_x_1053:
[----:B------:R-:W-:Y:S05]  /*25f00*/  BSYNC B1 ;  /* 0x0000000000017941 */ /* 0x000fea0003800000 */
.L_x_1052:
        /* <DEDUP_REMOVED lines=10> */
.L_x_1055:
[----:B------:R-:W-:Y:S05]  /*25fb0*/  BSYNC B1 ;  /* 0x0000000000017941 */ /* 0x000fea0003800000 */
.L_x_1054:
        /* <DEDUP_REMOVED lines=10> */
.L_x_1057:
[----:B------:R-:W-:Y:S05]  /*26060*/  BSYNC B1 ;  /* 0x0000000000017941 */ /* 0x000fea0003800000 */
.L_x_1056:
        /* <DEDUP_REMOVED lines=10> */
.L_x_1059:
[----:B------:R-:W-:Y:S05]  /*26110*/  BSYNC B1 ;  /* 0x0000000000017941 */ /* 0x000fea0003800000 */
.L_x_1058:
        /* <DEDUP_REMOVED lines=10> */
.L_x_1061:
[----:B------:R-:W-:Y:S05]  /*261c0*/  BSYNC B1 ;  /* 0x0000000000017941 */ /* 0x000fea0003800000 */
.L_x_1060:
        /* <DEDUP_REMOVED lines=10> */
.L_x_1063:
[----:B------:R-:W-:Y:S05]  /*26270*/  BSYNC B1 ;  /* 0x0000000000017941 */ /* 0x000fea0003800000 */
.L_x_1062:
        /* <DEDUP_REMOVED lines=10> */
.L_x_1065:
[----:B------:R-:W-:Y:S05]  /*26320*/  BSYNC B1 ;  /* 0x0000000000017941 */ /* 0x000fea0003800000 */
.L_x_1064:
        /* <DEDUP_REMOVED lines=10> */
.L_x_1067:
[----:B------:R-:W-:Y:S05]  /*263d0*/  BSYNC B1 ;  /* 0x0000000000017941 */ /* 0x000fea0003800000 */
.L_x_1066:
        /* <DEDUP_REMOVED lines=10> */
.L_x_1069:
[----:B------:R-:W-:Y:S05]  /*26480*/  BSYNC B1 ;  /* 0x0000000000017941 */ /* 0x000fea0003800000 */
.L_x_1068:
        /* <DEDUP_REMOVED lines=10> */
.L_x_1071:
[----:B------:R-:W-:Y:S05]  /*26530*/  BSYNC B1 ;  /* 0x0000000000017941 */ /* 0x000fea0003800000 */
.L_x_1070:
        /* <DEDUP_REMOVED lines=10> */
.L_x_1073:
[----:B------:R-:W-:Y:S05]  /*265e0*/  BSYNC B1 ;  /* 0x0000000000017941 */ /* 0x000fea0003800000 */
.L_x_1072:
        /* <DEDUP_REMOVED lines=10> */
.L_x_1075:
[----:B------:R-:W-:Y:S05]  /*26690*/  BSYNC B1 ;  /* 0x0000000000017941 */ /* 0x000fea0003800000 */
.L_x_1074:
        /* <DEDUP_REMOVED lines=10> */
.L_x_1077:
[----:B------:R-:W-:Y:S05]  /*26740*/  BSYNC B1 ;  /* 0x0000000000017941 */ /* 0x000fea0003800000 */
.L_x_1076:
        /* <DEDUP_REMOVED lines=10> */
.L_x_1079:
[----:B------:R-:W-:Y:S05]  /*267f0*/  BSYNC B1 ;  /* 0x0000000000017941 */ /* 0x000fea0003800000 */
.L_x_1078:
        /* <DEDUP_REMOVED lines=10> */
.L_x_1081:
[----:B------:R-:W-:Y:S05]  /*268a0*/  BSYNC B1 ;  /* 0x0000000000017941 */ /* 0x000fea0003800000 */
.L_x_1080:
        /* <DEDUP_REMOVED lines=10> */
.L_x_1083:
[----:B------:R-:W-:Y:S05]  /*26950*/  BSYNC B1 ;  /* 0x0000000000017941 */ /* 0x000fea0003800000 */
.L_x_1082:
        /* <DEDUP_REMOVED lines=10> */
.L_x_1085:
[----:B------:R-:W-:Y:S05]  /*26a00*/  BSYNC B1 ;  /* 0x0000000000017941 */ /* 0x000fea0003800000 */
.L_x_1084:
        /* <DEDUP_REMOVED lines=10> */
.L_x_1087:
[----:B------:R-:W-:Y:S05]  /*26ab0*/  BSYNC B1 ;  /* 0x0000000000017941 */ /* 0x000fea0003800000 */
.L_x_1086:
        /* <DEDUP_REMOVED lines=10> */
.L_x_1089:
[----:B------:R-:W-:Y:S05]  /*26b60*/  BSYNC B1 ;  /* 0x0000000000017941 */ /* 0x000fea0003800000 */
.L_x_1088:
        /* <DEDUP_REMOVED lines=10> */
.L_x_1091:
[----:B------:R-:W-:Y:S05]  /*26c10*/  BSYNC B1 ;  /* 0x0000000000017941 */ /* 0x000fea0003800000 */
.L_x_1090:
        /* <DEDUP_REMOVED lines=10> */
.L_x_1093:
[----:B------:R-:W-:Y:S05]  /*26cc0*/  BSYNC B1 ;  /* 0x0000000000017941 */ /* 0x000fea0003800000 */
.L_x_1092:
        /* <DEDUP_REMOVED lines=10> */
.L_x_1095:
[----:B------:R-:W-:Y:S05]  /*26d70*/  BSYNC B1 ;  /* 0x0000000000017941 */ /* 0x000fea0003800000 */
.L_x_1094:
        /* <DEDUP_REMOVED lines=10> */
.L_x_1097:
[----:B------:R-:W-:Y:S05]  /*26e20*/  BSYNC B1 ;  /* 0x0000000000017941 */ /* 0x000fea0003800000 */
.L_x_1096:
        /* <DEDUP_REMOVED lines=10> */
.L_x_1099:
[----:B------:R-:W-:Y:S05]  /*26ed0*/  BSYNC B1 ;  /* 0x0000000000017941 */ /* 0x000fea0003800000 */
.L_x_1098:
        /* <DEDUP_REMOVED lines=10> */
.L_x_1101:
[----:B------:R-:W-:Y:S05]  /*26f80*/  BSYNC B1 ;  /* 0x0000000000017941 */ /* 0x000fea0003800000 */
.L_x_1100:
        /* <DEDUP_REMOVED lines=10> */
.L_x_1103:
[----:B------:R-:W-:Y:S05]  /*27030*/  BSYNC B1 ;  /* 0x0000000000017941 */ /* 0x000fea0003800000 */
.L_x_1102:
        /* <DEDUP_REMOVED lines=10> */
.L_x_1105:
[----:B------:R-:W-:Y:S05]  /*270e0*/  BSYNC B1 ;  /* 0x0000000000017941 */ /* 0x000fea0003800000 */
.L_x_1104:
        /* <DEDUP_REMOVED lines=10> */
.L_x_1107:
[----:B------:R-:W-:Y:S05]  /*27190*/  BSYNC B1 ;  /* 0x0000000000017941 */ /* 0x000fea0003800000 */
.L_x_1106:
        /* <DEDUP_REMOVED lines=10> */
.L_x_1109:
[----:B------:R-:W-:Y:S05]  /*27240*/  BSYNC B1 ;  /* 0x0000000000017941 */ /* 0x000fea0003800000 */
.L_x_1108:
        /* <DEDUP_REMOVED lines=10> */
.L_x_1111:
[----:B------:R-:W-:Y:S05]  /*272f0*/  BSYNC B1 ;  /* 0x0000000000017941 */ /* 0x000fea0003800000 */
.L_x_1110:
        /* <DEDUP_REMOVED lines=10> */
.L_x_1113:
[----:B------:R-:W-:Y:S05]  /*273a0*/  BSYNC B1 ;  /* 0x0000000000017941 */ /* 0x000fea0003800000 */
.L_x_1112:
        /* <DEDUP_REMOVED lines=10> */
.L_x_1115:
[----:B------:R-:W-:Y:S05]  /*27450*/  BSYNC B1 ;  /* 0x0000000000017941 */ /* 0x000fea0003800000 */
.L_x_1114:
        /* <DEDUP_REMOVED lines=10> */
.L_x_1117:
[----:B------:R-:W-:Y:S05]  /*27500*/  BSYNC B1 ;  /* 0x0000000000017941 */ /* 0x000fea0003800000 */
.L_x_1116:
        /* <DEDUP_REMOVED lines=10> */
.L_x_1119:
[----:B------:R-:W-:Y:S05]  /*275b0*/  BSYNC B1 ;  /* 0x0000000000017941 */ /* 0x000fea0003800000 */
.L_x_1118:
        /* <DEDUP_REMOVED lines=10> */
.L_x_1121:
[----:B------:R-:W-:Y:S05]  /*27660*/  BSYNC B1 ;  /* 0x0000000000017941 */ /* 0x000fea0003800000 */
.L_x_1120:
        /* <DEDUP_REMOVED lines=10> */
.L_x_1123:
[----:B------:R-:W-:Y:S05]  /*27710*/  BSYNC B1 ;  /* 0x0000000000017941 */ /* 0x000fea0003800000 */
.L_x_1122:
        /* <DEDUP_REMOVED lines=10> */
.L_x_1125:
[----:B------:R-:W-:Y:S05]  /*277c0*/  BSYNC B1 ;  /* 0x0000000000017941 */ /* 0x000fea0003800000 */
.L_x_1124:
        /* <DEDUP_REMOVED lines=10> */
.L_x_1127:
[----:B------:R-:W-:Y:S05]  /*27870*/  BSYNC B1 ;  /* 0x0000000000017941 */ /* 0x000fea0003800000 */
.L_x_1126:
        /* <DEDUP_REMOVED lines=10> */
.L_x_1129:
[----:B------:R-:W-:Y:S05]  /*27920*/  BSYNC B1 ;  /* 0x0000000000017941 */ /* 0x000fea0003800000 */
.L_x_1128:
        /* <DEDUP_REMOVED lines=10> */
.L_x_1131:
[----:B------:R-:W-:Y:S05]  /*279d0*/  BSYNC B1 ;  /* 0x0000000000017941 */ /* 0x000fea0003800000 */
.L_x_1130:
        /* <DEDUP_REMOVED lines=10> */
.L_x_1133:
[----:B------:R-:W-:Y:S05]  /*27a80*/  BSYNC B1 ;  /* 0x0000000000017941 */ /* 0x000fea0003800000 */
.L_x_1132:
        /* <DEDUP_REMOVED lines=10> */
.L_x_1135:
[----:B------:R-:W-:Y:S05]  /*27b30*/  BSYNC B1 ;  /* 0x0000000000017941 */ /* 0x000fea0003800000 */
.L_x_1134:
        /* <DEDUP_REMOVED lines=10> */
.L_x_1137:
[----:B------:R-:W-:Y:S05]  /*27be0*/  BSYNC B1 ;  /* 0x0000000000017941 */ /* 0x000fea0003800000 */
.L_x_1136:
        /* <DEDUP_REMOVED lines=10> */
.L_x_1139:
[----:B------:R-:W-:Y:S05]  /*27c90*/  BSYNC B1 ;  /* 0x0000000000017941 */ /* 0x000fea0003800000 */
.L_x_1138:
        /* <DEDUP_REMOVED lines=10> */
.L_x_1141:
[----:B------:R-:W-:Y:S05]  /*27d40*/  BSYNC B1 ;  /* 0x0000000000017941 */ /* 0x000fea0003800000 */
.L_x_1140:
        /* <DEDUP_REMOVED lines=10> */
.L_x_1143:
[----:B------:R-:W-:Y:S05]  /*27df0*/  BSYNC B1 ;  /* 0x0000000000017941 */ /* 0x000fea0003800000 */
.L_x_1142:
        /* <DEDUP_REMOVED lines=10> */
.L_x_1145:
[----:B------:R-:W-:Y:S05]  /*27ea0*/  BSYNC B1 ;  /* 0x0000000000017941 */ /* 0x000fea0003800000 */
.L_x_1144:
        /* <DEDUP_REMOVED lines=10> */
.L_x_1147:
[----:B------:R-:W-:Y:S05]  /*27f50*/  BSYNC B1 ;  /* 0x0000000000017941 */ /* 0x000fea0003800000 */
.L_x_1146:
        /* <DEDUP_REMOVED lines=10> */
.L_x_1149:
[----:B------:R-:W-:Y:S05]  /*28000*/  BSYNC B1 ;  /* 0x0000000000017941 */ /* 0x000fea0003800000 */
.L_x_1148:
        /* <DEDUP_REMOVED lines=9> */
.L_x_1151:
[----:B------:R-:W-:Y:S05]  /*280a0*/  BSYNC B1 ;  /* 0x0000000000017941 */ /* 0x000fea0003800000 */
.L_x_1150:
        /* <DEDUP_REMOVED lines=9> */
.L_x_1153:
[----:B------:R-:W-:Y:S05]  /*28140*/  BSYNC B1 ;  /* 0x0000000000017941 */ /* 0x000fea0003800000 */
.L_x_1152:
[----:B-----5:R-:W-:Y:S01]  /*28150*/  HADD2.F32 R3, -RZ, R219.H0_H0 ;  /* 0x200000dbff037230 */ /* 0x020fe20000004100 */
[----:B------:R-:W-:Y:S01]  /*28160*/  ISETP.GT.AND P6, PT, R0, 0x108, P6 ;  /* 0x000001080000780c */ /* 0x000fe200037c4270 */
[----:B------:R-:W-:Y:S03]  /*28170*/  BSSY B1, `(.L_x_1154) ;  /* 0x0000007000017945 */ /* 0x000fe60003800000 */
[----:B------:R-:W-:-:S04]  /*28180*/  FMUL R4, R3, R16 ;  /* 0x0000001003047220 */ /* 0x000fc80000400000 */
[----:B------:R-:W-:-:S05]  /*28190*/  FFMA R4, R109, R2, R4 ;  /* 0x000000026d047223 */ /* 0x000fca0000000004 */
[----:B------:R-:W-:-:S05]  /*281a0*/  F2FP.F16.F32.PACK_AB R4, RZ, R4 ;  /* 0x00000004ff04723e */ /* 0x000fca00000000ff */
[----:B------:R0:W-:Y:S01]  /*281b0*/  @P5 STG.E.U16 desc[UR36][R22.64+0x2d2], R4 ;  /* 0x0002d20416005986 */ /* 0x0001e2000c101524 */
[----:B------:R-:W-:Y:S05]  /*281c0*/  @!P6 BRA `(.L_x_1155) ;  /* 0x000000000004e947 */ /* 0x000fea0003800000 */
[----:B------:R0:W5:Y:S02]  /*281d0*/  LDG.E.LTC128B.U16 R219, desc[UR36][R8.64+0x2d0] ;  /* 0x0002d02408db7981 */ /* 0x000164000c1e1520 */
.L_x_1155:
[----:B------:R-:W-:Y:S05]  /*281e0*/  BSYNC B1 ;  /* 0x0000000000017941 */ /* 0x000fea0003800000 */
.L_x_1154:
        /* <DEDUP_REMOVED lines=9> */
.L_x_1157:
[----:B------:R-:W-:Y:S05]  /*28280*/  BSYNC B1 ;  /* 0x0000000000017941 */ /* 0x000fea0003800000 */
.L_x_1156:
[----:B0----5:R-:W-:Y:S01]  /*28290*/  HADD2.F32 R3, -RZ, R219.H0_H0 ;  /* 0x200000dbff037230 */ /* 0x021fe20000004100 */
        /* <DEDUP_REMOVED lines=8> */
.L_x_1159:
[----:B------:R-:W-:Y:S05]  /*28320*/  BSYNC B1 ;  /* 0x0000000000017941 */ /* 0x000fea0003800000 */
.L_x_1158:
        /* <DEDUP_REMOVED lines=9> */
.L_x_1161:
[----:B------:R-:W-:Y:S05]  /*283c0*/  BSYNC B1 ;  /* 0x0000000000017941 */ /* 0x000fea0003800000 */
.L_x_1160:
        /* <DEDUP_REMOVED lines=9> */
.L_x_1163:
[----:B------:R-:W-:Y:S05]  /*28460*/  BSYNC B1 ;  /* 0x0000000000017941 */ /* 0x000fea0003800000 */
.L_x_1162:
        /* <DEDUP_REMOVED lines=9> */
.L_x_1165:
[----:B------:R-:W-:Y:S05]  /*28500*/  BSYNC B1 ;  /* 0x0000000000017941 */ /* 0x000fea0003800000 */
.L_x_1164:
        /* <DEDUP_REMOVED lines=9> */
.L_x_1167:
[----:B------:R-:W-:Y:S05]  /*285a0*/  BSYNC B1 ;  /* 0x0000000000017941 */ /* 0x000fea0003800000 */
.L_x_1166:
        /* <DEDUP_REMOVED lines=9> */
.L_x_1169:
[----:B------:R-:W-:Y:S05]  /*28640*/  BSYNC B1 ;  /* 0x0000000000017941 */ /* 0x000fea0003800000 */
.L_x_1168:
        /* <DEDUP_REMOVED lines=9> */
.L_x_1171:
[----:B------:R-:W-:Y:S05]  /*286e0*/  BSYNC B1 ;  /* 0x0000000000017941 */ /* 0x000fea0003800000 */
.L_x_1170:
        /* <DEDUP_REMOVED lines=9> */
.L_x_1173:
[----:B------:R-:W-:Y:S05]  /*28780*/  BSYNC B1 ;  /* 0x0000000000017941 */ /* 0x000fea0003800000 */
.L_x_1172:
[----:B------:R-:W-:Y:S05]  /*28790*/  @!P0 BRA `(.L_x_1174) ;  /* 0x000000c400848947 */ /* 0x000fea0003800000 */
[----:B-----5:R-:W-:-:S05]  /*287a0*/  HADD2.F32 R219, -RZ, R219.H0_H0 ;  /* 0x200000dbffdb7230 */ /* 0x020fca0000004100 */
[----:B------:R-:W-:-:S04]  /*287b0*/  FMUL R0, R219, R16 ;  /* 0x00000010db007220 */ /* 0x000fc80000400000 */
[----:B------:R-:W-:-:S05]  /*287c0*/  FFMA R0, R119, R2, R0 ;  /* 0x0000000277007223 */ /* 0x000fca0000000000 */
[----:B------:R-:W-:-:S05]  /*287d0*/  F2FP.F16.F32.PACK_AB R0, RZ, R0 ;  /* 0x00000000ff00723e */ /* 0x000fca00000000ff */
[----:B------:R0:W-:Y:S01]  /*287e0*/  STG.E.U16 desc[UR36][R216.64+0x2f2], R0 ;  /* 0x0002f200d8007986 */ /* 0x0001e2000c101524 */
[----:B------:R-:W-:Y:S05]  /*287f0*/  BRA `(.L_x_1174) ;  /* 0x000000c4006c7947 */ /* 0x000fea0003800000 */
.L_x_29:
[----:B------:R-:W2:Y:S01]  /*28800*/  LDL.LU R11, [R1+0x518] ;  /* 0x00051800010b7983 */ /* 0x000ea20000300800 */
[----:B------:R-:W-:-:S03]  /*28810*/  ULDC.64 UR4, c[0x0][0x5c0] ;  /* 0x0001700000047ab9 */ /* 0x000fc60000000a00 */
[----:B------:R-:W3:Y:S04]  /*28820*/  LDL.LU R10, [R1+0x51c] ;  /* 0x00051c00010a7983 */ /* 0x000ee80000300800 */
[----:B------:R-:W4:Y:S04]  /*28830*/  LDL.LU R9, [R1+0x524] ;  /* 0x0005240001097983 */ /* 0x000f280000300800 */
[----:B------:R-:W5:Y:S04]  /*28840*/  LDL.LU R12, [R1+0x528] ;  /* 0x00052800010c7983 */ /* 0x000f680000300800 */
        /* <DEDUP_REMOVED lines=18> */
[----:B------:R-:W-:-:S03]  /*28970*/  LEA R4, P0, R6, UR4, 0x1 ;  /* 0x0000000406047c11 */ /* 0x000fc6000f8008ff */
[----:B------:R-:W4:Y:S04]  /*28980*/  LDL.LU R23, [R1+0x5e0] ;  /* 0x0005e00001177983 */ /* 0x000f280000300800 */
[----:B------:R-:W4:Y:S04]  /*28990*/  LDL.LU R22, [R1+0x5e4] ;  /* 0x0005e40001167983 */ /* 0x000f280000300800 */
[----:B------:R-:W4:Y:S04]  /*289a0*/  LDL.LU R21, [R1+0x5e8] ;  /* 0x0005e80001157983 */ /* 0x000f280000300800 */
[----:B------:R-:W4:Y:S01]  /*289b0*/  LDL.LU R20, [R1+0x5ec] ;  /* 0x0005ec0001147983 */ /* 0x000f220000300800 */
[----:B------:R-:W-:-:S03]  /*289c0*/  LEA.HI.X R5, R6, UR5, R19, 0x1, P0 ;  /* 0x0000000506057c11 */ /* 0x000fc600080f0c13 */
[----:B------:R-:W4:Y:S04]  /*289d0*/  LDL.LU R18, [R1+0x5f0] ;  /* 0x0005f00001127983 */ /* 0x000f280000300800 */
[----:B------:R-:W4:Y:S04]  /*289e0*/  LDL.LU R15, [R1+0x5f4] ;  /* 0x0005f400010f7983 */ /* 0x000f280000300800 */
[----:B------:R-:W4:Y:S04]  /*289f0*/  LDL.LU R14, [R1+0x5f8] ;  /* 0x0005f800010e7983 */ /* 0x000f280000300800 */
[----:B------:R-:W4:Y:S04]  /*28a00*/  LDL.LU R13, [R1+0x5fc] ;  /* 0x0005fc00010d7983 */ /* 0x000f280000300800 */
[----:B------:R-:W2:Y:S04]  /*28a10*/  LDL.LU R6, [R1+0x480] ;  /* 0x0004800001067983 */ /* 0x000ea80000300800 */
[----:B------:R-:W3:Y:S04]  /*28a20*/  LDL.LU R7, [R1+0x488] ;  /* 0x0004880001077983 */ /* 0x000ee80000300800 */
[----:B------:R-:W4:Y:S01]  /*28a30*/  LDL.LU R19, [R1+0x594] ;  /* 0x0005940001137983 */ /* 0x000f220000300800 */
[----:B--2---:R-:W-:-:S05]  /*28a40*/  FMUL R6, R6, R2 ;  /* 0x0000000206067220 */ /* 0x004fca0000400000 */
[----:B------:R-:W-:-:S05]  /*28a50*/  F2FP.F16.F32.PACK_AB R6, RZ, R6 ;  /* 0x00000006ff06723e */ /* 0x000fca00000000ff */
[----:B------:R0:W-:Y:S04]  /*28a60*/  @P1 STG.E.U16 desc[UR36][R4.64], R6 ;  /* 0x0000000604001986 */ /* 0x0001e8000c101524 */
[----:B0-----:R-:W2:Y:S01]  /*28a70*/  LDL.LU R6, [R1+0x484] ;  /* 0x0004840001067983 */ /* 0x001ea20000300800 */
[----:B------:R-:W-:Y:S01]  /*28a80*/  ISETP.GT.AND P2, PT, R3, 0x1, PT ;  /* 0x000000010300780c */ /* 0x000fe20003f44270 */
[----:B---3--:R-:W-:Y:S01]  /*28a90*/  FMUL R7, R7, R2 ;  /* 0x0000000207077220 */ /* 0x008fe20000400000 */
[----:B------:R-:W-:Y:S01]  /*28aa0*/  USHF.L.U32 UR5, UR8, 0x4, URZ ;  /* 0x0000000408057899 */ /* 0x000fe2000800063f */
[C---:B------:R-:W-:Y:S01]  /*28ab0*/  ISETP.GT.AND P1, PT, R0.reuse, 0x8, P5 ;  /* 0x000000080000780c */ /* 0x040fe20002f24270 */
[----:B------:R-:W-:Y:S01]  /*28ac0*/  USHF.L.U64.HI UR4, UR8, 0x4, UR9 ;  /* 0x0000000408047899 */ /* 0x000fe20008010209 */
[----:B------:R-:W-:-:S02]  /*28ad0*/  ISETP.GT.AND P0, PT, R0, RZ, P2 ;  /* 0x000000ff0000720c */ /* 0x000fc40001704270 */
[----:B------:R-:W-:-:S04]  /*28ae0*/  F2FP.F16.F32.PACK_AB R7, RZ, R7 ;  /* 0x00000007ff07723e */ /* 0x000fc800000000ff */
[----:B------:R-:W-:Y:S01]  /*28af0*/  PRMT R8, R7, 0x7610, R8 ;  /* 0x0000761007087816 */ /* 0x000fe20000000008 */
[----:B--2---:R-:W-:-:S05]  /*28b00*/  FMUL R6, R6, R2 ;  /* 0x0000000206067220 */ /* 0x004fca0000400000 */
[----:B------:R-:W-:-:S05]  /*28b10*/  F2FP.F16.F32.PACK_AB R6, RZ, R6 ;  /* 0x00000006ff06723e */ /* 0x000fca00000000ff */
[----:B------:R0:W-:Y:S02]  /*28b20*/  @P0 STG.E.U16 desc[UR36][R4.64+0x2], R6 ;  /* 0x0000020604000986 */ /* 0x0001e4000c101524 */
[----:B0-----:R-:W-:-:S04]  /*28b30*/  IADD3 R6, P0, R4, UR5, RZ ;  /* 0x0000000504067c10 */ /* 0x001fc8000ff1e0ff */
[----:B------:R-:W-:-:S05]  /*28b40*/  IADD3.X R7, R5, UR4, RZ, P0, !PT ;  /* 0x0000000405077c10 */ /* 0x000fca00087fe4ff */
[----:B------:R0:W-:Y:S04]  /*28b50*/  @P1 STG.E.U16 desc[UR36][R6.64], R8 ;  /* 0x0000000806001986 */ /* 0x0001e8000c101524 */
[----:B0-----:R-:W2:Y:S01]  /*28b60*/  LDL.LU R8, [R1+0x48c] ;  /* 0x00048c0001087983 */ /* 0x001ea20000300800 */
[----:B------:R-:W-:Y:S01]  /*28b70*/  ISETP.GT.AND P0, PT, R0, 0x8, P2 ;  /* 0x000000080000780c */ /* 0x000fe20001704270 */
[----:B--2---:R-:W-:-:S05]  /*28b80*/  FMUL R8, R8, R2 ;  /* 0x0000000208087220 */ /* 0x004fca0000400000 */
[----:B------:R-:W-:-:S07]  /*28b90*/  F2FP.F16.F32.PACK_AB R8, RZ, R8 ;  /* 0x00000008ff08723e */ /* 0x000fce00000000ff */
[----:B------:R0:W-:Y:S04]  /*28ba0*/  @P0 STG.E.U16 desc[UR36][R6.64+0x2], R8 ;  /* 0x0000020806000986 */ /* 0x0001e8000c101524 */
[----:B0-----:R-:W2:Y:S01]  /*28bb0*/  LDL.LU R8, [R1+0x490] ;  /* 0x0004900001087983 */ /* 0x001ea20000300800 */
[----:B------:R-:W-:-:S04]  /*28bc0*/  ISETP.GT.AND P2, PT, R3, 0x8, PT ;  /* 0x000000080300780c */ /* 0x000fc80003f44270 */
[----:B------:R-:W-:Y:S01]  /*28bd0*/  ISETP.GT.AND P0, PT, R0, RZ, P2 ;  /* 0x000000ff0000720c */ /* 0x000fe20001704270 */
        /* <DEDUP_REMOVED lines=10> */
[----:B------:R-:W-:Y:S01]  /*28c80*/  ISETP.GT.AND P0, PT, R0, 0x8, P2 ;  /* 0x000000080000780c */ /* 0x000fe20001704270 */
        /* <DEDUP_REMOVED lines=173> */
[----:B------:R0:W-:Y:S01]  /*29760*/  @P0 STG.E.U16 desc[UR36][R4.64+0x92], R8 ;  /* 0x0000920804000986 */ /* 0x0001e2000c101524 */
[----:B------:R-:W-:Y:S01]  /*29770*/  ISETP.GT.AND P0, PT, R0, 0x8, P2 ;  /* 0x000000080000780c */ /* 0x000fe20001704270 */
[----:B0-----:R-:W-:-:S05]  /*29780*/  FMUL R8, R11, R2 ;  /* 0x000000020b087220 */ /* 0x001fca0000400000 */
[----:B------:R-:W-:-:S07]  /*29790*/  F2FP.F16.F32.PACK_AB R8, RZ, R8 ;  /* 0x00000008ff08723e */ /* 0x000fce00000000ff */
[----:B------:R0:W-:Y:S01]  /*297a0*/  @P0 STG.E.U16 desc[UR36][R6.64+0x90], R8 ;  /* 0x0000900806000986 */ /* 0x0001e2000c101524 */
[----:B------:R-:W-:Y:S01]  /*297b0*/  ISETP.GT.AND P0, PT, R0, 0x8, P1 ;  /* 0x000000080000780c */ /* 0x000fe20000f04270 */
[----:B0-----:R-:W-:-:S05]  /*297c0*/  FMUL R8, R10, R2 ;  /* 0x000000020a087220 */ /* 0x001fca0000400000 */
[----:B------:R-:W-:-:S07]  /*297d0*/  F2FP.F16.F32.PACK_AB R8, RZ, R8 ;  /* 0x00000008ff08723e */ /* 0x000fce00000000ff */
[----:B------:R0:W-:Y:S04]  /*297e0*/  @P0 STG.E.U16 desc[UR36][R6.64+0x92], R8 ;  /* 0x0000920806000986 */ /* 0x0001e8000c101524 */
[----:B0-----:R-:W2:Y:S01]  /*297f0*/  LDL.LU R8, [R1+0x520] ;  /* 0x0005200001087983 */ /* 0x001ea20000300800 */
[----:B------:R-:W-:Y:S01]  /*29800*/  IMAD.U32 R10, RZ, RZ, UR8 ;  /* 0x00000008ff0a7e24 */ /* 0x000fe2000f8e00ff */
[----:B------:R-:W-:Y:S01]  /*29810*/  USHF.L.U64.HI UR10, UR8, 0x8, UR9 ;  /* 0x00000008080a7899 */ /* 0x000fe20008010209 */
[C---:B------:R-:W-:Y:S01]  /*29820*/  ISETP.GT.AND P2, PT, R3.reuse, 0x50, PT ;  /* 0x000000500300780c */ /* 0x040fe20003f44270 */
[----:B-----5:R-:W-:Y:S01]  /*29830*/  FMUL R12, R12, R2 ;  /* 0x000000020c0c7220 */ /* 0x020fe20000400000 */
[----:B------:R-:W-:Y:S02]  /*29840*/  ISETP.GT.AND P1, PT, R3, 0x51, PT ;  /* 0x000000510300780c */ /* 0x000fe40003f24270 */
[----:B------:R-:W-:-:S02]  /*29850*/  LEA R10, P0, R10, R4, 0x8 ;  /* 0x000000040a0a7211 */ /* 0x000fc400078040ff */
[----:B------:R-:W-:Y:S02]  /*29860*/  F2FP.F16.F32.PACK_AB R12, RZ, R12 ;  /* 0x0000000cff0c723e */ /* 0x000fe400000000ff */
[----:B------:R-:W-:Y:S01]  /*29870*/  IADD3.X R11, R5, UR10, RZ, P0, !PT ;  /* 0x0000000a050b7c10 */ /* 0x000fe200087fe4ff */
[----:B------:R-:W-:Y:S01]  /*29880*/  USHF.L.U64.HI UR10, UR8, 0x9, UR9 ;  /* 0x00000009080a7899 */ /* 0x000fe20008010209 */
[----:B------:R-:W-:Y:S01]  /*29890*/  ISETP.GT.AND P0, PT, R0, RZ, P2 ;  /* 0x000000ff0000720c */ /* 0x000fe20001704270 */
[----:B--2---:R-:W-:-:S05]  /*298a0*/  FMUL R8, R8, R2 ;  /* 0x0000000208087220 */ /* 0x004fca0000400000 */
[----:B------:R-:W-:-:S07]  /*298b0*/  F2FP.F16.F32.PACK_AB R8, RZ, R8 ;  /* 0x00000008ff08723e */ /* 0x000fce00000000ff */
[----:B------:R4:W-:Y:S01]  /*298c0*/  @P0 STG.E.U16 desc[UR36][R4.64+0xa0], R8 ;  /* 0x0000a00804000986 */ /* 0x0009e2000c101524 */
[----:B------:R-:W-:Y:S01]  /*298d0*/  ISETP.GT.AND P0, PT, R0, RZ, P1 ;  /* 0x000000ff0000720c */ /* 0x000fe20000f04270 */
[----:B----4-:R-:W-:-:S05]  /*298e0*/  FMUL R8, R9, R2 ;  /* 0x0000000209087220 */ /* 0x010fca0000400000 */
[----:B------:R-:W-:-:S07]  /*298f0*/  F2FP.F16.F32.PACK_AB R8, RZ, R8 ;  /* 0x00000008ff08723e */ /* 0x000fce00000000ff */
[----:B------:R0:W-:Y:S02]  /*29900*/  @P0 STG.E.U16 desc[UR36][R4.64+0xa2], R8 ;  /* 0x0000a20804000986 */ /* 0x0001e4000c101524 */
[----:B0-----:R-:W-:-:S05]  /*29910*/  IMAD.U32 R8, RZ, RZ, UR8 ;  /* 0x00000008ff087e24 */ /* 0x001fca000f8e00ff */
[----:B------:R-:W-:-:S04]  /*29920*/  LEA R8, P0, R8, R4, 0x9 ;  /* 0x0000000408087211 */ /* 0x000fc800078048ff */
[----:B------:R-:W-:Y:S02]  /*29930*/  IADD3.X R9, R5, UR10, RZ, P0, !PT ;  /* 0x0000000a05097c10 */ /* 0x000fe400087fe4ff */
[----:B------:R-:W-:-:S13]  /*29940*/  ISETP.GT.AND P0, PT, R0, 0x8, P2 ;  /* 0x000000080000780c */ /* 0x000fda0001704270 */
        /* <DEDUP_REMOVED lines=139> */
[C---:B------:R-:W-:Y:S02]  /*2a200*/  ISETP.GT.AND P2, PT, R3.reuse, 0x88, PT ;  /* 0x000000880300780c */ /* 0x040fe40003f44270 */
[C---:B------:R-:W-:Y:S02]  /*2a210*/  ISETP.GT.AND P1, PT, R3.reuse, 0x89, PT ;  /* 0x000000890300780c */ /* 0x040fe40003f24270 */
[----:B------:R-:W-:Y:S02]  /*2a220*/  ISETP.GT.AND P0, PT, R0, RZ, P2 ;  /* 0x000000ff0000720c */ /* 0x000fe40001704270 */
[----:B------:R-:W-:-:S02]  /*2a230*/  ISETP.GT.AND P4, PT, R3, 0xa9, PT ;  /* 0x000000a90300780c */ /* 0x000fc40003f84270 */
[----:B------:R-:W-:Y:S01]  /*2a240*/  ISETP.GT.AND P3, PT, R3, 0xb1, PT ;  /* 0x000000b10300780c */ /* 0x000fe20003f64270 */
[----:B--2---:R-:W-:-:S05]  /*2a250*/  FMUL R12, R12, R2 ;  /* 0x000000020c0c7220 */ /* 0x004fca0000400000 */
[----:B------:R-:W-:-:S05]  /*2a260*/  F2FP.F16.F32.PACK_AB R12, RZ, R12 ;  /* 0x0000000cff0c723e */ /* 0x000fca00000000ff */
[----:B------:R0:W-:Y:S01]  /*2a270*/  @P0 STG.E.U16 desc[UR36][R4.64+0x110], R12 ;  /* 0x0001100c04000986 */ /* 0x0001e2000c101524 */
[----:B------:R-:W-:Y:S01]  /*2a280*/  ISETP.GT.AND P0, PT, R0, RZ, P1 ;  /* 0x000000ff0000720c */ /* 0x000fe20000f04270 */
[----:B0-----:R-:W-:-:S05]  /*2a290*/  FMUL R12, R19, R2 ;  /* 0x00000002130c7220 */ /* 0x001fca0000400000 */
[----:B------:R-:W-:-:S07]  /*2a2a0*/  F2FP.F16.F32.PACK_AB R12, RZ, R12 ;  /* 0x0000000cff0c723e */ /* 0x000fce00000000ff */
[----:B------:R0:W-:Y:S01]  /*2a2b0*/  @P0 STG.E.U16 desc[UR36][R4.64+0x112], R12 ;  /* 0x0001120c04000986 */ /* 0x0001e2000c101524 */
[----:B------:R-:W-:Y:S02]  /*2a2c0*/  ISETP.GT.AND P0, PT, R0, 0x8, P2 ;  /* 0x000000080000780c */ /* 0x000fe40001704270 */
[----:B------:R-:W-:Y:S01]  /*2a2d0*/  ISETP.GT.AND P2, PT, R3, 0x90, PT ;  /* 0x000000900300780c */ /* 0x000fe20003f44270 */
[----:B0-----:R-:W-:-:S05]  /*2a2e0*/  FMUL R12, R235, R2 ;  /* 0x00000002eb0c7220 */ /* 0x001fca0000400000 */
[----:B------:R-:W-:-:S05]  /*2a2f0*/  F2FP.F16.F32.PACK_AB R12, RZ, R12 ;  /* 0x0000000cff0c723e */ /* 0x000fca00000000ff */
[----:B------:R0:W-:Y:S01]  /*2a300*/  @P0 STG.E.U16 desc[UR36][R6.64+0x110], R12 ;  /* 0x0001100c06000986 */ /* 0x0001e2000c101524 */
[----:B------:R-:W-:Y:S02]  /*2a310*/  ISETP.GT.AND P0, PT, R0, 0x8, P1 ;  /* 0x000000080000780c */ /* 0x000fe40000f04270 */
[----:B------:R-:W-:Y:S01]  /*2a320*/  ISETP.GT.AND P1, PT, R3, 0x91, PT ;  /* 0x000000910300780c */ /* 0x000fe20003f24270 */
[----:B0-----:R-:W-:-:S05]  /*2a330*/  FMUL R12, R234, R2 ;  /* 0x00000002ea0c7220 */ /* 0x001fca0000400000 */
[----:B------:R-:W-:-:S05]  /*2a340*/  F2FP.F16.F32.PACK_AB R12, RZ, R12 ;  /* 0x0000000cff0c723e */ /* 0x000fca00000000ff */
[----:B------:R0:W-:Y:S01]  /*2a350*/  @P0 STG.E.U16 desc[UR36][R6.64+0x112], R12 ;  /* 0x0001120c06000986 */ /* 0x0001e2000c101524 */
[----:B------:R-:W-:Y:S01]  /*2a360*/  ISETP.GT.AND P0, PT, R0, RZ, P2 ;  /* 0x000000ff0000720c */ /* 0x000fe20001704270 */
[----:B0-----:R-:W-:-:S05]  /*2a370*/  FMUL R12, R233, R2 ;  /* 0x00000002e90c7220 */ /* 0x001fca0000400000 */
[----:B------:R-:W-:-:S07]  /*2a380*/  F2FP.F16.F32.PACK_AB R12, RZ, R12 ;  /* 0x0000000cff0c723e */ /* 0x000fce00000000ff */
        /* <DEDUP_REMOVED lines=83> */
[----:B------:R-:W-:-:S04]  /*2a8c0*/  ISETP.GT.AND P0, PT, R3, 0xb8, PT ;  /* 0x000000b80300780c */ /* 0x000fc80003f04270 */
[----:B------:R-:W-:Y:S01]  /*2a8d0*/  ISETP.GT.AND P1, PT, R0, RZ, P0 ;  /* 0x000000ff0000720c */ /* 0x000fe20000724270 */
        /* <DEDUP_REMOVED lines=8> */
[----:B------:R-:W-:Y:S01]  /*2a960*/  ISETP.GT.AND P6, PT, R0, 0x8, P0 ;  /* 0x000000080000780c */ /* 0x000fe200007c4270 */
[----:B0-----:R-:W-:Y:S02]  /*2a970*/  FMUL R12, R14, R2 ;  /* 0x000000020e0c7220 */ /* 0x001fe40000400000 */
[----:B------:R-:W2:Y:S03]  /*2a980*/  LDL.LU R14, [R1+0x300] ;  /* 0x00030000010e7983 */ /* 0x000ea60000300800 */
[----:B------:R-:W-:-:S07]  /*2a990*/  F2FP.F16.F32.PACK_AB R12, RZ, R12 ;  /* 0x0000000cff0c723e */ /* 0x000fce00000000ff */
[----:B------:R0:W-:Y:S02]  /*2a9a0*/  @P6 STG.E.U16 desc[UR36][R6.64+0x170], R12 ;  /* 0x0001700c06006986 */ /* 0x0001e4000c101524 */
[----:B0-----:R-:W-:Y:S02]  /*2a9b0*/  FMUL R12, R13, R2 ;  /* 0x000000020d0c7220 */ /* 0x001fe40000400000 */
[----:B------:R-:W3:Y:S04]  /*2a9c0*/  LDL.LU R13, [R1+0x304] ;  /* 0x00030400010d7983 */ /* 0x000ee80000300800 */
[----:B------:R-:W4:Y:S01]  /*2a9d0*/  LDL.LU R18, [R1+0x308] ;  /* 0x0003080001127983 */ /* 0x000f220000300800 */
[C---:B------:R-:W-:Y:S02]  /*2a9e0*/  ISETP.GT.AND P6, PT, R0.reuse, 0x8, P1 ;  /* 0x000000080000780c */ /* 0x040fe40000fc4270 */
[----:B------:R-:W-:Y:S01]  /*2a9f0*/  F2FP.F16.F32.PACK_AB R12, RZ, R12 ;  /* 0x0000000cff0c723e */ /* 0x000fe200000000ff */
[----:B------:R-:W5:Y:S04]  /*2aa00*/  LDL.LU R19, [R1+0x424] ;  /* 0x0004240001137983 */ /* 0x000f680000300800 */
[----:B------:R-:W5:Y:S04]  /*2aa10*/  LDL.LU R235, [R1+0x428] ;  /* 0x0004280001eb7983 */ /* 0x000f680000300800 */
[----:B------:R-:W5:Y:S04]  /*2aa20*/  LDL.LU R234, [R1+0x42c] ;  /* 0x00042c0001ea7983 */ /* 0x000f680000300800 */
[----:B------:R2:W-:Y:S01]  /*2aa30*/  @P6 STG.E.U16 desc[UR36][R6.64+0x172], R12 ;  /* 0x0001720c06006986 */ /* 0x0005e2000c101524 */
[----:B------:R-:W-:-:S03]  /*2aa40*/  ISETP.GT.AND P6, PT, R0, 0x80, P5 ;  /* 0x000000800000780c */ /* 0x000fc60002fc4270 */
[----:B------:R-:W5:Y:S04]  /*2aa50*/  LDL.LU R233, [R1+0x430] ;  /* 0x0004300001e97983 */ /* 0x000f680000300800 */
        /* <DEDUP_REMOVED lines=18> */
[----:B------:R-:W5:Y:S01]  /*2ab80*/  LDL.LU R20, [R1+0x47c] ;  /* 0x00047c0001147983 */ /* 0x000f620000300800 */
[----:B--2---:R-:W-:-:S05]  /*2ab90*/  FMUL R12, R14, R2 ;  /* 0x000000020e0c7220 */ /* 0x004fca0000400000 */
[----:B------:R-:W-:-:S05]  /*2aba0*/  F2FP.F16.F32.PACK_AB R12, RZ, R12 ;  /* 0x0000000cff0c723e */ /* 0x000fca00000000ff */
[----:B------:R3:W-:Y:S01]  /*2abb0*/  @P6 STG.E.U16 desc[UR36][R10.64], R12 ;  /* 0x0000000c0a006986 */ /* 0x0007e2000c101524 */
[----:B------:R-:W-:-:S04]  /*2abc0*/  ISETP.GT.AND P6, PT, R3, 0x1, PT ;  /* 0x000000010300780c */ /* 0x000fc80003fc4270 */
[----:B------:R-:W-:Y:S01]  /*2abd0*/  ISETP.GT.AND P6, PT, R0, 0x80, P6 ;  /* 0x000000800000780c */ /* 0x000fe200037c4270 */
[----:B---3--:R-:W-:-:S05]  /*2abe0*/  FMUL R12, R13, R2 ;  /* 0x000000020d0c7220 */ /* 0x008fca0000400000 */
[----:B------:R-:W-:-:S07]  /*2abf0*/  F2FP.F16.F32.PACK_AB R12, RZ, R12 ;  /* 0x0000000cff0c723e */ /* 0x000fce00000000ff */
[----:B------:R0:W-:Y:S01]  /*2ac00*/  @P6 STG.E.U16 desc[UR36][R10.64+0x2], R12 ;  /* 0x0000020c0a006986 */ /* 0x0001e2000c101524 */
[----:B------:R-:W-:-:S04]  /*2ac10*/  IADD3 R14, P6, R10, UR5, RZ ;  /* 0x000000050a0e7c10 */ /* 0x000fc8000ffde0ff */
[----:B------:R-:W-:Y:S02]  /*2ac20*/  IADD3.X R15, R11, UR4, RZ, P6, !PT ;  /* 0x000000040b0f7c10 */ /* 0x000fe4000b7fe4ff */
[----:B0-----:R-:W-:-:S04]  /*2ac30*/  IADD3 R12, P6, R8, UR5, RZ ;  /* 0x00000005080c7c10 */ /* 0x001fc8000ffde0ff */
[----:B------:R-:W-:Y:S02]  /*2ac40*/  IADD3.X R13, R9, UR4, RZ, P6, !PT ;  /* 0x00000004090d7c10 */ /* 0x000fe4000b7fe4ff */
[----:B------:R-:W-:Y:S01]  /*2ac50*/  ISETP.GT.AND P6, PT, R0, 0x88, P5 ;  /* 0x000000880000780c */ /* 0x000fe20002fc4270 */
[----:B----4-:R-:W-:-:S05]  /*2ac60*/  FMUL R18, R18, R2 ;  /* 0x0000000212127220 */ /* 0x010fca0000400000 */
[----:B------:R-:W-:-:S07]  /*2ac70*/  F2FP.F16.F32.PACK_AB R18, RZ, R18 ;  /* 0x00000012ff12723e */ /* 0x000fce00000000ff */
[----:B------:R0:W-:Y:S04]  /*2ac80*/  @P6 STG.E.U16 desc[UR36][R14.64], R18 ;  /* 0x000000120e006986 */ /* 0x0001e8000c101524 */
[----:B0-----:R-:W2:Y:S01]  /*2ac90*/  LDL.LU R18, [R1+0x30c] ;  /* 0x00030c0001127983 */ /* 0x001ea20000300800 */
[----:B------:R-:W-:-:S04]  /*2aca0*/  ISETP.GT.AND P6, PT, R3, 0x1, PT ;  /* 0x000000010300780c */ /* 0x000fc80003fc4270 */
[----:B------:R-:W-:Y:S01]  /*2acb0*/  ISETP.GT.AND P6, PT, R0, 0x88, P6 ;  /* 0x000000880000780c */ /* 0x000fe200037c4270 */
[----:B--2---:R-:W-:-:S05]  /*2acc0*/  FMUL R18, R18, R2 ;  /* 0x0000000212127220 */ /* 0x004fca0000400000 */
        /* <DEDUP_REMOVED lines=415> */
[----:B------:R5:W-:Y:S01]  /*2c6c0*/  @P6 STG.E.U16 desc[UR36][R10.64+0x120], R18 ;  /* 0x000120120a006986 */ /* 0x000be2000c101524 */
[----:B------:R-:W-:-:S04]  /*2c6d0*/  ISETP.GT.AND P6, PT, R3, 0x91, PT ;  /* 0x000000910300780c */ /* 0x000fc80003fc4270 */
[----:B------:R-:W-:Y:S01]  /*2c6e0*/  ISETP.GT.AND P6, PT, R0, 0x80, P6 ;  /* 0x000000800000780c */ /* 0x000fe200037c4270 */
[----:B-----5:R-:W-:Y:S02]  /*2c6f0*/  FMUL R18, R19, R2 ;  /* 0x0000000213127220 */ /* 0x020fe40000400000 */
[----:B------:R-:W2:Y:S03]  /*2c700*/  LDL.LU R19, [R1+0x2a4] ;  /* 0x0002a40001137983 */ /* 0x000ea60000300800 */
[----:B------:R-:W-:-:S07]  /*2c710*/  F2FP.F16.F32.PACK_AB R18, RZ, R18 ;  /* 0x00000012ff12723e */ /* 0x000fce00000000ff */
[----:B------:R0:W-:Y:S01]  /*2c720*/  @P6 STG.E.U16 desc[UR36][R10.64+0x122], R18 ;  /* 0x000122120a006986 */ /* 0x0001e2000c101524 */
[----:B------:R-:W-:-:S04]  /*2c730*/  ISETP.GT.AND P6, PT, R3, 0x90, PT ;  /* 0x000000900300780c */ /* 0x000fc80003fc4270 */
[----:B------:R-:W-:Y:S01]  /*2c740*/  ISETP.GT.AND P6, PT, R0, 0x88, P6 ;  /* 0x000000880000780c */ /* 0x000fe200037c4270 */
[----:B0-----:R-:W-:Y:S02]  /*2c750*/  FMUL R18, R235, R2 ;  /* 0x00000002eb127220 */ /* 0x001fe40000400000 */
[----:B------:R-:W3:Y:S03]  /*2c760*/  LDL.LU R235, [R1+0x2a8] ;  /* 0x0002a80001eb7983 */ /* 0x000ee60000300800 */
[----:B------:R-:W-:-:S07]  /*2c770*/  F2FP.F16.F32.PACK_AB R18, RZ, R18 ;  /* 0x00000012ff12723e */ /* 0x000fce00000000ff */
[----:B------:R0:W-:Y:S01]  /*2c780*/  @P6 STG.E.U16 desc[UR36][R14.64+0x120], R18 ;  /* 0x000120120e006986 */ /* 0x0001e2000c101524 */
[----:B------:R-:W-:-:S04]  /*2c790*/  ISETP.GT.AND P6, PT, R3, 0x91, PT ;  /* 0x000000910300780c */ /* 0x000fc80003fc4270 */
[----:B------:R-:W-:Y:S01]  /*2c7a0*/  ISETP.GT.AND P6, PT, R0, 0x88, P6 ;  /* 0x000000880000780c */ /* 0x000fe200037c4270 */
[----:B0-----:R-:W-:Y:S02]  /*2c7b0*/  FMUL R18, R234, R2 ;  /* 0x00000002ea127220 */ /* 0x001fe40000400000 */
[----:B------:R-:W4:Y:S03]  /*2c7c0*/  LDL.LU R234, [R1+0x2ac] ;  /* 0x0002ac0001ea7983 */ /* 0x000f260000300800 */
[----:B------:R-:W-:-:S07]  /*2c7d0*/  F2FP.F16.F32.PACK_AB R18, RZ, R18 ;  /* 0x00000012ff12723e */ /* 0x000fce00000000ff */
[----:B------:R0:W-:Y:S01]  /*2c7e0*/  @P6 STG.E.U16 desc[UR36][R14.64+0x122], R18 ;  /* 0x000122120e006986 */ /* 0x0001e2000c101524 */
[----:B------:R-:W-:-:S04]  /*2c7f0*/  ISETP.GT.AND P6, PT, R3, 0x98, PT ;  /* 0x000000980300780c */ /* 0x000fc80003fc4270 */
[----:B------:R-:W-:Y:S01]  /*2c800*/  ISETP.GT.AND P6, PT, R0, 0x80, P6 ;  /* 0x000000800000780c */ /* 0x000fe200037c4270 */
[----:B0-----:R-:W-:Y:S02]  /*2c810*/  FMUL R18, R233, R2 ;  /* 0x00000002e9127220 */ /* 0x001fe40000400000 */
[----:B------:R-:W5:Y:S03]  /*2c820*/  LDL.LU R233, [R1+0x2b0] ;  /* 0x0002b00001e97983 */ /* 0x000f660000300800 */
        /* <DEDUP_REMOVED lines=63> */
[----:B------:R-:W4:Y:S03]  /*2cc20*/  LDL.LU R222, [R1+0x2dc] ;  /* 0x0002dc0001de7983 */ /* 0x000f260000300800 */
[----:B------:R-:W-:-:S07]  /*2cc30*/  F2FP.F16.F32.PACK_AB R18, RZ, R18 ;  /* 0x00000012ff12723e */ /* 0x000fce00000000ff */
[----:B------:R0:W-:Y:S01]  /*2cc40*/  @P6 STG.E.U16 desc[UR36][R14.64+0x152], R18 ;  /* 0x000152120e006986 */ /* 0x0001e2000c101524 */
        /* <DEDUP_REMOVED lines=16> */
[----:B0-----:R-:W-:-:S05]  /*2cd50*/  FMUL R18, R216, R2 ;  /* 0x00000002d8127220 */ /* 0x001fca0000400000 */
[----:B------:R-:W-:-:S07]  /*2cd60*/  F2FP.F16.F32.PACK_AB R18, RZ, R18 ;  /* 0x00000012ff12723e */ /* 0x000fce00000000ff */
[----:B------:R0:W-:Y:S01]  /*2cd70*/  @P6 STG.E.U16 desc[UR36][R14.64+0x162], R18 ;  /* 0x000162120e006986 */ /* 0x0001e2000c101524 */
[----:B------:R-:W-:Y:S01]  /*2cd80*/  ISETP.GT.AND P6, PT, R0, 0x80, P0 ;  /* 0x000000800000780c */ /* 0x000fe200007c4270 */
[----:B0-----:R-:W-:Y:S02]  /*2cd90*/  FMUL R18, R23, R2 ;  /* 0x0000000217127220 */ /* 0x001fe40000400000 */
[----:B------:R-:W2:Y:S03]  /*2cda0*/  LDL.LU R23, [R1+0x2ec] ;  /* 0x0002ec0001177983 */ /* 0x000ea60000300800 */
[----:B------:R-:W-:-:S07]  /*2cdb0*/  F2FP.F16.F32.PACK_AB R18, RZ, R18 ;  /* 0x00000012ff12723e */ /* 0x000fce00000000ff */
[----:B------:R0:W-:Y:S01]  /*2cdc0*/  @P6 STG.E.U16 desc[UR36][R10.64+0x170], R18 ;  /* 0x000170120a006986 */ /* 0x0001e2000c101524 */
[----:B------:R-:W-:Y:S01]  /*2cdd0*/  ISETP.GT.AND P6, PT, R0, 0x80, P1 ;  /* 0x000000800000780c */ /* 0x000fe20000fc4270 */
[----:B0-----:R-:W-:Y:S02]  /*2cde0*/  FMUL R18, R22, R2 ;  /* 0x0000000216127220 */ /* 0x001fe40000400000 */
[----:B------:R-:W3:Y:S03]  /*2cdf0*/  LDL.LU R22, [R1+0x2f0] ;  /* 0x0002f00001167983 */ /* 0x000ee60000300800 */
        /* <DEDUP_REMOVED lines=10> */
[----:B------:R-:W-:Y:S01]  /*2cea0*/  F2FP.F16.F32.PACK_AB R18, RZ, R18 ;  /* 0x00000012ff12723e */ /* 0x000fe200000000ff */
[----:B------:R-:W5:Y:S06]  /*2ceb0*/  LDL.LU R216, [R1+0x2fc] ;  /* 0x0002fc0001d87983 */ /* 0x000f6c0000300800 */
[----:B------:R0:W-:Y:S04]  /*2cec0*/  @P6 STG.E.U16 desc[UR36][R14.64+0x172], R18 ;  /* 0x000172120e006986 */ /* 0x0001e8000c101524 */
[----:B0-----:R-:W2:Y:S01]  /*2ced0*/  LDL.LU R14, [R1+0x180] ;  /* 0x00018000010e7983 */ /* 0x001ea20000300800 */
[----:B------:R-:W-:-:S03]  /*2cee0*/  ISETP.GT.AND P6, PT, R0, 0x100, P5 ;  /* 0x000001000000780c */ /* 0x000fc60002fc4270 */
[----:B------:R-:W5:Y:S01]  /*2cef0*/  LDL.LU R18, [R1+0x2a0] ;  /* 0x0002a00001127983 */ /* 0x000f620000300800 */
[----:B--2---:R-:W-:-:S05]  /*2cf00*/  FMUL R14, R14, R2 ;  /* 0x000000020e0e7220 */ /* 0x004fca0000400000 */
[----:B------:R-:W-:-:S05]  /*2cf10*/  F2FP.F16.F32.PACK_AB R14, RZ, R14 ;  /* 0x0000000eff0e723e */ /* 0x000fca00000000ff */
        /* <DEDUP_REMOVED lines=405> */
[----:B------:R-:W-:Y:S02]  /*2e870*/  ISETP.GT.AND P5, PT, R0, 0x108, P6 ;  /* 0x000001080000780c */ /* 0x000fe400037a4270 */
[----:B------:R-:W-:Y:S01]  /*2e880*/  ISETP.GT.AND P6, PT, R3, 0x90, PT ;  /* 0x000000900300780c */ /* 0x000fe20003fc4270 */
[-C--:B------:R-:W-:Y:S01]  /*2e890*/  FMUL R23, R23, R2.reuse ;  /* 0x0000000217177220 */ /* 0x080fe20000400000 */
[-C--:B---3--:R-:W-:Y:S01]  /*2e8a0*/  FMUL R22, R22, R2.reuse ;  /* 0x0000000216167220 */ /* 0x088fe20000400000 */
[-C--:B----4-:R-:W-:Y:S01]  /*2e8b0*/  FMUL R21, R21, R2.reuse ;  /* 0x0000000215157220 */ /* 0x090fe20000400000 */
[-C--:B-----5:R-:W-:Y:S01]  /*2e8c0*/  FMUL R20, R20, R2.reuse ;  /* 0x0000000214147220 */ /* 0x0a0fe20000400000 */
[----:B--2---:R-:W-:-:S05]  /*2e8d0*/  FMUL R14, R14, R2 ;  /* 0x000000020e0e7220 */ /* 0x004fca0000400000 */
[----:B------:R-:W-:-:S05]  /*2e8e0*/  F2FP.F16.F32.PACK_AB R14, RZ, R14 ;  /* 0x0000000eff0e723e */ /* 0x000fca00000000ff */
[----:B------:R0:W-:Y:S01]  /*2e8f0*/  @P5 STG.E.U16 desc[UR36][R12.64+0x112], R14 ;  /* 0x0001120e0c005986 */ /* 0x0001e2000c101524 */
[----:B------:R-:W-:Y:S02]  /*2e900*/  ISETP.GT.AND P5, PT, R0, 0x100, P6 ;  /* 0x000001000000780c */ /* 0x000fe400037a4270 */
[----:B------:R-:W-:Y:S01]  /*2e910*/  ISETP.GT.AND P6, PT, R3, 0x91, PT ;  /* 0x000000910300780c */ /* 0x000fe20003fc4270 */
[----:B0-----:R-:W-:-:S05]  /*2e920*/  FMUL R14, R18, R2 ;  /* 0x00000002120e7220 */ /* 0x001fca0000400000 */
[----:B------:R-:W-:-:S05]  /*2e930*/  F2FP.F16.F32.PACK_AB R14, RZ, R14 ;  /* 0x0000000eff0e723e */ /* 0x000fca00000000ff */
[----:B------:R0:W-:Y:S01]  /*2e940*/  @P5 STG.E.U16 desc[UR36][R8.64+0x120], R14 ;  /* 0x0001200e08005986 */ /* 0x0001e2000c101524 */
[----:B------:R-:W-:Y:S01]  /*2e950*/  ISETP.GT.AND P5, PT, R0, 0x100, P6 ;  /* 0x000001000000780c */ /* 0x000fe200037a4270 */
[----:B0-----:R-:W-:-:S05]  /*2e960*/  FMUL R14, R19, R2 ;  /* 0x00000002130e7220 */ /* 0x001fca0000400000 */
[----:B------:R-:W-:-:S07]  /*2e970*/  F2FP.F16.F32.PACK_AB R14, RZ, R14 ;  /* 0x0000000eff0e723e */ /* 0x000fce00000000ff */
[----:B------:R0:W-:Y:S01]  /*2e980*/  @P5 STG.E.U16 desc[UR36][R8.64+0x122], R14 ;  /* 0x0001220e08005986 */ /* 0x0001e2000c101524 */
[----:B------:R-:W-:-:S04]  /*2e990*/  ISETP.GT.AND P5, PT, R3, 0x90, PT ;  /* 0x000000900300780c */ /* 0x000fc80003fa4270 */
[----:B------:R-:W-:Y:S01]  /*2e9a0*/  ISETP.GT.AND P5, PT, R0, 0x108, P5 ;  /* 0x000001080000780c */ /* 0x000fe20002fa4270 */
[-C--:B0-----:R-:W-:Y:S01]  /*2e9b0*/  FMUL R14, R235, R2.reuse ;  /* 0x00000002eb0e7220 */ /* 0x081fe20000400000 */
[----:B------:R-:W-:Y:S01]  /*2e9c0*/  FMUL R18, R222, R2 ;  /* 0x00000002de127220 */ /* 0x000fe20000400000 */
[----:B------:R-:W2:Y:S03]  /*2e9d0*/  LDL.LU R235, [R1+0x13c] ;  /* 0x00013c0001eb7983 */ /* 0x000ea60000300800 */
[----:B------:R-:W-:-:S07]  /*2e9e0*/  F2FP.F16.F32.PACK_AB R14, RZ, R14 ;  /* 0x0000000eff0e723e */ /* 0x000fce00000000ff */
[----:B------:R0:W-:Y:S01]  /*2e9f0*/  @P5 STG.E.U16 desc[UR36][R12.64+0x120], R14 ;  /* 0x0001200e0c005986 */ /* 0x0001e2000c101524 */
[----:B------:R-:W-:Y:S02]  /*2ea00*/  ISETP.GT.AND P5, PT, R0, 0x108, P6 ;  /* 0x000001080000780c */ /* 0x000fe400037a4270 */
[----:B------:R-:W-:Y:S01]  /*2ea10*/  ISETP.GT.AND P6, PT, R3, 0x98, PT ;  /* 0x000000980300780c */ /* 0x000fe20003fc4270 */
[----:B0-----:R-:W-:Y:S01]  /*2ea20*/  FMUL R14, R234, R2 ;  /* 0x00000002ea0e7220 */ /* 0x001fe20000400000 */
[----:B------:R-:W-:Y:S01]  /*2ea30*/  F2FP.F16.F32.PACK_AB R18, RZ, R18 ;  /* 0x00000012ff12723e */ /* 0x000fe200000000ff */
[----:B------:R-:W3:Y:S03]  /*2ea40*/  LDL.LU R234, [R1+0x140] ;  /* 0x0001400001ea7983 */ /* 0x000ee60000300800 */
[----:B------:R-:W-:-:S05]  /*2ea50*/  F2FP.F16.F32.PACK_AB R14, RZ, R14 ;  /* 0x0000000eff0e723e */ /* 0x000fca00000000ff */
[----:B------:R0:W-:Y:S01]  /*2ea60*/  @P5 STG.E.U16 desc[UR36][R12.64+0x122], R14 ;  /* 0x0001220e0c005986 */ /* 0x0001e2000c101524 */
[----:B------:R-:W-:Y:S02]  /*2ea70*/  ISETP.GT.AND P5, PT, R0, 0x100, P6 ;  /* 0x000001000000780c */ /* 0x000fe400037a4270 */
[----:B------:R-:W-:Y:S01]  /*2ea80*/  ISETP.GT.AND P6, PT, R3, 0x99, PT ;  /* 0x000000990300780c */ /* 0x000fe20003fc4270 */
[-C--:B0-----:R-:W-:Y:S01]  /*2ea90*/  FMUL R14, R233, R2.reuse ;  /* 0x00000002e90e7220 */ /* 0x081fe20000400000 */
[----:B------:R-:W-:Y:S01]  /*2eaa0*/  PRMT R217, R18, 0x7610, R217 ;  /* 0x0000761012d97816 */ /* 0x000fe200000000d9 */
[----:B------:R-:W-:Y:S01]  /*2eab0*/  FMUL R19, R219, R2 ;  /* 0x00000002db137220 */ /* 0x000fe20000400000 */
[----:B------:R-:W4:Y:S02]  /*2eac0*/  LDL.LU R233, [R1+0x144] ;  /* 0x0001440001e97983 */ /* 0x000f240000300800 */
[----:B------:R-:W-:-:S05]  /*2ead0*/  F2FP.F16.F32.PACK_AB R14, RZ, R14 ;  /* 0x0000000eff0e723e */ /* 0x000fca00000000ff */
        /* <DEDUP_REMOVED lines=12> */
[----:B------:R-:W-:Y:S02]  /*2eba0*/  ISETP.GT.AND P5, PT, R0, 0x108, P6 ;  /* 0x000001080000780c */ /* 0x000fe400037a4270 */
[----:B------:R-:W-:Y:S01]  /*2ebb0*/  ISETP.GT.AND P6, PT, R3, 0xa0, PT ;  /* 0x000000a00300780c */ /* 0x000fe20003fc4270 */
[----:B0-----:R-:W-:Y:S02]  /*2ebc0*/  FMUL R14, R230, R2 ;  /* 0x00000002e60e7220 */ /* 0x001fe40000400000 */
[----:B------:R-:W5:Y:S03]  /*2ebd0*/  LDL.LU R230, [R1+0x150] ;  /* 0x0001500001e67983 */ /* 0x000f660000300800 */
[----:B------:R-:W-:-:S05]  /*2ebe0*/  F2FP.F16.F32.PACK_AB R14, RZ, R14 ;  /* 0x0000000eff0e723e */ /* 0x000fca00000000ff */
[----:B------:R0:W-:Y:S01]  /*2ebf0*/  @P5 STG.E.U16 desc[UR36][R12.64+0x132], R14 ;  /* 0x0001320e0c005986 */ /* 0x0001e2000c101524 */
[----:B------:R-:W-:Y:S02]  /*2ec00*/  ISETP.GT.AND P5, PT, R0, 0x100, P6 ;  /* 0x000001000000780c */ /* 0x000fe400037a4270 */
[----:B------:R-:W-:Y:S01]  /*2ec10*/  ISETP.GT.AND P6, PT, R3, 0xa1, PT ;  /* 0x000000a10300780c */ /* 0x000fe20003fc4270 */
[----:B0-----:R-:W-:Y:S02]  /*2ec20*/  FMUL R14, R229, R2 ;  /* 0x00000002e50e7220 */ /* 0x001fe40000400000 */
[----:B------:R-:W5:Y:S03]  /*2ec30*/  LDL.LU R229, [R1+0x154] ;  /* 0x0001540001e57983 */ /* 0x000f660000300800 */
        /* <DEDUP_REMOVED lines=14> */
[----:B0-----:R-:W-:Y:S01]  /*2ed20*/  FMUL R14, R226, R2 ;  /* 0x00000002e20e7220 */ /* 0x001fe20000400000 */
[----:B------:R-:W-:Y:S01]  /*2ed30*/  ISETP.GT.AND P6, PT, R3, 0xa8, PT ;  /* 0x000000a80300780c */ /* 0x000fe20003fc4270 */
[----:B------:R-:W5:Y:S03]  /*2ed40*/  LDL.LU R226, [R1+0x160] ;  /* 0x0001600001e27983 */ /* 0x000f660000300800 */
[----:B------:R-:W-:-:S04]  /*2ed50*/  F2FP.F16.F32.PACK_AB R14, RZ, R14 ;  /* 0x0000000eff0e723e */ /* 0x000fc800000000ff */
[----:B------:R-:W-:Y:S01]  /*2ed60*/  PRMT R15, R14, 0x7610, R15 ;  /* 0x000076100e0f7816 */ /* 0x000fe2000000000f */
[----:B------:R-:W-:Y:S02]  /*2ed70*/  FMUL R14, R225, R2 ;  /* 0x00000002e10e7220 */ /* 0x000fe40000400000 */
[----:B------:R-:W5:Y:S04]  /*2ed80*/  LDL.LU R225, [R1+0x164] ;  /* 0x0001640001e17983 */ /* 0x000f680000300800 */
[----:B------:R0:W-:Y:S01]  /*2ed90*/  @P5 STG.E.U16 desc[UR36][R12.64+0x142], R15 ;  /* 0x0001420f0c005986 */ /* 0x0001e2000c101524 */
[----:B------:R-:W-:Y:S02]  /*2eda0*/  ISETP.GT.AND P5, PT, R0, 0x100, P6 ;  /* 0x000001000000780c */ /* 0x000fe400037a4270 */
[----:B------:R-:W-:-:S02]  /*2edb0*/  F2FP.F16.F32.PACK_AB R14, RZ, R14 ;  /* 0x0000000eff0e723e */ /* 0x000fc400000000ff */
[----:B------:R-:W-:-:S09]  /*2edc0*/  ISETP.GT.AND P6, PT, R0, 0x108, P6 ;  /* 0x000001080000780c */ /* 0x000fd200037c4270 */
[----:B------:R1:W-:Y:S01]  /*2edd0*/  @P5 STG.E.U16 desc[UR36][R8.64+0x150], R14 ;  /* 0x0001500e08005986 */ /* 0x0003e2000c101524 */
[----:B------:R-:W-:Y:S01]  /*2ede0*/  ISETP.GT.AND P5, PT, R0, 0x100, P4 ;  /* 0x000001000000780c */ /* 0x000fe200027a4270 */
[-C--:B0-----:R-:W-:Y:S01]  /*2edf0*/  FMUL R15, R224, R2.reuse ;  /* 0x00000002e00f7220 */ /* 0x081fe20000400000 */
[----:B-1----:R-:W-:-:S04]  /*2ee00*/  FMUL R14, R223, R2 ;  /* 0x00000002df0e7220 */ /* 0x002fc80000400000 */
[----:B------:R-:W-:Y:S01]  /*2ee10*/  F2FP.F16.F32.PACK_AB R15, RZ, R15 ;  /* 0x0000000fff0f723e */ /* 0x000fe200000000ff */
[----:B------:R-:W5:Y:S01]  /*2ee20*/  LDL.LU R224, [R1+0x168] ;  /* 0x0001680001e07983 */ /* 0x000f620000300800 */
[----:B------:R-:W-:-:S05]  /*2ee30*/  F2FP.F16.F32.PACK_AB R14, RZ, R14 ;  /* 0x0000000eff0e723e */ /* 0x000fca00000000ff */
[----:B------:R0:W-:Y:S01]  /*2ee40*/  @P5 STG.E.U16 desc[UR36][R8.64+0x152], R15 ;  /* 0x0001520f08005986 */ /* 0x0001e2000c101524 */
[----:B------:R-:W-:-:S03]  /*2ee50*/  ISETP.GT.AND P4, PT, R0, 0x108, P4 ;  /* 0x000001080000780c */ /* 0x000fc60002784270 */
[----:B------:R1:W-:Y:S01]  /*2ee60*/  @P6 STG.E.U16 desc[UR36][R12.64+0x150], R14 ;  /* 0x0001500e0c006986 */ /* 0x0003e2000c101524 */
[C---:B------:R-:W-:Y:S02]  /*2ee70*/  ISETP.GT.AND P5, PT, R0.reuse, 0x100, P3 ;  /* 0x000001000000780c */ /* 0x040fe40001fa4270 */
[----:B------:R-:W-:Y:S01]  /*2ee80*/  ISETP.GT.AND P6, PT, R0, 0x100, P2 ;  /* 0x000001000000780c */ /* 0x000fe200017c4270 */
[----:B------:R-:W5:Y:S01]  /*2ee90*/  LDL.LU R223, [R1+0x16c] ;  /* 0x00016c0001df7983 */ /* 0x000f620000300800 */
[-C--:B0-----:R-:W-:Y:S01]  /*2eea0*/  FMUL R15, R221, R2.reuse ;  /* 0x00000002dd0f7220 */ /* 0x081fe20000400000 */
[----:B-1----:R-:W-:-:S04]  /*2eeb0*/  FMUL R14, R220, R2 ;  /* 0x00000002dc0e7220 */ /* 0x002fc80000400000 */
[----:B------:R-:W-:Y:S01]  /*2eec0*/  F2FP.F16.F32.PACK_AB R15, RZ, R15 ;  /* 0x0000000fff0f723e */ /* 0x000fe200000000ff */
[----:B------:R-:W-:Y:S01]  /*2eed0*/  @P4 STG.E.U16 desc[UR36][R12.64+0x152], R217 ;  /* 0x000152d90c004986 */ /* 0x000fe2000c101524 */
[----:B------:R-:W-:Y:S02]  /*2eee0*/  ISETP.GT.AND P2, PT, R0, 0x108, P2 ;  /* 0x000001080000780c */ /* 0x000fe40001744270 */
[----:B------:R-:W-:Y:S01]  /*2eef0*/  F2FP.F16.F32.PACK_AB R14, RZ, R14 ;  /* 0x0000000eff0e723e */ /* 0x000fe200000000ff */
[----:B------:R-:W5:Y:S01]  /*2ef00*/  LDL.LU R222, [R1+0x170] ;  /* 0x0001700001de7983 */ /* 0x000f620000300800 */
[----:B------:R-:W-:Y:S02]  /*2ef10*/  PRMT R18, R15, 0x7610, R18 ;  /* 0x000076100f127816 */ /* 0x000fe40000000012 */
[----:B------:R-:W-:Y:S01]  /*2ef20*/  PRMT R15, R14, 0x7610, R15 ;  /* 0x000076100e0f7816 */ /* 0x000fe2000000000f */
[----:B------:R-:W5:Y:S01]  /*2ef30*/  LDL.LU R221, [R1+0x174] ;  /* 0x0001740001dd7983 */ /* 0x000f620000300800 */
[----:B------:R-:W-:-:S02]  /*2ef40*/  F2FP.F16.F32.PACK_AB R14, RZ, R19 ;  /* 0x00000013ff0e723e */ /* 0x000fc400000000ff */
[C---:B------:R-:W-:Y:S01]  /*2ef50*/  ISETP.GT.AND P3, PT, R0.reuse, 0x108, P3 ;  /* 0x000001080000780c */ /* 0x040fe20001f64270 */
[----:B------:R0:W-:Y:S01]  /*2ef60*/  @P5 STG.E.U16 desc[UR36][R8.64+0x162], R15 ;  /* 0x0001620f08005986 */ /* 0x0001e2000c101524 */
[C---:B------:R-:W-:Y:S02]  /*2ef70*/  ISETP.GT.AND P4, PT, R0.reuse, 0x100, P0 ;  /* 0x000001000000780c */ /* 0x040fe40000784270 */
[----:B------:R-:W-:Y:S01]  /*2ef80*/  ISETP.GT.AND P5, PT, R0, 0x100, P1 ;  /* 0x000001000000780c */ /* 0x000fe20000fa4270 */
[----:B------:R1:W-:Y:S04]  /*2ef90*/  @P6 STG.E.U16 desc[UR36][R8.64+0x160], R18 ;  /* 0x0001601208006986 */ /* 0x0003e8000c101524 */
[----:B------:R1:W-:Y:S01]  /*2efa0*/  @P2 STG.E.U16 desc[UR36][R12.64+0x160], R14 ;  /* 0x0001600e0c002986 */ /* 0x0003e2000c101524 */
[----:B0-----:R-:W-:-:S03]  /*2efb0*/  F2FP.F16.F32.PACK_AB R15, RZ, R22 ;  /* 0x00000016ff0f723e */ /* 0x001fc600000000ff */
[----:B------:R-:W5:Y:S01]  /*2efc0*/  LDL.LU R220, [R1+0x178] ;  /* 0x0001780001dc7983 */ /* 0x000f620000300800 */
[----:B-1----:R-:W-:-:S03]  /*2efd0*/  F2FP.F16.F32.PACK_AB R18, RZ, R23 ;  /* 0x00000017ff12723e */ /* 0x002fc600000000ff */
[----:B------:R-:W5:Y:S01]  /*2efe0*/  LDL.LU R219, [R1+0x17c] ;  /* 0x00017c0001db7983 */ /* 0x000f620000300800 */
[----:B------:R-:W-:-:S03]  /*2eff0*/  F2FP.F16.F32.PACK_AB R14, RZ, R21 ;  /* 0x00000015ff0e723e */ /* 0x000fc600000000ff */
[----:B------:R-:W2:Y:S01]  /*2f000*/  LDL.LU R217, [R1+0x138] ;  /* 0x0001380001d97983 */ /* 0x000ea20000300800 */
[----:B------:R-:W-:Y:S02]  /*2f010*/  PRMT R19, R18, 0x7610, R19 ;  /* 0x0000761012137816 */ /* 0x000fe40000000013 */
[----:B------:R-:W-:Y:S01]  /*2f020*/  PRMT R18, R15, 0x7610, R18 ;  /* 0x000076100f127816 */ /* 0x000fe20000000012 */
[----:B------:R-:W3:Y:S01]  /*2f030*/  LDL.LU R23, [R1+0x134] ;  /* 0x0001340001177983 */ /* 0x000ee20000300800 */
[----:B------:R-:W-:Y:S02]  /*2f040*/  PRMT R15, R14, 0x7610, R15 ;  /* 0x000076100e0f7816 */ /* 0x000fe4000000000f */
[----:B------:R-:W-:Y:S01]  /*2f050*/  F2FP.F16.F32.PACK_AB R14, RZ, R20 ;  /* 0x00000014ff0e723e */ /* 0x000fe200000000ff */
[----:B------:R-:W4:Y:S04]  /*2f060*/  LDL.LU R22, [R1+0x130] ;  /* 0x0001300001167983 */ /* 0x000f280000300800 */
[----:B------:R-:W5:Y:S04]  /*2f070*/  LDL.LU R21, [R1+0x12c] ;  /* 0x00012c0001157983 */ /* 0x000f680000300800 */
[----:B------:R-:W2:Y:S04]  /*2f080*/  LDL.LU R20, [R1+0x128] ;  /* 0x0001280001147983 */ /* 0x000ea80000300800 */
[----:B------:R0:W-:Y:S04]  /*2f090*/  @P3 STG.E.U16 desc[UR36][R12.64+0x162], R19 ;  /* 0x000162130c003986 */ /* 0x0001e8000c101524 */
[----:B------:R1:W-:Y:S04]  /*2f0a0*/  @P4 STG.E.U16 desc[UR36][R8.64+0x170], R18 ;  /* 0x0001701208004986 */ /* 0x0003e8000c101524 */
[----:B------:R1:W-:Y:S04]  /*2f0b0*/  @P5 STG.E.U16 desc[UR36][R8.64+0x172], R15 ;  /* 0x0001720f08005986 */ /* 0x0003e8000c101524 */
[----:B0-----:R-:W3:Y:S04]  /*2f0c0*/  LDL.LU R19, [R1+0x8] ;  /* 0x0000080001137983 */ /* 0x001ee80000300800 */
[----:B-1----:R-:W4:Y:S01]  /*2f0d0*/  LDL.LU R18, [R1+0x4] ;  /* 0x0000040001127983 */ /* 0x002f220000300800 */
[----:B------:R-:W-:-:S03]  /*2f0e0*/  PRMT R15, R14, 0x7610, R15 ;  /* 0x000076100e0f7816 */ /* 0x000fc6000000000f */
[----:B------:R-:W5:Y:S01]  /*2f0f0*/  LDL.LU R14, [R1] ;  /* 0x00000000010e7983 */ /* 0x000f620000300800 */
[C---:B------:R-:W-:Y:S02]  /*2f100*/  ISETP.GT.AND P0, PT, R0.reuse, 0x108, P0 ;  /* 0x000001080000780c */ /* 0x040fe40000704270 */
[----:B------:R-:W-:Y:S02]  /*2f110*/  ISETP.GT.AND P1, PT, R0, 0x108, P1 ;  /* 0x000001080000780c */ /* 0x000fe40000f24270 */
[----:B------:R-:W-:Y:S01]  /*2f120*/  ISETP.GT.AND P3, PT, R3, 0xc0, PT ;  /* 0x000000c00300780c */ /* 0x000fe20003f64270 */
[----:B------:R-:W-:-:S08]  /*2f130*/  FMUL R216, R216, R2 ;  /* 0x00000002d8d87220 */ /* 0x000fd00000400000 */
[----:B------:R0:W-:Y:S01]  /*2f140*/  @P0 STG.E.U16 desc[UR36][R12.64+0x170], R15 ;  /* 0x0001700f0c000986 */ /* 0x0001e2000c101524 */
[----:B------:R-:W-:Y:S02]  /*2f150*/  ISETP.GT.AND P0, PT, R0, RZ, P3 ;  /* 0x000000ff0000720c */ /* 0x000fe40001f04270 */
[----:B0-----:R-:W-:Y:S02]  /*2f160*/  F2FP.F16.F32.PACK_AB R15, RZ, R216 ;  /* 0x000000d8ff0f723e */ /* 0x001fe400000000ff */
[----:B------:R-:W2:Y:S04]  /*2f170*/  LDL.LU R216, [R1+0x124] ;  /* 0x0001240001d87983 */ /* 0x000ea80000300800 */
[----:B------:R0:W-:Y:S01]  /*2f180*/  @P1 STG.E.U16 desc[UR36][R12.64+0x172], R15 ;  /* 0x0001720f0c001986 */ /* 0x0001e2000c101524 */
[-C--:B----4-:R-:W-:Y:S01]  /*2f190*/  FMUL R18, R18, R2.reuse ;  /* 0x0000000212127220 */ /* 0x090fe20000400000 */
[----:B-----5:R-:W-:-:S04]  /*2f1a0*/  FMUL R14, R14, R2 ;  /* 0x000000020e0e7220 */ /* 0x020fc80000400000 */
[----:B0-----:R-:W-:Y:S02]  /*2f1b0*/  F2FP.F16.F32.PACK_AB R13, RZ, R18 ;  /* 0x00000012ff0d723e */ /* 0x001fe400000000ff */
[----:B------:R-:W-:-:S05]  /*2f1c0*/  F2FP.F16.F32.PACK_AB R14, RZ, R14 ;  /* 0x0000000eff0e723e */ /* 0x000fca00000000ff */
[----:B------:R0:W-:Y:S02]  /*2f1d0*/  @P0 STG.E.U16 desc[UR36][R4.64+0x180], R14 ;  /* 0x0001800e04000986 */ /* 0x0001e4000c101524 */
[----:B0-----:R-:W-:Y:S02]  /*2f1e0*/  PRMT R14, R13, 0x7610, R14 ;  /* 0x000076100d0e7816 */ /* 0x001fe4000000000e */
[----:B------:R-:W4:Y:S01]  /*2f1f0*/  LDL.LU R13, [R1+0xc] ;  /* 0x00000c00010d7983 */ /* 0x000f220000300800 */
[----:B------:R-:W-:Y:S01]  /*2f200*/  ISETP.GT.AND P6, PT, R3, 0xc1, PT ;  /* 0x000000c10300780c */ /* 0x000fe20003fc4270 */
[----:B---3--:R-:W-:-:S03]  /*2f210*/  FMUL R19, R19, R2 ;  /* 0x0000000213137220 */ /* 0x008fc60000400000 */
[C---:B------:R-:W-:Y:S02]  /*2f220*/  ISETP.GT.AND P2, PT, R0.reuse, RZ, P6 ;  /* 0x000000ff0000720c */ /* 0x040fe40003744270 */
[C---:B------:R-:W-:Y:S02]  /*2f230*/  ISETP.GT.AND P3, PT, R0.reuse, 0x8, P3 ;  /* 0x000000080000780c */ /* 0x040fe40001f64270 */
[----:B------:R-:W-:Y:S02]  /*2f240*/  F2FP.F16.F32.PACK_AB R12, RZ, R19 ;  /* 0x00000013ff0c723e */ /* 0x000fe400000000ff */
[----:B------:R-:W-:Y:S02]  /*2f250*/  ISETP.GT.AND P0, PT, R0, 0x8, P6 ;  /* 0x000000080000780c */ /* 0x000fe40003704270 */
[----:B------:R-:W-:-:S05]  /*2f260*/  PRMT R15, R12, 0x7610, R15 ;  /* 0x000076100c0f7816 */ /* 0x000fca000000000f */
[----:B------:R0:W-:Y:S04]  /*2f270*/  @P2 STG.E.U16 desc[UR36][R4.64+0x182], R14 ;  /* 0x0001820e04002986 */ /* 0x0001e8000c101524 */
[----:B------:R-:W-:Y:S01]  /*2f280*/  @P3 STG.E.U16 desc[UR36][R6.64+0x180], R15 ;  /* 0x0001800f06003986 */ /* 0x000fe2000c101524 */
[----:B----4-:R-:W-:-:S05]  /*2f290*/  FMUL R13, R13, R2 ;  /* 0x000000020d0d7220 */ /* 0x010fca0000400000 */
[----:B------:R-:W-:Y:S02]  /*2f2a0*/  F2FP.F16.F32.PACK_AB R12, RZ, R13 ;  /* 0x0000000dff0c723e */ /* 0x000fe400000000ff */
[----:B------:R-:W3:Y:S02]  /*2f2b0*/  LDL.LU R13, [R1+0x10] ;  /* 0x00001000010d7983 */ /* 0x000ee40000300800 */
[----:B0-----:R-:W-:Y:S02]  /*2f2c0*/  PRMT R14, R12, 0x7610, R14 ;  /* 0x000076100c0e7816 */ /* 0x001fe4000000000e */
[----:B------:R-:W4:Y:S04]  /*2f2d0*/  LDL.LU R12, [R1+0x14] ;  /* 0x00001400010c7983 */ /* 0x000f280000300800 */
[----:B------:R0:W-:Y:S04]  /*2f2e0*/  @P0 STG.E.U16 desc[UR36][R6.64+0x182], R14 ;  /* 0x0001820e06000986 */ /* 0x0001e8000c101524 */
[----:B0-----:R-:W5:Y:S01]  /*2f2f0*/  LDL.LU R14, [R1+0x18] ;  /* 0x00001800010e7983 */ /* 0x001f620000300800 */
[----:B------:R-:W-:-:S02]  /*2f300*/  ISETP.GT.AND P5, PT, R3, 0xc8, PT ;  /* 0x000000c80300780c */ /* 0x000fc40003fa4270 */
[----:B------:R-:W-:Y:S02]  /*2f310*/  ISETP.GT.AND P4, PT, R3, 0xc9, PT ;  /* 0x000000c90300780c */ /* 0x000fe40003f84270 */
[C---:B------:R-:W-:Y:S02]  /*2f320*/  ISETP.GT.AND P1, PT, R0.reuse, RZ, P5 ;  /* 0x000000ff0000720c */ /* 0x040fe40002f24270 */
[C---:B------:R-:W-:Y:S02]  /*2f330*/  ISETP.GT.AND P2, PT, R0.reuse, RZ, P4 ;  /* 0x000000ff0000720c */ /* 0x040fe40002744270 */
[----:B------:R-:W-:Y:S01]  /*2f340*/  ISETP.GT.AND P0, PT, R0, 0x8, P5 ;  /* 0x000000080000780c */ /* 0x000fe20002f04270 */
[-C--:B---3--:R-:W-:Y:S01]  /*2f350*/  FMUL R13, R13, R2.reuse ;  /* 0x000000020d0d7220 */ /* 0x088fe20000400000 */
[----:B----4-:R-:W-:-:S04]  /*2f360*/  FMUL R12, R12, R2 ;  /* 0x000000020c0c7220 */ /* 0x010fc80000400000 */
[----:B------:R-:W-:Y:S02]  /*2f370*/  F2FP.F16.F32.PACK_AB R13, RZ, R13 ;  /* 0x0000000dff0d723e */ /* 0x000fe400000000ff */
[----:B------:R-:W-:Y:S02]  /*2f380*/  F2FP.F16.F32.PACK_AB R12, RZ, R12 ;  /* 0x0000000cff0c723e */ /* 0x000fe400000000ff */
[----:B------:R-:W-:Y:S01]  /*2f390*/  PRMT R15, R13, 0x7610, R15 ;  /* 0x000076100d0f7816 */ /* 0x000fe2000000000f */
[----:B-----5:R-:W-:-:S05]  /*2f3a0*/  FMUL R14, R14, R2 ;  /* 0x000000020e0e7220 */ /* 0x020fca0000400000 */
[----:B------:R-:W-:Y:S02]  /*2f3b0*/  F2FP.F16.F32.PACK_AB R13, RZ, R14 ;  /* 0x0000000eff0d723e */ /* 0x000fe400000000ff */
[----:B------:R-:W-:Y:S02]  /*2f3c0*/  PRMT R14, R12, 0x7610, R14 ;  /* 0x000076100c0e7816 */ /* 0x000fe4000000000e */
[----:B------:R-:W-:Y:S01]  /*2f3d0*/  PRMT R12, R13, 0x7610, R12 ;  /* 0x000076100d0c7816 */ /* 0x000fe2000000000c */
[----:B------:R0:W-:Y:S04]  /*2f3e0*/  @P1 STG.E.U16 desc[UR36][R4.64+0x190], R15 ;  /* 0x0001900f04001986 */ /* 0x0001e8000c101524 */
[----:B------:R-:W-:Y:S04]  /*2f3f0*/  @P2 STG.E.U16 desc[UR36][R4.64+0x192], R14 ;  /* 0x0001920e04002986 */ /* 0x000fe8000c101524 */
[----:B------:R1:W-:Y:S04]  /*2f400*/  @P0 STG.E.U16 desc[UR36][R6.64+0x190], R12 ;  /* 0x0001900c06000986 */ /* 0x0003e8000c101524 */
[----:B0-----:R-:W3:Y:S04]  /*2f410*/  LDL.LU R15, [R1+0x11c] ;  /* 0x00011c00010f7983 */ /* 0x001ee80000300800 */
[----:B------:R-:W4:Y:S04]  /*2f420*/  LDL.LU R13, [R1+0x1c] ;  /* 0x00001c00010d7983 */ /* 0x000f280000300800 */
[----:B-1----:R-:W5:Y:S02]  /*2f430*/  LDL.LU R12, [R1+0x20] ;  /* 0x00002000010c7983 */ /* 0x002f640000300800 */
[----:B-----5:R-:W-:-:S05]  /*2f440*/  FMUL R12, R12, R2 ;  /* 0x000000020c0c7220 */ /* 0x020fca0000400000 */
[----:B------:R-:W-:-:S04]  /*2f450*/  F2FP.F16.F32.PACK_AB R12, RZ, R12 ;  /* 0x0000000cff0c723e */ /* 0x000fc800000000ff */
[----:B------:R-:W-:Y:S02]  /*2f460*/  PRMT R14, R12, 0x7610, R14 ;  /* 0x000076100c0e7816 */ /* 0x000fe4000000000e */
[----:B------:R-:W5:Y:S01]  /*2f470*/  LDL.LU R12, [R1+0x24] ;  /* 0x00002400010c7983 */ /* 0x000f620000300800 */
[----:B------:R-:W-:Y:S02]  /*2f480*/  ISETP.GT.AND P3, PT, R3, 0xd0, PT ;  /* 0x000000d00300780c */ /* 0x000fe40003f64270 */
[C---:B------:R-:W-:Y:S02]  /*2f490*/  ISETP.GT.AND P1, PT, R0.reuse, 0x8, P4 ;  /* 0x000000080000780c */ /* 0x040fe40002724270 */
[----:B------:R-:W-:Y:S01]  /*2f4a0*/  ISETP.GT.AND P0, PT, R0, RZ, P3 ;  /* 0x000000ff0000720c */ /* 0x000fe20001f04270 */
[----:B----4-:R-:W-:-:S05]  /*2f4b0*/  FMUL R13, R13, R2 ;  /* 0x000000020d0d7220 */ /* 0x010fca0000400000 */
[----:B------:R-:W-:-:S05]  /*2f4c0*/  F2FP.F16.F32.PACK_AB R13, RZ, R13 ;  /* 0x0000000dff0d723e */ /* 0x000fca00000000ff */
[----:B------:R-:W-:Y:S04]  /*2f4d0*/  @P1 STG.E.U16 desc[UR36][R6.64+0x192], R13 ;  /* 0x0001920d06001986 */ /* 0x000fe8000c101524 */
[----:B------:R0:W-:Y:S04]  /*2f4e0*/  @P0 STG.E.U16 desc[UR36][R4.64+0x1a0], R14 ;  /* 0x0001a00e04000986 */ /* 0x0001e8000c101524 */
[----:B0-----:R-:W4:Y:S01]  /*2f4f0*/  LDL.LU R14, [R1+0x30] ;  /* 0x00003000010e7983 */ /* 0x001f220000300800 */
[----:B-----5:R-:W-:-:S05]  /*2f500*/  FMUL R12, R12, R2 ;  /* 0x000000020c0c7220 */ /* 0x020fca0000400000 */
[----:B------:R-:W-:-:S04]  /*2f510*/  F2FP.F16.F32.PACK_AB R12, RZ, R12 ;  /* 0x0000000cff0c723e */ /* 0x000fc800000000ff */
[----:B------:R-:W-:Y:S02]  /*2f520*/  PRMT R13, R12, 0x7610, R13 ;  /* 0x000076100c0d7816 */ /* 0x000fe4000000000d */
[----:B------:R-:W5:Y:S01]  /*2f530*/  LDL.LU R12, [R1+0x28] ;  /* 0x00002800010c7983 */ /* 0x000f620000300800 */
[----:B------:R-:W-:-:S04]  /*2f540*/  ISETP.GT.AND P2, PT, R3, 0xd1, PT ;  /* 0x000000d10300780c */ /* 0x000fc80003f44270 */
[----:B------:R-:W-:-:S13]  /*2f550*/  ISETP.GT.AND P0, PT, R0, RZ, P2 ;  /* 0x000000ff0000720c */ /* 0x000fda0001704270 */
[----:B------:R0:W-:Y:S01]  /*2f560*/  @P0 STG.E.U16 desc[UR36][R4.64+0x1a2], R13 ;  /* 0x0001a20d04000986 */ /* 0x0001e2000c101524 */
[----:B-----5:R-:W-:-:S05]  /*2f570*/  FMUL R12, R12, R2 ;  /* 0x000000020c0c7220 */ /* 0x020fca0000400000 */
[----:B------:R-:W-:-:S04]  /*2f580*/  F2FP.F16.F32.PACK_AB R12, RZ, R12 ;  /* 0x0000000cff0c723e */ /* 0x000fc800000000ff */
[----:B0-----:R-:W-:Y:S02]  /*2f590*/  PRMT R13, R12, 0x7610, R13 ;  /* 0x000076100c0d7816 */ /* 0x001fe4000000000d */
[----:B------:R-:W5:Y:S01]  /*2f5a0*/  LDL.LU R12, [R1+0x2c] ;  /* 0x00002c00010c7983 */ /* 0x000f620000300800 */
[----:B------:R-:W-:-:S13]  /*2f5b0*/  ISETP.GT.AND P0, PT, R0, 0x8, P3 ;  /* 0x000000080000780c */ /* 0x000fda0001f04270 */
[----:B------:R-:W-:Y:S01]  /*2f5c0*/  @P0 STG.E.U16 desc[UR36][R6.64+0x1a0], R13 ;  /* 0x0001a00d06000986 */ /* 0x000fe2000c101524 */
[----:B------:R-:W-:Y:S02]  /*2f5d0*/  ISETP.GT.AND P0, PT, R0, 0x8, P2 ;  /* 0x000000080000780c */ /* 0x000fe40001704270 */
[----:B------:R-:W-:Y:S01]  /*2f5e0*/  ISETP.GT.AND P2, PT, R3, 0xd8, PT ;  /* 0x000000d80300780c */ /* 0x000fe20003f44270 */
[----:B----4-:R-:W-:-:S05]  /*2f5f0*/  FMUL R14, R14, R2 ;  /* 0x000000020e0e7220 */ /* 0x010fca0000400000 */
[----:B------:R-:W-:Y:S01]  /*2f600*/  F2FP.F16.F32.PACK_AB R14, RZ, R14 ;  /* 0x0000000eff0e723e */ /* 0x000fe200000000ff */
[----:B-----5:R-:W-:-:S05]  /*2f610*/  FMUL R12, R12, R2 ;  /* 0x000000020c0c7220 */ /* 0x020fca0000400000 */
[----:B------:R-:W-:-:S05]  /*2f620*/  F2FP.F16.F32.PACK_AB R12, RZ, R12 ;  /* 0x0000000cff0c723e */ /* 0x000fca00000000ff */
[----:B------:R0:W-:Y:S02]  /*2f630*/  @P0 STG.E.U16 desc[UR36][R6.64+0x1a2], R12 ;  /* 0x0001a20c06000986 */ /* 0x0001e4000c101524 */
[----:B0-----:R-:W-:-:S04]  /*2f640*/  IADD3 R12, P0, R10, UR5, RZ ;  /* 0x000000050a0c7c10 */ /* 0x001fc8000ff1e0ff */
[----:B------:R-:W-:Y:S02]  /*2f650*/  IADD3.X R13, R11, UR4, RZ, P0, !PT ;  /* 0x000000040b0d7c10 */ /* 0x000fe400087fe4ff */
[----:B------:R-:W-:-:S13]  /*2f660*/  ISETP.GT.AND P0, PT, R0, RZ, P2 ;  /* 0x000000ff0000720c */ /* 0x000fda0001704270 */
[----:B------:R0:W-:Y:S04]  /*2f670*/  @P0 STG.E.U16 desc[UR36][R4.64+0x1b0], R14 ;  /* 0x0001b00e04000986 */ /* 0x0001e8000c101524 */
[----:B0-----:R-:W4:Y:S01]  /*2f680*/  LDL.LU R14, [R1+0x34] ;  /* 0x00003400010e7983 */ /* 0x001f220000300800 */
[----:B------:R-:W-:-:S04]  /*2f690*/  ISETP.GT.AND P1, PT, R3, 0xd9, PT ;  /* 0x000000d90300780c */ /* 0x000fc80003f24270 */
[----:B------:R-:W-:Y:S01]  /*2f6a0*/  ISETP.GT.AND P0, PT, R0, RZ, P1 ;  /* 0x000000ff0000720c */ /* 0x000fe20000f04270 */
[----:B----4-:R-:W-:-:S05]  /*2f6b0*/  FMUL R14, R14, R2 ;  /* 0x000000020e0e7220 */ /* 0x010fca0000400000 */
[----:B------:R-:W-:-:S07]  /*2f6c0*/  F2FP.F16.F32.PACK_AB R14, RZ, R14 ;  /* 0x0000000eff0e723e */ /* 0x000fce00000000ff */
[----:B------:R0:W-:Y:S04]  /*2f6d0*/  @P0 STG.E.U16 desc[UR36][R4.64+0x1b2], R14 ;  /* 0x0001b20e04000986 */ /* 0x0001e8000c101524 */
[----:B0-----:R-:W4:Y:S01]  /*2f6e0*/  LDL.LU R14, [R1+0x38] ;  /* 0x00003800010e7983 */ /* 0x001f220000300800 */
[----:B------:R-:W-:Y:S01]  /*2f6f0*/  ISETP.GT.AND P0, PT, R0, 0x8, P2 ;  /* 0x000000080000780c */ /* 0x000fe20001704270 */
        /* <DEDUP_REMOVED lines=308> */
[----:B---3--:R-:W-:-:S05]  /*30a40*/  FMUL R15, R15, R2 ;  /* 0x000000020f0f7220 */ /* 0x008fca0000400000 */
[----:B------:R-:W-:Y:S01]  /*30a50*/  F2FP.F16.F32.PACK_AB R15, RZ, R15 ;  /* 0x0000000fff0f723e */ /* 0x000fe200000000ff */
[----:B----4-:R-:W-:-:S05]  /*30a60*/  FMUL R14, R14, R2 ;  /* 0x000000020e0e7220 */ /* 0x010fca0000400000 */
[----:B------:R-:W-:-:S05]  /*30a70*/  F2FP.F16.F32.PACK_AB R14, RZ, R14 ;  /* 0x0000000eff0e723e */ /* 0x000fca00000000ff */
[----:B------:R0:W-:Y:S02]  /*30a80*/  @P0 STG.E.U16 desc[UR36][R6.64+0x290], R14 ;  /* 0x0002900e06000986 */ /* 0x0001e4000c101524 */
[----:B0-----:R-:W-:Y:S02]  /*30a90*/  PRMT R14, R15, 0x7610, R14 ;  /* 0x000076100f0e7816 */ /* 0x001fe4000000000e */
[----:B------:R-:W3:Y:S01]  /*30aa0*/  LDL.LU R15, [R1+0x120] ;  /* 0x00012000010f7983 */ /* 0x000ee20000300800 */
[----:B------:R-:W-:Y:S02]  /*30ab0*/  ISETP.GT.AND P0, PT, R0, 0x8, P1 ;  /* 0x000000080000780c */ /* 0x000fe40000f04270 */
[----:B------:R-:W-:-:S11]  /*30ac0*/  ISETP.GT.AND P2, PT, R3, 0x150, PT ;  /* 0x000001500300780c */ /* 0x000fd60003f44270 */
[----:B------:R0:W-:Y:S01]  /*30ad0*/  @P0 STG.E.U16 desc[UR36][R6.64+0x292], R14 ;  /* 0x0002920e06000986 */ /* 0x0001e2000c101524 */
[----:B------:R-:W-:Y:S02]  /*30ae0*/  ISETP.GT.AND P0, PT, R0, RZ, P2 ;  /* 0x000000ff0000720c */ /* 0x000fe40001704270 */
[C---:B------:R-:W-:Y:S02]  /*30af0*/  ISETP.GT.AND P1, PT, R3.reuse, 0x151, PT ;  /* 0x000001510300780c */ /* 0x040fe40003f24270 */
[C---:B------:R-:W-:Y:S02]  /*30b00*/  ISETP.GT.AND P5, PT, R3.reuse, 0x168, PT ;  /* 0x000001680300780c */ /* 0x040fe40003fa4270 */
[C---:B------:R-:W-:Y:S02]  /*30b10*/  ISETP.GT.AND P3, PT, R3.reuse, 0x169, PT ;  /* 0x000001690300780c */ /* 0x040fe40003f64270 */
[----:B------:R-:W-:Y:S01]  /*30b20*/  ISETP.GT.AND P4, PT, R3, 0x171, PT ;  /* 0x000001710300780c */ /* 0x000fe20003f84270 */
[----:B---3--:R-:W-:-:S05]  /*30b30*/  FMUL R15, R15, R2 ;  /* 0x000000020f0f7220 */ /* 0x008fca0000400000 */
[----:B------:R-:W-:-:S04]  /*30b40*/  F2FP.F16.F32.PACK_AB R15, RZ, R15 ;  /* 0x0000000fff0f723e */ /* 0x000fc800000000ff */
[----:B0-----:R-:W-:Y:S01]  /*30b50*/  PRMT R14, R15, 0x7610, R14 ;  /* 0x000076100f0e7816 */ /* 0x001fe2000000000e */
[----:B--2---:R-:W-:-:S04]  /*30b60*/  FMUL R15, R216, R2 ;  /* 0x00000002d80f7220 */ /* 0x004fc80000400000 */
[----:B------:R0:W-:Y:S01]  /*30b70*/  @P0 STG.E.U16 desc[UR36][R4.64+0x2a0], R14 ;  /* 0x0002a00e04000986 */ /* 0x0001e2000c101524 */
[----:B------:R-:W-:Y:S02]  /*30b80*/  ISETP.GT.AND P0, PT, R0, RZ, P1 ;  /* 0x000000ff0000720c */ /* 0x000fe40000f04270 */
[----:B------:R-:W-:-:S04]  /*30b90*/  F2FP.F16.F32.PACK_AB R15, RZ, R15 ;  /* 0x0000000fff0f723e */ /* 0x000fc800000000ff */
[----:B------:R-:W-:Y:S01]  /*30ba0*/  PRMT R18, R15, 0x7610, R18 ;  /* 0x000076100f127816 */ /* 0x000fe20000000012 */
[----:B------:R-:W-:-:S06]  /*30bb0*/  FMUL R15, R20, R2 ;  /* 0x00000002140f7220 */ /* 0x000fcc0000400000 */
[----:B------:R1:W-:Y:S01]  /*30bc0*/  @P0 STG.E.U16 desc[UR36][R4.64+0x2a2], R18 ;  /* 0x0002a21204000986 */ /* 0x0003e2000c101524 */
[----:B------:R-:W-:Y:S02]  /*30bd0*/  ISETP.GT.AND P0, PT, R0, 0x8, P2 ;  /* 0x000000080000780c */ /* 0x000fe40001704270 */
[----:B------:R-:W-:Y:S01]  /*30be0*/  F2FP.F16.F32.PACK_AB R15, RZ, R15 ;  /* 0x0000000fff0f723e */ /* 0x000fe200000000ff */
[----:B0-----:R-:W-:-:S05]  /*30bf0*/  FMUL R14, R21, R2 ;  /* 0x00000002150e7220 */ /* 0x001fca0000400000 */
[----:B------:R-:W-:-:S05]  /*30c00*/  F2FP.F16.F32.PACK_AB R14, RZ, R14 ;  /* 0x0000000eff0e723e */ /* 0x000fca00000000ff */
[----:B------:R0:W-:Y:S01]  /*30c10*/  @P0 STG.E.U16 desc[UR36][R6.64+0x2a0], R15 ;  /* 0x0002a00f06000986 */ /* 0x0001e2000c101524 */
[----:B------:R-:W-:Y:S02]  /*30c20*/  ISETP.GT.AND P0, PT, R0, 0x8, P1 ;  /* 0x000000080000780c */ /* 0x000fe40000f04270 */
[----:B------:R-:W-:Y:S02]  /*30c30*/  PRMT R19, R14, 0x7610, R19 ;  /* 0x000076100e137816 */ /* 0x000fe40000000013 */
[----:B------:R-:W-:Y:S01]  /*30c40*/  ISETP.GT.AND P2, PT, R3, 0x158, PT ;  /* 0x000001580300780c */ /* 0x000fe20003f44270 */
[----:B------:R-:W-:-:S08]  /*30c50*/  FMUL R14, R22, R2 ;  /* 0x00000002160e7220 */ /* 0x000fd00000400000 */
[----:B------:R2:W-:Y:S01]  /*30c60*/  @P0 STG.E.U16 desc[UR36][R6.64+0x2a2], R19 ;  /* 0x0002a21306000986 */ /* 0x0005e2000c101524 */
[----:B------:R-:W-:Y:S02]  /*30c70*/  ISETP.GT.AND P0, PT, R0, RZ, P2 ;  /* 0x000000ff0000720c */ /* 0x000fe40001704270 */
[----:B------:R-:W-:Y:S02]  /*30c80*/  F2FP.F16.F32.PACK_AB R14, RZ, R14 ;  /* 0x0000000eff0e723e */ /* 0x000fe400000000ff */
[----:B------:R-:W-:Y:S02]  /*30c90*/  ISETP.GT.AND P1, PT, R3, 0x159, PT ;  /* 0x000001590300780c */ /* 0x000fe40003f24270 */
[----:B-1----:R-:W-:Y:S01]  /*30ca0*/  PRMT R18, R14, 0x7610, R18 ;  /* 0x000076100e127816 */ /* 0x002fe20000000012 */
[----:B------:R-:W-:-:S06]  /*30cb0*/  FMUL R14, R23, R2 ;  /* 0x00000002170e7220 */ /* 0x000fcc0000400000 */
[----:B------:R1:W-:Y:S01]  /*30cc0*/  @P0 STG.E.U16 desc[UR36][R4.64+0x2b0], R18 ;  /* 0x0002b01204000986 */ /* 0x0003e2000c101524 */
[----:B------:R-:W-:Y:S02]  /*30cd0*/  ISETP.GT.AND P0, PT, R0, RZ, P1 ;  /* 0x000000ff0000720c */ /* 0x000fe40000f04270 */
[----:B------:R-:W-:-:S04]  /*30ce0*/  F2FP.F16.F32.PACK_AB R14, RZ, R14 ;  /* 0x0000000eff0e723e */ /* 0x000fc800000000ff */
[----:B0-----:R-:W-:Y:S01]  /*30cf0*/  PRMT R15, R14, 0x7610, R15 ;  /* 0x000076100e0f7816 */ /* 0x001fe2000000000f */
[----:B------:R-:W-:-:S06]  /*30d00*/  FMUL R14, R217, R2 ;  /* 0x00000002d90e7220 */ /* 0x000fcc0000400000 */
[----:B------:R0:W-:Y:S01]  /*30d10*/  @P0 STG.E.U16 desc[UR36][R4.64+0x2b2], R15 ;  /* 0x0002b20f04000986 */ /* 0x0001e2000c101524 */
[----:B------:R-:W-:Y:S02]  /*30d20*/  ISETP.GT.AND P0, PT, R0, 0x8, P2 ;  /* 0x000000080000780c */ /* 0x000fe40001704270 */
[----:B------:R-:W-:-:S04]  /*30d30*/  F2FP.F16.F32.PACK_AB R14, RZ, R14 ;  /* 0x0000000eff0e723e */ /* 0x000fc800000000ff */
[----:B--2---:R-:W-:Y:S01]  /*30d40*/  PRMT R19, R14, 0x7610, R19 ;  /* 0x000076100e137816 */ /* 0x004fe20000000013 */
[----:B------:R-:W-:-:S06]  /*30d50*/  FMUL R14, R235, R2 ;  /* 0x00000002eb0e7220 */ /* 0x000fcc0000400000 */
[----:B------:R2:W-:Y:S01]  /*30d60*/  @P0 STG.E.U16 desc[UR36][R6.64+0x2b0], R19 ;  /* 0x0002b01306000986 */ /* 0x0005e2000c101524 */
[----:B------:R-:W-:Y:S02]  /*30d70*/  ISETP.GT.AND P0, PT, R0, 0x8, P1 ;  /* 0x000000080000780c */ /* 0x000fe40000f04270 */
[----:B------:R-:W-:Y:S02]  /*30d80*/  F2FP.F16.F32.PACK_AB R14, RZ, R14 ;  /* 0x0000000eff0e723e */ /* 0x000fe400000000ff */
[----:B------:R-:W-:Y:S02]  /*30d90*/  ISETP.GT.AND P2, PT, R3, 0x160, PT ;  /* 0x000001600300780c */ /* 0x000fe40003f44270 */
[----:B-1----:R-:W-:Y:S01]  /*30da0*/  PRMT R18, R14, 0x7610, R18 ;  /* 0x000076100e127816 */ /* 0x002fe20000000012 */
[----:B------:R-:W-:-:S06]  /*30db0*/  FMUL R14, R234, R2 ;  /* 0x00000002ea0e7220 */ /* 0x000fcc0000400000 */
[----:B------:R1:W-:Y:S01]  /*30dc0*/  @P0 STG.E.U16 desc[UR36][R6.64+0x2b2], R18 ;  /* 0x0002b21206000986 */ /* 0x0003e2000c101524 */
[----:B------:R-:W-:Y:S02]  /*30dd0*/  ISETP.GT.AND P0, PT, R0, RZ, P2 ;  /* 0x000000ff0000720c */ /* 0x000fe40001704270 */
[----:B------:R-:W-:Y:S02]  /*30de0*/  F2FP.F16.F32.PACK_AB R14, RZ, R14 ;  /* 0x0000000eff0e723e */ /* 0x000fe400000000ff */
[----:B------:R-:W-:Y:S02]  /*30df0*/  ISETP.GT.AND P1, PT, R3, 0x161, PT ;  /* 0x000001610300780c */ /* 0x000fe40003f24270 */
[----:B0-----:R-:W-:Y:S01]  /*30e00*/  PRMT R15, R14, 0x7610, R15 ;  /* 0x000076100e0f7816 */ /* 0x001fe2000000000f */
[----:B------:R-:W-:-:S06]  /*30e10*/  FMUL R14, R233, R2 ;  /* 0x00000002e90e7220 */ /* 0x000fcc0000400000 */
[----:B------:R0:W-:Y:S01]  /*30e20*/  @P0 STG.E.U16 desc[UR36][R4.64+0x2c0], R15 ;  /* 0x0002c00f04000986 */ /* 0x0001e2000c101524 */
[----:B------:R-:W-:Y:S02]  /*30e30*/  ISETP.GT.AND P0, PT, R0, RZ, P1 ;  /* 0x000000ff0000720c */ /* 0x000fe40000f04270 */
[----:B------:R-:W-:-:S04]  /*30e40*/  F2FP.F16.F32.PACK_AB R14, RZ, R14 ;  /* 0x0000000eff0e723e */ /* 0x000fc800000000ff */
[----:B--2---:R-:W-:Y:S01]  /*30e50*/  PRMT R19, R14, 0x7610, R19 ;  /* 0x000076100e137816 */ /* 0x004fe20000000013 */
[----:B------:R-:W-:-:S06]  /*30e60*/  FMUL R14, R232, R2 ;  /* 0x00000002e80e7220 */ /* 0x000fcc0000400000 */
[----:B------:R2:W-:Y:S01]  /*30e70*/  @P0 STG.E.U16 desc[UR36][R4.64+0x2c2], R19 ;  /* 0x0002c21304000986 */ /* 0x0005e2000c101524 */
[----:B------:R-:W-:Y:S02]  /*30e80*/  ISETP.GT.AND P0, PT, R0, 0x8, P2 ;  /* 0x000000080000780c */ /* 0x000fe40001704270 */
[----:B------:R-:W-:-:S04]  /*30e90*/  F2FP.F16.F32.PACK_AB R14, RZ, R14 ;  /* 0x0000000eff0e723e */ /* 0x000fc800000000ff */
[----:B-1----:R-:W-:Y:S01]  /*30ea0*/  PRMT R18, R14, 0x7610, R18 ;  /* 0x000076100e127816 */ /* 0x002fe20000000012 */
[----:B------:R-:W-:-:S06]  /*30eb0*/  FMUL R14, R231, R2 ;  /* 0x00000002e70e7220 */ /* 0x000fcc0000400000 */
[----:B------:R1:W-:Y:S01]  /*30ec0*/  @P0 STG.E.U16 desc[UR36][R6.64+0x2c0], R18 ;  /* 0x0002c01206000986 */ /* 0x0003e2000c101524 */
[----:B------:R-:W-:Y:S02]  /*30ed0*/  ISETP.GT.AND P0, PT, R0, 0x8, P1 ;  /* 0x000000080000780c */ /* 0x000fe40000f04270 */
[----:B------:R-:W-:-:S04]  /*30ee0*/  F2FP.F16.F32.PACK_AB R14, RZ, R14 ;  /* 0x0000000eff0e723e */ /* 0x000fc800000000ff */
        /* <DEDUP_REMOVED lines=8> */
[----:B------:R-:W-:Y:S02]  /*30f70*/  ISETP.GT.AND P0, PT, R0, RZ, P3 ;  /* 0x000000ff0000720c */ /* 0x000fe40001f04270 */
        /* <DEDUP_REMOVED lines=14> */
[----:B------:R-:W-:-:S04]  /*31060*/  ISETP.GT.AND P0, PT, R3, 0x170, PT ;  /* 0x000001700300780c */ /* 0x000fc80003f04270 */
[----:B------:R-:W-:Y:S02]  /*31070*/  ISETP.GT.AND P1, PT, R0, RZ, P0 ;  /* 0x000000ff0000720c */ /* 0x000fe40000724270 */
[----:B------:R-:W-:-:S04]  /*31080*/  F2FP.F16.F32.PACK_AB R14, RZ, R14 ;  /* 0x0000000eff0e723e */ /* 0x000fc800000000ff */
        /* <DEDUP_REMOVED lines=23> */
[----:B------:R-:W-:Y:S01]  /*31200*/  @P1 STG.E.U16 desc[UR36][R4.64+0x2f0], R15 ;  /* 0x0002f00f04001986 */ /* 0x000fe2000c101524 */
[----:B------:R-:W-:-:S04]  /*31210*/  ISETP.GT.AND P1, PT, R3, 0x179, PT ;  /* 0x000001790300780c */ /* 0x000fc80003f24270 */
[----:B------:R-:W-:Y:S02]  /*31220*/  ISETP.GT.AND P6, PT, R0, RZ, P1 ;  /* 0x000000ff0000720c */ /* 0x000fe40000fc4270 */
[----:B------:R-:W-:-:S04]  /*31230*/  F2FP.F16.F32.PACK_AB R14, RZ, R14 ;  /* 0x0000000eff0e723e */ /* 0x000fc800000000ff */
[----:B--2---:R-:W-:Y:S01]  /*31240*/  PRMT R19, R14, 0x7610, R19 ;  /* 0x000076100e137816 */ /* 0x004fe20000000013 */
[----:B------:R-:W-:-:S06]  /*31250*/  FMUL R14, R220, R2 ;  /* 0x00000002dc0e7220 */ /* 0x000fcc0000400000 */
[----:B------:R0:W-:Y:S01]  /*31260*/  @P6 STG.E.U16 desc[UR36][R4.64+0x2f2], R19 ;  /* 0x0002f21304006986 */ /* 0x0001e2000c101524 */
[----:B------:R-:W-:Y:S02]  /*31270*/  ISETP.GT.AND P6, PT, R0, 0x8, P2 ;  /* 0x000000080000780c */ /* 0x000fe400017c4270 */
[----:B------:R-:W-:-:S04]  /*31280*/  F2FP.F16.F32.PACK_AB R14, RZ, R14 ;  /* 0x0000000eff0e723e */ /* 0x000fc800000000ff */
[----:B-1----:R-:W-:-:S07]  /*31290*/  PRMT R18, R14, 0x7610, R18 ;  /* 0x000076100e127816 */ /* 0x002fce0000000012 */
[----:B0-----:R-:W-:Y:S02]  /*312a0*/  @P6 IMAD.MOV.U32 R4, RZ, RZ, R6 ;  /* 0x000000ffff046224 */ /* 0x001fe400078e0006 */
[----:B------:R-:W-:Y:S02]  /*312b0*/  @P6 IMAD.MOV.U32 R5, RZ, RZ, R7 ;  /* 0x000000ffff056224 */ /* 0x000fe400078e0007 */
[----:B------:R-:W-:-:S03]  /*312c0*/  FMUL R14, R219, R2 ;  /* 0x00000002db0e7220 */ /* 0x000fc60000400000 */
[----:B------:R0:W-:Y:S01]  /*312d0*/  @P6 STG.E.U16 desc[UR36][R4.64+0x2f0], R18 ;  /* 0x0002f01204006986 */ /* 0x0001e2000c101524 */
[----:B------:R-:W-:Y:S02]  /*312e0*/  ISETP.GT.AND P6, PT, R0, 0x8, P1 ;  /* 0x000000080000780c */ /* 0x000fe40000fc4270 */
[----:B------:R-:W-:Y:S01]  /*312f0*/  F2FP.F16.F32.PACK_AB R14, RZ, R14 ;  /* 0x0000000eff0e723e */ /* 0x000fe200000000ff */
[----:B------:R-:W-:-:S10]  /*31300*/  FMUL R120, R120, R2 ;  /* 0x0000000278787220 */ /* 0x000fd40000400000 */
[----:B------:R1:W-:Y:S01]  /*31310*/  @P6 STG.E.U16 desc[UR36][R6.64+0x2f2], R14 ;  /* 0x0002f20e06006986 */ /* 0x0003e2000c101524 */
[----:B------:R-:W-:-:S04]  /*31320*/  ISETP.GT.AND P6, PT, R3, 0xc0, PT ;  /* 0x000000c00300780c */ /* 0x000fc80003fc4270 */
[----:B------:R-:W-:Y:S02]  /*31330*/  ISETP.GT.AND P6, PT, R0, 0x80, P6 ;  /* 0x000000800000780c */ /* 0x000fe400037c4270 */
[----:B------:R-:W-:Y:S01]  /*31340*/  F2FP.F16.F32.PACK_AB R120, RZ, R120 ;  /* 0x00000078ff78723e */ /* 0x000fe200000000ff */
[----:B------:R-:W-:-:S10]  /*31350*/  FMUL R121, R121, R2 ;  /* 0x0000000279797220 */ /* 0x000fd40000400000 */
[----:B------:R1:W-:Y:S01]  /*31360*/  @P6 STG.E.U16 desc[UR36][R10.64+0x180], R120 ;  /* 0x000180780a006986 */ /* 0x0003e2000c101524 */
[----:B------:R-:W-:-:S04]  /*31370*/  ISETP.GT.AND P6, PT, R3, 0xc1, PT ;  /* 0x000000c10300780c */ /* 0x000fc80003fc4270 */
[----:B------:R-:W-:Y:S02]  /*31380*/  ISETP.GT.AND P6, PT, R0, 0x80, P6 ;  /* 0x000000800000780c */ /* 0x000fe400037c4270 */
[----:B------:R-:W-:-:S11]  /*31390*/  F2FP.F16.F32.PACK_AB R121, RZ, R121 ;  /* 0x00000079ff79723e */ /* 0x000fd600000000ff */
[----:B------:R1:W-:Y:S01]  /*313a0*/  @P6 STG.E.U16 desc[UR36][R10.64+0x182], R121 ;  /* 0x000182790a006986 */ /* 0x0003e2000c101524 */
[----:B0-----:R-:W-:-:S04]  /*313b0*/  IADD3 R4, P6, R8, UR5, RZ ;  /* 0x0000000508047c10 */ /* 0x001fc8000ffde0ff */
[----:B------:R-:W-:Y:S02]  /*313c0*/  IADD3.X R5, R9, UR4, RZ, P6, !PT ;  /* 0x0000000409057c10 */ /* 0x000fe4000b7fe4ff */
[----:B------:R-:W-:Y:S01]  /*313d0*/  ISETP.GT.AND P6, PT, R3, 0xc0, PT ;  /* 0x000000c00300780c */ /* 0x000fe20003fc4270 */
[----:B------:R-:W-:-:S03]  /*313e0*/  FMUL R122, R122, R2 ;  /* 0x000000027a7a7220 */ /* 0x000fc60000400000 */
        /* <DEDUP_REMOVED lines=881> */
[C---:B------:R-:W-:Y:S02]  /*34b00*/  ISETP.GT.AND P6, PT, R0.reuse, 0x100, P3 ;  /* 0x000001000000780c */ /* 0x040fe40001fc4270 */
[----:B------:R-:W-:Y:S02]  /*34b10*/  F2FP.F16.F32.PACK_AB R109, RZ, R109 ;  /* 0x0000006dff6d723e */ /* 0x000fe400000000ff */
[C---:B------:R-:W-:Y:S02]  /*34b20*/  ISETP.GT.AND P5, PT, R0.reuse, 0x108, P5 ;  /* 0x000001080000780c */ /* 0x040fe40002fa4270 */
[----:B------:R-:W-:Y:S01]  /*34b30*/  ISETP.GT.AND P3, PT, R0, 0x108, P3 ;  /* 0x000001080000780c */ /* 0x000fe20001f64270 */
[-C--:B------:R-:W-:Y:S01]  /*34b40*/  FMUL R110, R110, R2.reuse ;  /* 0x000000026e6e7220 */ /* 0x080fe20000400000 */
[-C--:B------:R-:W-:Y:S01]  /*34b50*/  FMUL R111, R111, R2.reuse ;  /* 0x000000026f6f7220 */ /* 0x080fe20000400000 */
[----:B------:R-:W-:-:S04]  /*34b60*/  FMUL R112, R112, R2 ;  /* 0x0000000270707220 */ /* 0x000fc80000400000 */
[----:B------:R1:W-:Y:S01]  /*34b70*/  @P6 STG.E.U16 desc[UR36][R8.64+0x2d2], R109 ;  /* 0x0002d26d08006986 */ /* 0x0003e2000c101524 */
[C---:B------:R-:W-:Y:S02]  /*34b80*/  ISETP.GT.AND P6, PT, R0.reuse, 0x100, P0 ;  /* 0x000001000000780c */ /* 0x040fe400007c4270 */
[----:B------:R-:W-:Y:S02]  /*34b90*/  F2FP.F16.F32.PACK_AB R110, RZ, R110 ;  /* 0x0000006eff6e723e */ /* 0x000fe400000000ff */
[----:B------:R-:W-:Y:S02]  /*34ba0*/  F2FP.F16.F32.PACK_AB R111, RZ, R111 ;  /* 0x0000006fff6f723e */ /* 0x000fe400000000ff */
[----:B------:R-:W-:Y:S01]  /*34bb0*/  F2FP.F16.F32.PACK_AB R112, RZ, R112 ;  /* 0x00000070ff70723e */ /* 0x000fe200000000ff */
[----:B------:R1:W-:Y:S01]  /*34bc0*/  @P5 STG.E.U16 desc[UR36][R4.64+0x2d0], R110 ;  /* 0x0002d06e04005986 */ /* 0x0003e2000c101524 */
[C---:B------:R-:W-:Y:S02]  /*34bd0*/  ISETP.GT.AND P5, PT, R0.reuse, 0x100, P4 ;  /* 0x000001000000780c */ /* 0x040fe400027a4270 */
[C---:B------:R-:W-:Y:S01]  /*34be0*/  ISETP.GT.AND P0, PT, R0.reuse, 0x108, P0 ;  /* 0x000001080000780c */ /* 0x040fe20000704270 */
[----:B------:R1:W-:Y:S01]  /*34bf0*/  @P3 STG.E.U16 desc[UR36][R4.64+0x2d2], R111 ;  /* 0x0002d26f04003986 */ /* 0x0003e2000c101524 */
[C---:B------:R-:W-:Y:S01]  /*34c00*/  ISETP.GT.AND P4, PT, R0.reuse, 0x108, P4 ;  /* 0x000001080000780c */ /* 0x040fe20002784270 */
[-C--:B------:R-:W-:Y:S01]  /*34c10*/  FMUL R113, R113, R2.reuse ;  /* 0x0000000271717220 */ /* 0x080fe20000400000 */
[C---:B------:R-:W-:Y:S01]  /*34c20*/  ISETP.GT.AND P3, PT, R0.reuse, 0x100, P1 ;  /* 0x000001000000780c */ /* 0x040fe20000f64270 */
[----:B------:R1:W-:Y:S01]  /*34c30*/  @P6 STG.E.U16 desc[UR36][R8.64+0x2e0], R112 ;  /* 0x0002e07008006986 */ /* 0x0003e2000c101524 */
[----:B------:R-:W-:Y:S01]  /*34c40*/  ISETP.GT.AND P6, PT, R0, 0x100, P2 ;  /* 0x000001000000780c */ /* 0x000fe200017c4270 */
[-C--:B------:R-:W-:Y:S01]  /*34c50*/  FMUL R114, R114, R2.reuse ;  /* 0x0000000272727220 */ /* 0x080fe20000400000 */
[C---:B------:R-:W-:Y:S01]  /*34c60*/  ISETP.GT.AND P2, PT, R0.reuse, 0x108, P2 ;  /* 0x000001080000780c */ /* 0x040fe20001744270 */
[-C--:B------:R-:W-:Y:S01]  /*34c70*/  FMUL R115, R115, R2.reuse ;  /* 0x0000000273737220 */ /* 0x080fe20000400000 */
[----:B------:R-:W-:Y:S01]  /*34c80*/  ISETP.GT.AND P1, PT, R0, 0x108, P1 ;  /* 0x000001080000780c */ /* 0x000fe20000f24270 */
[-C--:B------:R-:W-:Y:S01]  /*34c90*/  FMUL R116, R116, R2.reuse ;  /* 0x0000000274747220 */ /* 0x080fe20000400000 */
[-C--:B------:R-:W-:Y:S01]  /*34ca0*/  FMUL R117, R117, R2.reuse ;  /* 0x0000000275757220 */ /* 0x080fe20000400000 */
[-C--:B------:R-:W-:Y:S01]  /*34cb0*/  FMUL R118, R118, R2.reuse ;  /* 0x0000000276767220 */ /* 0x080fe20000400000 */
[----:B------:R-:W-:Y:S01]  /*34cc0*/  FMUL R119, R119, R2 ;  /* 0x0000000277777220 */ /* 0x000fe20000400000 */
[----:B------:R-:W-:-:S02]  /*34cd0*/  F2FP.F16.F32.PACK_AB R113, RZ, R113 ;  /* 0x00000071ff71723e */ /* 0x000fc400000000ff */
[----:B------:R-:W-:Y:S02]  /*34ce0*/  F2FP.F16.F32.PACK_AB R114, RZ, R114 ;  /* 0x00000072ff72723e */ /* 0x000fe400000000ff */
[----:B------:R-:W-:Y:S02]  /*34cf0*/  F2FP.F16.F32.PACK_AB R115, RZ, R115 ;  /* 0x00000073ff73723e */ /* 0x000fe400000000ff */
[----:B------:R-:W-:Y:S02]  /*34d00*/  F2FP.F16.F32.PACK_AB R116, RZ, R116 ;  /* 0x00000074ff74723e */ /* 0x000fe400000000ff */
[----:B------:R-:W-:Y:S02]  /*34d10*/  F2FP.F16.F32.PACK_AB R117, RZ, R117 ;  /* 0x00000075ff75723e */ /* 0x000fe400000000ff */
[----:B------:R-:W-:Y:S02]  /*34d20*/  F2FP.F16.F32.PACK_AB R118, RZ, R118 ;  /* 0x00000076ff76723e */ /* 0x000fe400000000ff */
[----:B------:R-:W-:Y:S01]  /*34d30*/  F2FP.F16.F32.PACK_AB R119, RZ, R119 ;  /* 0x00000077ff77723e */ /* 0x000fe200000000ff */
[----:B------:R1:W-:Y:S04]  /*34d40*/  @P5 STG.E.U16 desc[UR36][R8.64+0x2e2], R113 ;  /* 0x0002e27108005986 */ /* 0x0003e8000c101524 */
[----:B------:R1:W-:Y:S04]  /*34d50*/  @P0 STG.E.U16 desc[UR36][R4.64+0x2e0], R114 ;  /* 0x0002e07204000986 */ /* 0x0003e8000c101524 */
[----:B------:R1:W-:Y:S04]  /*34d60*/  @P4 STG.E.U16 desc[UR36][R4.64+0x2e2], R115 ;  /* 0x0002e27304004986 */ /* 0x0003e8000c101524 */
[----:B------:R1:W-:Y:S04]  /*34d70*/  @P6 STG.E.U16 desc[UR36][R8.64+0x2f0], R116 ;  /* 0x0002f07408006986 */ /* 0x0003e8000c101524 */
[----:B------:R1:W-:Y:S04]  /*34d80*/  @P3 STG.E.U16 desc[UR36][R8.64+0x2f2], R117 ;  /* 0x0002f27508003986 */ /* 0x0003e8000c101524 */
[----:B------:R1:W-:Y:S04]  /*34d90*/  @P2 STG.E.U16 desc[UR36][R4.64+0x2f0], R118 ;  /* 0x0002f07604002986 */ /* 0x0003e8000c101524 */
[----:B------:R1:W-:Y:S02]  /*34da0*/  @P1 STG.E.U16 desc[UR36][R4.64+0x2f2], R119 ;  /* 0x0002f27704001986 */ /* 0x0003e4000c101524 */
.L_x_1174:
[----:B------:R-:W-:Y:S05]  /*34db0*/  BSYNC B0 ;  /* 0x0000000000007941 */ /* 0x000fea0003800000 */
.L_x_28:
[----:B-1----:R-:W2:Y:S04]  /*34dc0*/  LDL.LU R5, [R1+0x600] ;  /* 0x0006000001057983 */ /* 0x002ea80000300800 */
[----:B0-----:R-:W2:Y:S01]  /*34dd0*/  LDL.LU R4, [R1+0x604] ;  /* 0x0006040001047983 */ /* 0x001ea20000300800 */
[----:B------:R-:W-:Y:S01]  /*34de0*/  ULDC UR4, c[0x0][0xc] ;  /* 0x0000030000047ab9 */ /* 0x000fe20000000800 */
[----:B------:R-:W-:Y:S01]  /*34df0*/  ULDC UR5, c[0x0][0x10] ;  /* 0x0000040000057ab9 */ /* 0x000fe20000000800 */
[----:B------:R-:W2:Y:S01]  /*34e00*/  LDC R3, c[0x0][0x14] ;  /* 0x00000500ff037b82 */ /* 0x000ea20000000800 */
[----:B------:R-:W-:Y:S01]  /*34e10*/  UIMAD.WIDE.U32 UR4, UR4, UR5, URZ ;  /* 0x00000005040472a5 */ /* 0x000fe2000f8e003f */
[----:B------:R-:W-:Y:S01]  /*34e20*/  PRMT R0, RZ, 0x7610, R0 ;  /* 0x00007610ff007816 */ /* 0x000fe20000000000 */
[----:B------:R-:W-:Y:S01]  /*34e30*/  UMOV UR43, 0xffffffff ;  /* 0xffffffff002b7882 */ /* 0x000fe20000000000 */
[----:B------:R-:W-:-:S03]  /*34e40*/  UMOV UR44, 0xffffffff ;  /* 0xffffffff002c7882 */ /* 0x000fc60000000000 */
[----:B--2---:R-:W-:-:S04]  /*34e50*/  IMAD.WIDE.U32 R4, R3, UR4, R4 ;  /* 0x0000000403047c25 */ /* 0x004fc8000f8e0004 */
[----:B------:R-:W-:Y:S01]  /*34e60*/  IMAD R3, R3, UR5, RZ ;  /* 0x0000000503037c24 */ /* 0x000fe2000f8e02ff */
[----:B------:R-:W-:Y:S01]  /*34e70*/  ULDC.64 UR4, c[0x0][0x650] ;  /* 0x0001940000047ab9 */ /* 0x000fe20000000a00 */
[----:B------:R-:W-:Y:S01]  /*34e80*/  IMAD.MOV.U32 R7, RZ, RZ, R4 ;  /* 0x000000ffff077224 */ /* 0x000fe200078e0004 */
[----:B------:R-:W-:Y:S01]  /*34e90*/  ISETP.GE.U32.AND P0, PT, R4, UR4, PT ;  /* 0x0000000404007c0c */ /* 0x000fe2000bf06070 */
[----:B------:R-:W-:-:S05]  /*34ea0*/  IMAD.IADD R6, R5, 0x1, R3 ;  /* 0x0000000105067824 */ /* 0x000fca00078e0203 */
[----:B------:R0:W-:Y:S01]  /*34eb0*/  STL [R1+0x600], R6 ;  /* 0x0006000601007387 */ /* 0x0001e20000100800 */
[----:B------:R-:W-:-:S03]  /*34ec0*/  ISETP.GE.U32.AND.EX P0, PT, R6, UR5, PT, P0 ;  /* 0x0000000506007c0c */ /* 0x000fc6000bf06100 */
[----:B------:R0:W-:Y:S10]  /*34ed0*/  STL [R1+0x604], R7 ;  /* 0x0006040701007387 */ /* 0x0001f40000100800 */
[----:B0-----:R-:W-:Y:S05]  /*34ee0*/  @P0 BRA `(.L_x_1175) ;  /* 0x0000000400880947 */ /* 0x001fea0003800000 */
[----:B------:R-:W0:Y:S01]  /*34ef0*/  S2UR UR6, SR_CTAID.X ;  /* 0x00000000000679c3 */ /* 0x000e220000002500 */
[----:B------:R-:W-:Y:S01]  /*34f00*/  ULDC.64 UR12, c[0x0][0x628] ;  /* 0x00018a00000c7ab9 */ /* 0x000fe20000000a00 */
[----:B------:R-:W-:Y:S01]  /*34f10*/  ULDC UR4, c[0x0][0x150] ;  /* 0x0000540000047ab9 */ /* 0x000fe20000000800 */
[----:B------:R-:W-:Y:S01]  /*34f20*/  ISETP.NE.U32.AND P0, PT, RZ, UR12, PT ;  /* 0x0000000cff007c0c */ /* 0x000fe2000bf05070 */
[----:B------:R-:W-:Y:S01]  /*34f30*/  ULDC UR15, c[0x0][0x630] ;  /* 0x00018c00000f7ab9 */ /* 0x000fe20000000800 */
[C---:B------:R-:W-:Y:S01]  /*34f40*/  R2UR UR16, R7.reuse ;  /* 0x00000000071072ca */ /* 0x040fe200000e0000 */
[----:B------:R-:W-:Y:S01]  /*34f50*/  ULDC UR19, c[0x0][0x154] ;  /* 0x0000550000137ab9 */ /* 0x000fe20000000800 */
[----:B------:R-:W-:Y:S01]  /*34f60*/  ISETP.NE.AND.EX P0, PT, RZ, UR13, PT, P0 ;  /* 0x0000000dff007c0c */ /* 0x000fe2000bf05300 */
[----:B------:R-:W1:Y:S01]  /*34f70*/  S2UR UR18, SR_CTAID.Y ;  /* 0x00000000001279c3 */ /* 0x000e620000002600 */
[----:B------:R-:W-:Y:S02]  /*34f80*/  R2UR UR17, R6 ;  /* 0x00000000061172ca */ /* 0x000fe400000e0000 */
[----:B------:R-:W-:-:S02]  /*34f90*/  R2UR UR10, R7 ;  /* 0x00000000070a72ca */ /* 0x000fc400000e0000 */
[----:B------:R-:W-:Y:S02]  /*34fa0*/  R2UR UR11, R6 ;  /* 0x00000000060b72ca */ /* 0x000fe400000e0000 */
[----:B0-----:R-:W-:-:S05]  /*34fb0*/  I2FP.F32.U32 R0, UR6 ;  /* 0x0000000600007c45 */ /* 0x001fca0008201000 */
[----:B------:R-:W-:-:S04]  /*34fc0*/  FMUL R0, R0, UR4 ;  /* 0x0000000400007c20 */ /* 0x000fc80008400000 */
[----:B------:R0:W2:Y:S01]  /*34fd0*/  F2I.U32.TRUNC.NTZ R3, R0 ;  /* 0x0000000000037305 */ /* 0x0000a2000020f000 */
[----:B-1----:R-:W-:Y:S05]  /*34fe0*/  @!P0 BRA `(.L_x_1176) ;  /* 0x0000000000308947 */ /* 0x002fea0003800000 */
        /* <DEDUP_REMOVED lines=12> */
.L_x_1176:
[----:B------:R-:W-:Y:S01]  /*350b0*/  USHF.R.U64 UR44, UR10, UR15, UR11 ;  /* 0x0000000f0a2c7299 */ /* 0x000fe2000800120b */
[----:B0-----:R-:W-:Y:S01]  /*350c0*/  I2FP.F32.U32 R0, UR18 ;  /* 0x0000001200007c45 */ /* 0x001fe20008201000 */
[----:B------:R-:W-:Y:S02]  /*350d0*/  USHF.R.U32.HI UR4, URZ, UR15, UR11 ;  /* 0x0000000f3f047299 */ /* 0x000fe4000801160b */
        /* <DEDUP_REMOVED lines=8> */
[----:B------:R-:W-:Y:S01]  /*35160*/  UIMAD.WIDE.U32 UR8, UR10, UR12, UR8 ;  /* 0x0000000c0a0872a5 */ /* 0x000fe2000f8e0008 */
[----:B--2---:R-:W-:Y:S01]  /*35170*/  R2UR UR12, R3 ;  /* 0x00000000030c72ca */ /* 0x004fe200000e0000 */
[----:B------:R-:W-:Y:S01]  /*35180*/  UIMAD UR10, UR10, UR13, UR4 ;  /* 0x0000000d0a0a72a4 */ /* 0x000fe2000f8e0204 */
[----:B------:R-:W-:Y:S01]  /*35190*/  ULDC UR11, c[0x0][0x618] ;  /* 0x00018600000b7ab9 */ /* 0x000fe20000000800 */
[----:B------:R-:W-:Y:S02]  /*351a0*/  ULDC UR21, c[0x0][0x658] ;  /* 0x0001960000157ab9 */ /* 0x000fe40000000800 */
[----:B------:R-:W-:Y:S01]  /*351b0*/  UIADD3 UR9, UR9, UR10, URZ ;  /* 0x0000000a09097290 */ /* 0x000fe2000fffe03f */
[----:B------:R-:W-:Y:S01]  /*351c0*/  UMOV UR15, 0xffffffff ;  /* 0xffffffff000f7882 */ /* 0x000fe20000000000 */
[----:B------:R-:W-:Y:S01]  /*351d0*/  ULDC.64 UR4, c[0x0][0x640] ;  /* 0x0001900000047ab9 */ /* 0x000fe20000000a00 */
[----:B------:R-:W-:Y:S01]  /*351e0*/  USHF.L.U32 UR15, UR15, UR21, URZ ;  /* 0x000000150f0f7299 */ /* 0x000fe2000800063f */
[----:B------:R-:W-:Y:S01]  /*351f0*/  ISETP.NE.U32.AND P0, PT, RZ, UR4, PT ;  /* 0x00000004ff007c0c */ /* 0x000fe2000bf05070 */
[----:B------:R-:W-:-:S02]  /*35200*/  USHF.R.U64 UR16, UR8, UR11, UR9 ;  /* 0x0000000b08107299 */ /* 0x000fc40008001209 */
[----:B------:R-:W-:Y:S01]  /*35210*/  USHF.R.U32.HI UR8, URZ, UR11, UR9 ;  /* 0x0000000b3f087299 */ /* 0x000fe20008011609 */
[----:B0-----:R-:W-:Y:S01]  /*35220*/  R2UR UR14, R0 ;  /* 0x00000000000e72ca */ /* 0x001fe200000e0000 */
[----:B------:R-:W-:Y:S01]  /*35230*/  ULDC UR17, c[0x0][0x608] ;  /* 0x0001820000117ab9 */ /* 0x000fe20000000800 */
[----:B------:R-:W-:Y:S01]  /*35240*/  ULOP3.LUT UR42, URZ, UR15, URZ, 0x33, !UPT ;  /* 0x0000000f3f2a7292 */ /* 0x000fe2000f8e333f */
[----:B------:R-:W-:Y:S01]  /*35250*/  ISETP.NE.AND.EX P0, PT, RZ, UR5, PT, P0 ;  /* 0x00000005ff007c0c */ /* 0x000fe2000bf05300 */
[----:B------:R-:W-:Y:S02]  /*35260*/  USHF.R.U64 UR15, UR16, UR17, UR8 ;  /* 0x00000011100f7299 */ /* 0x000fe40008001208 */
[----:B------:R-:W-:Y:S02]  /*35270*/  USHF.R.U32.HI UR8, URZ, UR17, UR8 ;  /* 0x000000113f087299 */ /* 0x000fe40008011608 */
[----:B------:R-:W-:Y:S02]  /*35280*/  UIADD3 UR12, -UR12, URZ, URZ ;  /* 0x0000003f0c0c7290 */ /* 0x000fe4000fffe13f */
[----:B------:R-:W-:Y:S01]  /*35290*/  USHF.R.U64 UR17, UR15, UR21, UR8 ;  /* 0x000000150f117299 */ /* 0x000fe20008001208 */
[----:B------:R-:W-:Y:S01]  /*352a0*/  UMOV UR19, 0x1 ;  /* 0x0000000100137882 */ /* 0x000fe20000000000 */
[----:B------:R-:W-:Y:S01]  /*352b0*/  ULDC UR13, c[0x0][0x144] ;  /* 0x00005100000d7ab9 */ /* 0x000fe20000000800 */
[----:B------:R-:W-:Y:S01]  /*352c0*/  ULDC UR7, c[0x0][0x600] ;  /* 0x0001800000077ab9 */ /* 0x000fe20000000800 */
[----:B------:R-:W-:-:S02]  /*352d0*/  USHF.L.U32 UR24, UR19, UR21, URZ ;  /* 0x0000001513187299 */ /* 0x000fc4000800063f */
[----:B------:R-:W-:Y:S02]  /*352e0*/  USHF.R.U32.HI UR8, URZ, UR21, UR8 ;  /* 0x000000153f087299 */ /* 0x000fe40008011608 */
[----:B------:R-:W-:Y:S02]  /*352f0*/  UIMAD UR21, UR13, UR12, UR6 ;  /* 0x0000000c0d1572a4 */ /* 0x000fe4000f8e0206 */
[----:B------:R-:W-:Y:S02]  /*35300*/  UIADD3 UR20, UR7, -0x1, URZ ;  /* 0xffffffff07147890 */ /* 0x000fe4000fffe03f */
[----:B------:R-:W-:Y:S01]  /*35310*/  UIADD3 UR19, -UR14, URZ, URZ ;  /* 0x0000003f0e137290 */ /* 0x000fe2000fffe13f */
        /* <DEDUP_REMOVED lines=17> */
.L_x_1177:
[----:B------:R-:W-:Y:S01]  /*35430*/  UISETP.NE.AND UP0, UPT, UR41, URZ, UPT ;  /* 0x0000003f2900728c */ /* 0x000fe2000bf05270 */
[----:B------:R-:W-:Y:S01]  /*35440*/  IMAD.MOV.U32 R0, RZ, RZ, 0x1 ;  /* 0x00000001ff007424 */ /* 0x000fe200078e00ff */
[----:B------:R-:W-:Y:S02]  /*35450*/  USHF.R.U64 UR4, UR6, UR22, UR8 ;  /* 0x0000001606047299 */ /* 0x000fe40008001208 */
[----:B------:R-:W-:Y:S02]  /*35460*/  ULOP3.LUT UR42, UR15, UR42, URZ, 0xc0, !UPT ;  /* 0x0000002a0f2a7292 */ /* 0x000fe4000f8ec03f */
[----:B------:R-:W-:Y:S02]  /*35470*/  UIADD3 UR5, -UR4, URZ, URZ ;  /* 0x0000003f04057290 */ /* 0x000fe4000fffe13f */
[----:B------:R-:W-:Y:S02]  /*35480*/  UIMAD UR42, UR24, UR4, UR42 ;  /* 0x00000004182a72a4 */ /* 0x000fe4000f8e022a */
[----:B------:R-:W-:-:S02]  /*35490*/  ULOP3.LUT UR16, UR16, UR20, URZ, 0xc0, !UPT ;  /* 0x0000001410107292 */ /* 0x000fc4000f8ec03f */
[----:B------:R-:W-:Y:S02]  /*354a0*/  @UP0 UIMAD UR21, UR25, UR19, UR18 ;  /* 0x00000013191502a4 */ /* 0x000fe4000f8e0212 */
[----:B------:R-:W-:-:S03]  /*354b0*/  UIMAD UR4, UR5, UR23, UR17 ;  /* 0x00000017050472a4 */ /* 0x000fc6000f8e0211 */
[----:B------:R-:W-:Y:S01]  /*354c0*/  ULDC UR5, c[0x0][0x610] ;  /* 0x0001840000057ab9 */ /* 0x000fe20000000800 */
[----:B------:R-:W-:Y:S02]  /*354d0*/  UIMAD UR4, UR4, UR7, UR16 ;  /* 0x00000007040472a4 */ /* 0x000fe4000f8e0210 */
[----:B------:R-:W-:-:S04]  /*354e0*/  UIMAD UR42, UR42, UR5, UR21 ;  /* 0x000000052a2a72a4 */ /* 0x000fc8000f8e0215 */
[----:B------:R-:W-:Y:S02]  /*354f0*/  USEL UR43, UR4, UR42, !UP0 ;  /* 0x0000002a042b7287 */ /* 0x000fe4000c000000 */
[----:B------:R-:W-:-:S12]  /*35500*/  USEL UR42, UR42, UR4, !UP0 ;  /* 0x000000042a2a7287 */ /* 0x000fd8000c000000 */
.L_x_1175:
[----:B------:R-:W-:-:S13]  /*35510*/  LOP3.LUT P0, RZ, R0, 0xff, RZ, 0xc0, !PT ;  /* 0x000000ff00ff7812 */ /* 0x000fda000780c0ff */
[----:B------:R-:W-:Y:S05]  /*35520*/  @P0 BRA `(.L_x_1178) ;  /* 0xfffffcb800f80947 */ /* 0x000fea000383ffff */
[----:B------:R-:W-:Y:S05]  /*35530*/  EXIT ;  /* 0x000000000000794d */ /* 0x000fea0003800000 */
.L_x_3:
[----:B------:R-:W2:Y:S01]  /*35540*/  LDL R4, [R1+0x604] ;  /* 0x0006040001047983 */ /* 0x000ea20000100800 */
[----:B------:R-:W-:-:S03]  /*35550*/  ULDC.64 UR8, c[0x0][0x650] ;  /* 0x0001940000087ab9 */ /* 0x000fc60000000a00 */
[----:B------:R-:W3:Y:S01]  /*35560*/  LDL R3, [R1+0x600] ;  /* 0x0006000001037983 */ /* 0x000ee20000100800 */
[----:B------:R-:W-:Y:S01]  /*35570*/  PRMT R0, RZ, 0x7610, R0 ;  /* 0x00007610ff007816 */ /* 0x000fe20000000000 */
[----:B------:R-:W-:Y:S02]  /*35580*/  IMAD.MOV.U32 R5, RZ, RZ, -0x1 ;  /* 0xffffffffff057424 */ /* 0x000fe400078e00ff */
[----:B------:R-:W-:Y:S02]  /*35590*/  IMAD.MOV.U32 R2, RZ, RZ, -0x1 ;  /* 0xffffffffff027424 */ /* 0x000fe400078e00ff */
[----:B------:R-:W-:Y:S01]  /*355a0*/  IMAD.MOV.U32 R10, RZ, RZ, -0x1 ;  /* 0xffffffffff0a7424 */ /* 0x000fe200078e00ff */
[----:B--2---:R-:W-:-:S04]  /*355b0*/  ISETP.GE.U32.AND P0, PT, R4, UR8, PT ;  /* 0x0000000804007c0c */ /* 0x004fc8000bf06070 */
[----:B---3--:R-:W-:-:S13]  /*355c0*/  ISETP.GE.U32.AND.EX P0, PT, R3, UR9, PT, P0 ;  /* 0x0000000903007c0c */ /* 0x008fda000bf06100 */
[----:B------:R-:W-:Y:S05]  /*355d0*/  @P0 BRA `(.L_x_1179) ;  /* 0x00000004008c0947 */ /* 0x000fea0003800000 */
[----:B------:R-:W-:Y:S01]  /*355e0*/  I2FP.F32.U32 R0, UR4 ;  /* 0x0000000400007c45 */ /* 0x000fe20008201000 */
[----:B0-----:R-:W-:Y:S01]  /*355f0*/  ULDC.64 UR16, c[0x0][0x628] ;  /* 0x00018a0000107ab9 */ /* 0x001fe20000000a00 */
        /* <DEDUP_REMOVED lines=24> */
.L_x_1180:
        /* <DEDUP_REMOVED lines=24> */
[----:B------:R-:W-:Y:S01]  /*35900*/  UMOV UR19, 0x1 ;  /* 0x0000000100137882 */ /* 0x000fe20000000000 */
[----:B------:R-:W-:Y:S01]  /*35910*/  ULDC UR20, c[0x0][0x608] ;  /* 0x0001820000147ab9 */ /* 0x000fe20000000800 */
[----:B------:R-:W-:Y:S01]  /*35920*/  USHF.L.U32 UR26, UR19, UR23, URZ ;  /* 0x00000017131a7299 */ /* 0x000fe2000800063f */
[----:B------:R-:W-:Y:S01]  /*35930*/  ISETP.NE.AND.EX P0, PT, RZ, UR9, PT, P0 ;  /* 0x00000009ff007c0c */ /* 0x000fe2000bf05300 */
[----:B------:R-:W-:Y:S02]  /*35940*/  USHF.R.U64 UR19, UR18, UR20, UR11 ;  /* 0x0000001412137299 */ /* 0x000fe4000800120b */
[----:B------:R-:W-:Y:S02]  /*35950*/  USHF.R.U32.HI UR11, URZ, UR20, UR11 ;  /* 0x000000143f0b7299 */ /* 0x000fe4000801160b */
[----:B------:R-:W-:-:S02]  /*35960*/  UIADD3 UR15, -UR15, URZ, URZ ;  /* 0x0000003f0f0f7290 */ /* 0x000fc4000fffe13f */
[----:B------:R-:W-:Y:S01]  /*35970*/  USHF.R.U64 UR20, UR19, UR23, UR11 ;  /* 0x0000001713147299 */ /* 0x000fe2000800120b */
[----:B------:R-:W-:Y:S01]  /*35980*/  ULDC UR16, c[0x0][0x144] ;  /* 0x0000510000107ab9 */ /* 0x000fe20000000800 */
[----:B------:R-:W-:Y:S01]  /*35990*/  ULDC UR6, c[0x0][0x600] ;  /* 0x0001800000067ab9 */ /* 0x000fe20000000800 */
[----:B------:R-:W-:Y:S02]  /*359a0*/  USHF.R.U32.HI UR11, URZ, UR23, UR11 ;  /* 0x000000173f0b7299 */ /* 0x000fe4000801160b */
[----:B------:R-:W-:Y:S02]  /*359b0*/  UIMAD UR23, UR16, UR15, UR4 ;  /* 0x0000000f101772a4 */ /* 0x000fe4000f8e0204 */
[----:B------:R-:W-:Y:S02]  /*359c0*/  UIADD3 UR22, UR6, -0x1, URZ ;  /* 0xffffffff06167890 */ /* 0x000fe4000fffe03f */
[----:B------:R-:W-:Y:S02]  /*359d0*/  ULOP3.LUT UR27, URZ, UR13, URZ, 0x33, !UPT ;  /* 0x0000000d3f1b7292 */ /* 0x000fe4000f8e333f */
        /* <DEDUP_REMOVED lines=18> */
.L_x_1181:
[----:B------:R-:W-:Y:S01]  /*35b00*/  UISETP.NE.AND UP0, UPT, UR41, URZ, UPT ;  /* 0x0000003f2900728c */ /* 0x000fe2000bf05270 */
[----:B------:R-:W-:Y:S01]  /*35b10*/  IMAD.MOV.U32 R0, RZ, RZ, 0x1 ;  /* 0x00000001ff007424 */ /* 0x000fe200078e00ff */
[----:B------:R-:W-:Y:S01]  /*35b20*/  USHF.R.U64 UR8, UR4, UR24, UR11 ;  /* 0x0000001804087299 */ /* 0x000fe2000800120b */
[----:B------:R-:W-:Y:S01]  /*35b30*/  IMAD.U32 R10, RZ, RZ, UR5 ;  /* 0x00000005ff0a7e24 */ /* 0x000fe2000f8e00ff */
[----:B------:R-:W-:Y:S02]  /*35b40*/  ULOP3.LUT UR4, UR19, UR27, URZ, 0xc0, !UPT ;  /* 0x0000001b13047292 */ /* 0x000fe4000f8ec03f */
[----:B------:R-:W-:Y:S02]  /*35b50*/  ULOP3.LUT UR18, UR18, UR22, URZ, 0xc0, !UPT ;  /* 0x0000001612127292 */ /* 0x000fe4000f8ec03f */
[----:B------:R-:W-:-:S03]  /*35b60*/  UIMAD UR4, UR26, UR8, UR4 ;  /* 0x000000081a0472a4 */ /* 0x000fc6000f8e0204 */
[----:B------:R-:W-:Y:S02]  /*35b70*/  @UP0 UIMAD UR23, UR28, UR21, UR7 ;  /* 0x000000151c1702a4 */ /* 0x000fe4000f8e0207 */
[----:B------:R-:W-:-:S03]  /*35b80*/  UIADD3 UR7, -UR8, URZ, URZ ;  /* 0x0000003f08077290 */ /* 0x000fc6000fffe13f */
[----:B------:R-:W-:Y:S01]  /*35b90*/  ULDC UR8, c[0x0][0x610] ;  /* 0x0001840000087ab9 */ /* 0x000fe20000000800 */
[----:B------:R-:W-:Y:S02]  /*35ba0*/  UIMAD UR7, UR7, UR25, UR20 ;  /* 0x00000019070772a4 */ /* 0x000fe4000f8e0214 */
[----:B------:R-:W-:Y:S02]  /*35bb0*/  UIMAD UR4, UR4, UR8, UR23 ;  /* 0x00000008040472a4 */ /* 0x000fe4000f8e0217 */
[----:B------:R-:W-:-:S04]  /*35bc0*/  UIMAD UR7, UR7, UR6, UR18 ;  /* 0x00000006070772a4 */ /* 0x000fc8000f8e0212 */
[----:B------:R-:W-:Y:S02]  /*35bd0*/  USEL UR6, UR7, UR4, !UP0 ;  /* 0x0000000407067287 */ /* 0x000fe4000c000000 */
[----:B------:R-:W-:-:S04]  /*35be0*/  USEL UR4, UR4, UR7, !UP0 ;  /* 0x0000000704047287 */ /* 0x000fc8000c000000 */
[----:B------:R-:W-:Y:S02]  /*35bf0*/  IMAD.U32 R2, RZ, RZ, UR6 ;  /* 0x00000006ff027e24 */ /* 0x000fe4000f8e00ff */
[----:B------:R-:W-:-:S07]  /*35c00*/  IMAD.U32 R5, RZ, RZ, UR4 ;  /* 0x00000004ff057e24 */ /* 0x000fce000f8e00ff */
.L_x_1179:
[----:B------:R-:W-:-:S08]  /*35c10*/  NOP ;  /* 0x0000000000007918 */ /* 0x000fd00000000000 */
[----:B0-----:R-:W0:-:S00]  /*35c20*/  USETMAXREG.DEALLOC.CTAPOOL 0x18 ;  /* 0x00000018000079c8 */ /* 0x001e0000080e0500 */
[----:B------:R-:W-:-:S13]  /*35c30*/  ISETP.NE.AND P0, PT, RZ, UR10, PT ;  /* 0x0000000aff007c0c */ /* 0x000fda000bf05270 */
[----:B------:R-:W-:Y:S05]  /*35c40*/  @P0 EXIT ;  /* 0x000000000000094d */ /* 0x000fea0003800000 */
[----:B0-----:R-:W-:Y:S01]  /*35c50*/  LOP3.LUT P0, RZ, R0, 0xff, RZ, 0xc0, !PT ;  /* 0x000000ff00ff7812 */ /* 0x001fe2000780c0ff */
[----:B------:R-:W-:Y:S02]  /*35c60*/  IMAD.MOV.U32 R0, RZ, RZ, 0x1 ;  /* 0x00000001ff007424 */ /* 0x000fe400078e00ff */
[----:B------:R-:W-:-:S10]  /*35c70*/  IMAD.MOV.U32 R6, RZ, RZ, RZ ;  /* 0x000000ffff067224 */ /* 0x000fd400078e00ff */
[----:B------:R-:W-:Y:S05]  /*35c80*/  @!P0 BRA `(.L_x_1182) ;  /* 0x0000000c00608947 */ /* 0x000fea0003800000 */
[----:B------:R-:W0:Y:S01]  /*35c90*/  S2R R3, SR_TID.X ;  /* 0x0000000000037919 */ /* 0x000e220000002100 */
[----:B------:R-:W1:Y:S01]  /*35ca0*/  LDC R0, c[0x0][0x28c] ;  /* 0x0000a300ff007b82 */ /* 0x000e620000000800 */
[----:B------:R-:W-:Y:S01]  /*35cb0*/  ULDC UR5, c[0x0][0x658] ;  /* 0x0001960000057ab9 */ /* 0x000fe20000000800 */
[----:B------:R-:W-:Y:S01]  /*35cc0*/  UMOV UR7, 0xffffffff ;  /* 0xffffffff00077882 */ /* 0x000fe20000000000 */
[----:B------:R-:W-:Y:S01]  /*35cd0*/  ULDC UR6, c[0x0][0xc] ;  /* 0x0000030000067ab9 */ /* 0x000fe20000000800 */
[----:B------:R-:W-:Y:S01]  /*35ce0*/  USHF.L.U32 UR9, UR7, UR5, URZ ;  /* 0x0000000507097299 */ /* 0x000fe2000800063f */
[----:B------:R-:W-:Y:S01]  /*35cf0*/  BSSY B0, `(.L_x_1182) ;  /* 0x00000d1000007945 */ /* 0x000fe20003800000 */
[----:B------:R-:W-:Y:S01]  /*35d00*/  UMOV UR8, 0x1 ;  /* 0x0000000100087882 */ /* 0x000fe20000000000 */
[----:B------:R-:W-:Y:S01]  /*35d10*/  ULDC UR7, c[0x0][0x10] ;  /* 0x0000040000077ab9 */ /* 0x000fe20000000800 */
[----:B------:R-:W-:Y:S01]  /*35d20*/  USHF.L.U32 UR5, UR8, UR5, URZ ;  /* 0x0000000508057299 */ /* 0x000fe2000800063f */
[----:B------:R-:W-:Y:S01]  /*35d30*/  IMAD.MOV.U32 R8, RZ, RZ, 0x1 ;  /* 0x00000001ff087424 */ /* 0x000fe200078e00ff */
[----:B------:R-:W-:Y:S01]  /*35d40*/  UIMAD.WIDE.U32 UR6, UR6, UR7, URZ ;  /* 0x00000007060672a5 */ /* 0x000fe2000f8e003f */
[----:B------:R-:W-:Y:S01]  /*35d50*/  IMAD.MOV.U32 R6, RZ, RZ, RZ ;  /* 0x000000ffff067224 */ /* 0x000fe200078e00ff */
[----:B------:R-:W-:Y:S01]  /*35d60*/  ULDC UR8, c[0x0][0x14] ;  /* 0x0000050000087ab9 */ /* 0x000fe20000000800 */
[----:B------:R-:W-:Y:S01]  /*35d70*/  ULDC UR4, c[0x0][0x600] ;  /* 0x0001800000047ab9 */ /* 0x000fe20000000800 */
[----:B------:R-:W-:-:S02]  /*35d80*/  UIMAD.WIDE.U32 UR20, UR6, UR8, URZ ;  /* 0x00000008061472a5 */ /* 0x000fc4000f8e003f */
[----:B------:R-:W-:Y:S02]  /*35d90*/  UIMAD UR7, UR7, UR8, URZ ;  /* 0x00000008070772a4 */ /* 0x000fe4000f8e023f */
[----:B------:R-:W-:Y:S02]  /*35da0*/  ULOP3.LUT UR24, UR40, 0x2, URZ, 0xfc, !UPT ;  /* 0x0000000228187892 */ /* 0x000fe4000f8efc3f */
[----:B------:R-:W-:Y:S02]  /*35db0*/  UIADD3 UR4, UR4, -0x1, URZ ;  /* 0xffffffff04047890 */ /* 0x000fe4000fffe03f */
[----:B------:R-:W-:Y:S01]  /*35dc0*/  ULOP3.LUT UR6, URZ, UR9, URZ, 0x33, !UPT ;  /* 0x000000093f067292 */ /* 0x000fe2000f8e333f */
[----:B-1----:R-:W-:Y:S01]  /*35dd0*/  VIADD R0, R0, 0x1f ;  /* 0x0000001f00007836 */ /* 0x002fe20000000000 */
[----:B------:R-:W-:Y:S01]  /*35de0*/  UIADD3 UR7, UR21, UR7, URZ ;  /* 0x0000000715077290 */ /* 0x000fe2000fffe03f */
[----:B------:R-:W-:Y:S01]  /*35df0*/  ULDC.64 UR22, c[0x0][0x198] ;  /* 0x0000660000167ab9 */ /* 0x000fe20000000a00 */
[----:B0-----:R-:W-:-:S02]  /*35e00*/  LOP3.LUT P3, RZ, R3, 0x7f, RZ, 0xc0, !PT ;  /* 0x0000007f03ff7812 */ /* 0x001fc4000786c0ff */
[----:B------:R-:W-:Y:S02]  /*35e10*/  LOP3.LUT P0, RZ, R3, 0x1f, RZ, 0xc0, !PT ;  /* 0x0000001f03ff7812 */ /* 0x000fe4000780c0ff */
[----:B------:R-:W-:Y:S02]  /*35e20*/  SHF.R.S32.HI R3, RZ, 0x1f, R0 ;  /* 0x0000001fff037819 */ /* 0x000fe40000011400 */
[----:B------:R-:W-:Y:S02]  /*35e30*/  PLOP3.LUT P0, PT, P0, P3, PT, 0x8a, 0x0 ;  /* 0x000000000000781c */ /* 0x000fe40000707172 */
[----:B------:R-:W-:Y:S01]  /*35e40*/  LEA.HI R3, R3, R0, RZ, 0x5 ;  /* 0x0000000003037211 */ /* 0x000fe200078f28ff */
[----:B------:R-:W-:-:S03]  /*35e50*/  IMAD.MOV.U32 R0, RZ, RZ, 0x1 ;  /* 0x00000001ff007424 */ /* 0x000fc600078e00ff */
[----:B------:R-:W-:-:S05]  /*35e60*/  SHF.R.S32.HI R7, RZ, 0x5, R3 ;  /* 0x00000005ff077819 */ /* 0x000fca0000011403 */
[----:B------:R-:W-:-:S07]  /*35e70*/  VIADD R11, R7, 0x1 ;  /* 0x00000001070b7836 */ /* 0x000fce0000000000 */
.L_x_1194:
[----:B------:R-:W-:-:S03]  /*35e80*/  UMOV UR8, 0xffffffff ;  /* 0xffffffff00087882 */ /* 0x000fc60000000000 */
[----:B------:R-:W-:Y:S05]  /*35e90*/  BRA.DIV UR8, `(.L_x_1183) ;  /* 0x0000000e08cc7947 */ /* 0x000fea000b800000 */
[----:B------:R-:W-:-:S13]  /*35ea0*/  ELECT P6, URZ, PT ;  /* 0x00000000003f782f */ /* 0x000fda00038c0000 */
.L_x_1205:
[----:B------:R-:W0:Y:S01]  /*35eb0*/  LDC R3, c[0x0][0x28c] ;  /* 0x0000a300ff037b82 */ /* 0x000e220000000800 */
[----:B------:R-:W-:Y:S01]  /*35ec0*/  BSSY B1, `(.L_x_1184) ;  /* 0x0000036000017945 */ /* 0x000fe20003800000 */
[----:B0-----:R-:W-:-:S13]  /*35ed0*/  ISETP.LT.OR P6, PT, R3, 0x1, !P6 ;  /* 0x000000010300780c */ /* 0x001fda00077c1670 */
[----:B------:R-:W-:Y:S05]  /*35ee0*/  @P6 BRA `(.L_x_1185) ;  /* 0x0000000000cc6947 */ /* 0x000fea0003800000 */
[----:B------:R-:W-:Y:S02]  /*35ef0*/  IMAD R2, R2, 0x180, RZ ;  /* 0x0000018002027824 */ /* 0x000fe400078e02ff */
[----:B------:R-:W-:Y:S02]  /*35f00*/  IMAD R5, R5, 0x180, RZ ;  /* 0x0000018005057824 */ /* 0x000fe400078e02ff */
[----:B------:R-:W-:Y:S02]  /*35f10*/  IMAD.MOV.U32 R14, RZ, RZ, RZ ;  /* 0x000000ffff0e7224 */ /* 0x000fe400078e00ff */
[----:B------:R-:W-:Y:S02]  /*35f20*/  IMAD.MOV.U32 R4, RZ, RZ, R11 ;  /* 0x000000ffff047224 */ /* 0x000fe400078e000b */
[----:B------:R-:W-:Y:S02]  /*35f30*/  IMAD.MOV.U32 R3, RZ, RZ, R0 ;  /* 0x000000ffff037224 */ /* 0x000fe400078e0000 */
[----:B------:R-:W-:-:S07]  /*35f40*/  IMAD.MOV.U32 R9, RZ, RZ, R6 ;  /* 0x000000ffff097224 */ /* 0x000fce00078e0006 */
.L_x_1189:
[----:B------:R-:W0:Y:S01]  /*35f50*/  S2R R13, SR_CgaCtaId ;  /* 0x00000000000d7919 */ /* 0x000e220000008800 */
[----:B------:R-:W-:-:S04]  /*35f60*/  MOV R12, 0x400 ;  /* 0x00000400000c7802 */ /* 0x000fc80000000f00 */
[----:B0-----:R-:W-:Y:S02]  /*35f70*/  LEA R16, R13, R12, 0x18 ;  /* 0x0000000c0d107211 */ /* 0x001fe400078ec0ff */
[----:B------:R-:W-:Y:S01]  /*35f80*/  SHF.L.U32 R12, R3, 0x1f, RZ ;  /* 0x0000001f030c7819 */ /* 0x000fe200000006ff */
[----:B------:R-:W0:Y:S02]  /*35f90*/  @!P3 LDC R13, c[0x0][0x500] ;  /* 0x00014000ff0dbb82 */ /* 0x000e240000000800 */
[----:B------:R-:W-:-:S04]  /*35fa0*/  IMAD R15, R9, 0x8, R16 ;  /* 0x00000008090f7824 */ /* 0x000fc800078e0210 */
[----:B------:R-:W1:Y:S02]  /*35fb0*/  SYNCS.PHASECHK.TRANS64.TRYWAIT P1, [R15+URZ+0x20], R12 ;  /* 0x0000200c0f0075a7 */ /* 0x000e64000802017f */
[----:B-1----:R-:W-:Y:S05]  /*35fc0*/  @!P1 BRA `(.L_x_1186) ;  /* 0x0000000c00a09947 */ /* 0x002fea0003800000 */
.L_x_1206:
[----:B------:R-:W-:Y:S01]  /*35fd0*/  UPRMT UR8, UR24, 0x9910, URZ ;  /* 0x0000991018087896 */ /* 0x000fe2000800003f */
[----:B0-----:R0:W-:Y:S03]  /*35fe0*/  @!P3 SYNCS.ARRIVE.TRANS64 RZ, [R15+URZ], R13 ;  /* 0x0000000d0fffb9a7 */ /* 0x0011e6000800003f */
[----:B------:R-:W-:-:S06]  /*35ff0*/  UISETP.NE.AND UP0, UPT, UR8, 0x2, UPT ;  /* 0x000000020800788c */ /* 0x000fcc000bf05270 */
[----:B------:R-:W-:-:S13]  /*36000*/  PLOP3.LUT P1, PT, PT, PT, UP0, 0x80, 0x0 ;  /* 0x000000000000781c */ /* 0x000fda0003f2f008 */
[----:B0-----:R-:W-:Y:S05]  /*36010*/  @P1 BRA `(.L_x_1187) ;  /* 0x0000000000041947 */ /* 0x001fea0003800000 */
[----:B------:R-:W-:Y:S01]  /*36020*/  BPT.TRAP 0x1 ;  /* 0x000000040000795c */ /* 0x000fe20000300000 */
.L_x_1187:
[----:B------:R-:W-:Y:S05]  /*36030*/  @P0 BRA `(.L_x_1188) ;  /* 0x0000000000040947 */ /* 0x000fea0003800000 */
[----:B------:R-:W-:Y:S01]  /*36040*/  BPT.TRAP 0x1 ;  /* 0x000000040000795c */ /* 0x000fe20000300000 */
.L_x_1188:
[----:B------:R-:W-:Y:S01]  /*36050*/  IMAD R16, R9, 0x6000, R16 ;  /* 0x0000600009107824 */ /* 0x000fe200078e0210 */
[----:B------:R-:W-:Y:S01]  /*36060*/  R2UR UR9, R15 ;  /* 0x000000000f0972ca */ /* 0x000fe200000e0000 */
[----:B------:R-:W-:Y:S01]  /*36070*/  VIADD R4, R4, 0xffffffff ;  /* 0xffffffff04047836 */ /* 0x000fe20000000000 */
[----:B------:R-:W-:Y:S01]  /*36080*/  UIADD3 UR14, UP0, UR22, 0xf0, URZ ;  /* 0x000000f0160e7890 */ /* 0x000fe2000ff1e03f */
[----:B------:R-:W-:Y:S01]  /*36090*/  R2UR UR11, R5 ;  /* 0x00000000050b72ca */ /* 0x000fe200000e0000 */
[----:B------:R-:W-:Y:S01]  /*360a0*/  UIADD3 UR26, UP1, UR22, 0x1f0, URZ ;  /* 0x000001f0161a7890 */ /* 0x000fe2000ff3e03f */
[----:B------:R-:W-:Y:S01]  /*360b0*/  R2UR UR8, R16 ;  /* 0x00000000100872ca */ /* 0x000fe200000e0000 */
[----:B------:R-:W-:Y:S01]  /*360c0*/  UIADD3.X UR15, URZ, UR23, URZ, UP0, !UPT ;  /* 0x000000173f0f7290 */ /* 0x000fe200087fe43f */
[----:B------:R-:W-:Y:S01]  /*360d0*/  R2UR UR10, R14 ;  /* 0x000000000e0a72ca */ /* 0x000fe200000e0000 */
[----:B------:R-:W-:Y:S01]  /*360e0*/  VIADD R9, R9, 0x1 ;  /* 0x0000000109097836 */ /* 0x000fe20000000000 */
[----:B------:R-:W-:Y:S01]  /*360f0*/  R2UR UR12, R10 ;  /* 0x000000000a0c72ca */ /* 0x000fe200000e0000 */
[----:B------:R-:W-:Y:S01]  /*36100*/  UIADD3.X UR27, URZ, UR23, URZ, UP1, !UPT ;  /* 0x000000173f1b7290 */ /* 0x000fe20008ffe43f */
[----:B------:R-:W-:Y:S01]  /*36110*/  R2UR UR19, R2 ;  /* 0x00000000021372ca */ /* 0x000fe200000e0000 */
[----:B------:R-:W-:Y:S01]  /*36120*/  UMOV UR16, 0x0 ;  /* 0x0000000000107882 */ /* 0x000fe20000000000 */
[----:B------:R-:W-:Y:S01]  /*36130*/  ISETP.GT.AND P2, PT, R4, 0x1, PT ;  /* 0x000000010400780c */ /* 0x000fe20003f44270 */
[----:B------:R-:W-:Y:S01]  /*36140*/  UMOV UR17, 0x10000000 ;  /* 0x1000000000117882 */ /* 0x000fe20000000000 */
[----:B------:R-:W-:Y:S01]  /*36150*/  ISETP.NE.AND P1, PT, R9, 0x4, PT ;  /* 0x000000040900780c */ /* 0x000fe20003f25270 */
[----:B------:R-:W-:-:S02]  /*36160*/  VIADD R14, R14, 0x20 ;  /* 0x000000200e0e7836 */ /* 0x000fc40000000000 */
[----:B------:R-:W-:Y:S01]  /*36170*/  UIADD3 UR13, UR8, 0x100, URZ ;  /* 0x00000100080d7890 */ /* 0x000fe2000fffe03f */
[----:B-1----:R-:W-:Y:S01]  /*36180*/  SEL R12, RZ, 0x1, P1 ;  /* 0x00000001ff0c7807 */ /* 0x002fe20000800000 */
[----:B------:R-:W-:Y:S01]  /*36190*/  UIADD3 UR18, UR8, 0x18100, URZ ;  /* 0x0001810008127890 */ /* 0x000fe2000fffe03f */
[----:B------:R-:W-:Y:S02]  /*361a0*/  SEL R9, R9, RZ, P1 ;  /* 0x000000ff09097207 */ /* 0x000fe40000800000 */
[----:B------:R-:W-:Y:S02]  /*361b0*/  LOP3.LUT R3, R3, R12, RZ, 0x3c, !PT ;  /* 0x0000000c03037212 */ /* 0x000fe400078e3cff */
[----:B------:R-:W-:Y:S02]  /*361c0*/  UMOV UR8, UR13 ;  /* 0x0000000d00087c82 */ /* 0x000fe40008000000 */
[----:B------:R0:W-:Y:S02]  /*361d0*/  UTMALDG.3D [UR8], [UR14], desc[UR16] ;  /* 0x000010080e0075b4 */ /* 0x0001e40008011000 */
[----:B0-----:R-:W-:Y:S01]  /*361e0*/  UMOV UR8, UR18 ;  /* 0x0000001200087c82 */ /* 0x001fe20008000000 */
[----:B------:R-:W-:-:S02]  /*361f0*/  UMOV UR11, UR19 ;  /* 0x00000013000b7c82 */ /* 0x000fc40008000000 */
[----:B------:R0:W-:Y:S02]  /*36200*/  UTMALDG.3D [UR8], [UR26], desc[UR16] ;  /* 0x000010081a0075b4 */ /* 0x0001e40008011000 */
[----:B0-----:R-:W-:Y:S05]  /*36210*/  @P2 BRA `(.L_x_1189) ;  /* 0xfffffffc004c2947 */ /* 0x001fea000383ffff */
.L_x_1185:
[----:B------:R-:W-:Y:S05]  /*36220*/  BSYNC B1 ;  /* 0x0000000000017941 */ /* 0x000fea0003800000 */
.L_x_1184:
[----:B------:R-:W2:Y:S01]  /*36230*/  LDL.LU R16, [R1+0x600] ;  /* 0x0006000001107983 */ /* 0x000ea20000300800 */
[----:B------:R-:W-:Y:S01]  /*36240*/  LOP3.LUT P4, RZ, R8, 0xff, RZ, 0xc0, !PT ;  /* 0x000000ff08ff7812 */ /* 0x000fe2000788c0ff */
[----:B------:R-:W-:Y:S01]  /*36250*/  IMAD.IADD R6, R7, 0x1, R6 ;  /* 0x0000000107067824 */ /* 0x000fe200078e0206 */
[----:B------:R-:W-:Y:S01]  /*36260*/  ULDC.64 UR8, c[0x0][0x650] ;  /* 0x0001940000087ab9 */ /* 0x000fe20000000a00 */
[----:B------:R-:W3:Y:S01]  /*36270*/  LDL.LU R15, [R1+0x604] ;  /* 0x00060400010f7983 */ /* 0x000ee20000300800 */
[----:B------:R-:W-:Y:S01]  /*36280*/  BSSY B1, `(.L_x_1190) ;  /* 0x0000075000017945 */ /* 0x000fe20003800000 */
[----:B------:R-:W-:Y:S01]  /*36290*/  IMAD.MOV.U32 R5, RZ, RZ, -0x1 ;  /* 0xffffffffff057424 */ /* 0x000fe200078e00ff */
[----:B------:R-:W-:Y:S01]  /*362a0*/  SHF.R.U32.HI R2, RZ, 0x2, R6 ;  /* 0x00000002ff027819 */ /* 0x000fe20000011606 */
[----:B------:R-:W-:Y:S01]  /*362b0*/  IMAD.MOV.U32 R10, RZ, RZ, -0x1 ;  /* 0xffffffffff0a7424 */ /* 0x000fe200078e00ff */
[----:B------:R-:W-:Y:S02]  /*362c0*/  ISETP.GT.U32.AND P1, PT, R6, 0x3, PT ;  /* 0x000000030600780c */ /* 0x000fe40003f24070 */
[----:B------:R-:W-:-:S02]  /*362d0*/  LOP3.LUT R2, R2, 0x1, RZ, 0xc0, !PT ;  /* 0x0000000102027812 */ /* 0x000fc400078ec0ff */
[C---:B------:R-:W-:Y:S01]  /*362e0*/  ISETP.LT.U32.AND P1, PT, R7.reuse, 0x4, P1 ;  /* 0x000000040700780c */ /* 0x040fe20000f21070 */
[----:B------:R-:W0:Y:S01]  /*362f0*/  @P4 S2R R3, SR_CgaCtaId ;  /* 0x0000000000034919 */ /* 0x000e220000008800 */
[----:B------:R-:W-:Y:S02]  /*36300*/  ISETP.NE.U32.AND P2, PT, R2, 0x1, PT ;  /* 0x000000010200780c */ /* 0x000fe40003f45070 */
[----:B------:R-:W-:Y:S02]  /*36310*/  @P4 MOV R2, 0x400 ;  /* 0x0000040000024802 */ /* 0x000fe40000000f00 */
[----:B------:R-:W-:Y:S02]  /*36320*/  ISETP.GT.U32.AND P2, PT, R7, 0x3, !P2 ;  /* 0x000000030700780c */ /* 0x000fe40005744070 */
[----:B------:R-:W-:Y:S02]  /*36330*/  LOP3.LUT R6, R6, 0x3, RZ, 0xc0, !PT ;  /* 0x0000000306067812 */ /* 0x000fe400078ec0ff */
[----:B------:R-:W-:-:S02]  /*36340*/  PRMT R8, RZ, 0x7610, R8 ;  /* 0x00007610ff087816 */ /* 0x000fc40000000008 */
[----:B0-----:R-:W-:Y:S02]  /*36350*/  @P4 LEA R2, R3, R2, 0x18 ;  /* 0x0000000203024211 */ /* 0x001fe400078ec0ff */
[----:B------:R-:W-:Y:S02]  /*36360*/  SEL R3, RZ, 0x1, !P1 ;  /* 0x00000001ff037807 */ /* 0x000fe40004800000 */
[----:B------:R0:W-:Y:S02]  /*36370*/  @P4 SYNCS.ARRIVE.TRANS64.A1T0 RZ, [R2+URZ+0x58], RZ ;  /* 0x000058ff02ff49a7 */ /* 0x0001e4000810003f */
[----:B0-----:R-:W-:-:S04]  /*36380*/  SEL R2, RZ, 0x1, !P2 ;  /* 0x00000001ff027807 */ /* 0x001fc80005000000 */
[--C-:B------:R-:W-:Y:S01]  /*36390*/  LOP3.LUT R0, R2, R0, R3.reuse, 0x96, !PT ;  /* 0x0000000002007212 */ /* 0x100fe200078e9603 */
[----:B------:R-:W-:Y:S01]  /*363a0*/  IMAD.MOV.U32 R2, RZ, RZ, -0x1 ;  /* 0xffffffffff027424 */ /* 0x000fe200078e00ff */
[----:B------:R-:W-:Y:S02]  /*363b0*/  PRMT R3, RZ, 0x7610, R3 ;  /* 0x00007610ff037816 */ /* 0x000fe40000000003 */
[----:B---3--:R-:W-:-:S04]  /*363c0*/  IADD3 R15, P1, R15, UR20, RZ ;  /* 0x000000140f0f7c10 */ /* 0x008fc8000ff3e0ff */
[----:B--2---:R-:W-:Y:S01]  /*363d0*/  IADD3.X R16, R16, UR7, RZ, P1, !PT ;  /* 0x0000000710107c10 */ /* 0x004fe20008ffe4ff */
[----:B------:R0:W-:Y:S01]  /*363e0*/  STL [R1+0x604], R15 ;  /* 0x0006040f01007387 */ /* 0x0001e20000100800 */
[----:B------:R-:W-:-:S03]  /*363f0*/  ISETP.GE.U32.AND P1, PT, R15, UR8, PT ;  /* 0x000000080f007c0c */ /* 0x000fc6000bf26070 */
[----:B------:R0:W-:Y:S01]  /*36400*/  STL [R1+0x600], R16 ;  /* 0x0006001001007387 */ /* 0x0001e20000100800 */
[----:B------:R-:W-:-:S13]  /*36410*/  ISETP.GE.U32.AND.EX P1, PT, R16, UR9, PT, P1 ;  /* 0x0000000910007c0c */ /* 0x000fda000bf26110 */
[----:B0-----:R-:W-:Y:S05]  /*36420*/  @P1 BRA `(.L_x_1191) ;  /* 0x0000000400681947 */ /* 0x001fea0003800000 */
[----:B------:R-:W0:Y:S01]  /*36430*/  S2UR UR8, SR_CTAID.X ;  /* 0x00000000000879c3 */ /* 0x000e220000002500 */
[----:B------:R-:W-:Y:S01]  /*36440*/  ULDC.64 UR10, c[0x0][0x628] ;  /* 0x00018a00000a7ab9 */ /* 0x000fe20000000a00 */
[----:B------:R-:W-:Y:S01]  /*36450*/  ULDC UR9, c[0x0][0x150] ;  /* 0x0000540000097ab9 */ /* 0x000fe20000000800 */
[----:B------:R-:W-:Y:S01]  /*36460*/  ISETP.NE.U32.AND P1, PT, RZ, UR10, PT ;  /* 0x0000000aff007c0c */ /* 0x000fe2000bf25070 */
[----:B------:R-:W-:Y:S01]  /*36470*/  ULDC UR12, c[0x0][0x630] ;  /* 0x00018c00000c7ab9 */ /* 0x000fe20000000800 */
[----:B------:R-:W-:Y:S01]  /*36480*/  ULDC UR14, c[0x0][0x154] ;  /* 0x00005500000e7ab9 */ /* 0x000fe20000000800 */
[----:B------:R-:W-:Y:S01]  /*36490*/  IMAD.MOV.U32 R3, RZ, RZ, R16 ;  /* 0x000000ffff037224 */ /* 0x000fe200078e0010 */
[----:B------:R-:W-:Y:S01]  /*364a0*/  ISETP.NE.AND.EX P1, PT, RZ, UR11, PT, P1 ;  /* 0x0000000bff007c0c */ /* 0x000fe2000bf25310 */
[----:B------:R-:W1:Y:S01]  /*364b0*/  S2UR UR13, SR_CTAID.Y ;  /* 0x00000000000d79c3 */ /* 0x000e620000002600 */
[----:B0-----:R-:W-:-:S05]  /*364c0*/  I2FP.F32.U32 R2, UR8 ;  /* 0x0000000800027c45 */ /* 0x001fca0008201000 */
[----:B------:R-:W-:Y:S01]  /*364d0*/  FMUL R9, R2, UR9 ;  /* 0x0000000902097c20 */ /* 0x000fe20008400000 */
[----:B------:R-:W-:Y:S01]  /*364e0*/  IMAD.MOV.U32 R2, RZ, RZ, R15 ;  /* 0x000000ffff027224 */ /* 0x000fe200078e000f */
[----:B-1----:R-:W-:-:S04]  /*364f0*/  I2FP.F32.U32 R12, UR13 ;  /* 0x0000000d000c7c45 */ /* 0x002fc80008201000 */
[----:B------:R-:W0:Y:S01]  /*36500*/  F2I.U32.TRUNC.NTZ R9, R9 ;  /* 0x0000000900097305 */ /* 0x000e22000020f000 */
[----:B------:R-:W-:Y:S05]  /*36510*/  @!P1 BRA `(.L_x_1192) ;  /* 0x0000000000289947 */ /* 0x000fea0003800000 */
[----:B------:R-:W-:Y:S02]  /*36520*/  ULDC UR9, c[0x0][0x634] ;  /* 0x00018d0000097ab9 */ /* 0x000fe40000000800 */
[----:B------:R-:W-:-:S05]  /*36530*/  IADD3 R3, P1, R15, UR9, RZ ;  /* 0x000000090f037c10 */ /* 0x000fca000ff3e0ff */
[----:B------:R-:W-:-:S04]  /*36540*/  IMAD.X R13, RZ, RZ, R16, P1 ;  /* 0x000000ffff0d7224 */ /* 0x000fc800008e0610 */
[----:B------:R-:W-:-:S04]  /*36550*/  IMAD.WIDE.U32 R4, R13, UR10, RZ ;  /* 0x0000000a0d047c25 */ /* 0x000fc8000f8e00ff */
[----:B------:R-:W-:-:S04]  /*36560*/  IMAD.WIDE.U32 R4, P1, R3, UR11, R4 ;  /* 0x0000000b03047c25 */ /* 0x000fc8000f820004 */
[----:B------:R-:W-:-:S04]  /*36570*/  IMAD.WIDE.U32 R2, R3, UR10, RZ ;  /* 0x0000000a03027c25 */ /* 0x000fc8000f8e00ff */
[----:B------:R-:W-:Y:S01]  /*36580*/  IMAD.MOV.U32 R2, RZ, RZ, R5 ;  /* 0x000000ffff027224 */ /* 0x000fe200078e0005 */
[----:B------:R-:W-:Y:S01]  /*36590*/  IADD3 RZ, P2, R3, R4, RZ ;  /* 0x0000000403ff7210 */ /* 0x000fe20007f5e0ff */
[----:B------:R-:W-:-:S04]  /*365a0*/  IMAD.X R3, RZ, RZ, RZ, P1 ;  /* 0x000000ffff037224 */ /* 0x000fc800008e06ff */
[----:B------:R-:W-:-:S08]  /*365b0*/  IMAD.WIDE.U32.X R2, R13, UR11, R2, P2 ;  /* 0x0000000b0d027c25 */ /* 0x000fd000090e0402 */
.L_x_1192:
[--C-:B------:R-:W-:Y:S01]  /*365c0*/  SHF.R.U64 R10, R2, UR12, R3.reuse ;  /* 0x0000000c020a7c19 */ /* 0x100fe20008001203 */
[----:B------:R-:W-:Y:S01]  /*365d0*/  ULDC.64 UR10, c[0x0][0x620] ;  /* 0x00018800000a7ab9 */ /* 0x000fe20000000a00 */
[----:B------:R-:W-:Y:S01]  /*365e0*/  SHF.R.U32.HI R2, RZ, UR12, R3 ;  /* 0x0000000cff027c19 */ /* 0x000fe20008011603 */
[----:B------:R-:W-:Y:S01]  /*365f0*/  IMAD.MOV.U32 R3, RZ, RZ, R16 ;  /* 0x000000ffff037224 */ /* 0x000fe200078e0010 */
[----:B------:R-:W-:Y:S01]  /*36600*/  IADD3 R13, P1, RZ, -R10, RZ ;  /* 0x8000000aff0d7210 */ /* 0x000fe20007f3e0ff */
[----:B------:R-:W-:Y:S01]  /*36610*/  FMUL R12, R12, UR14 ;  /* 0x0000000e0c0c7c20 */ /* 0x000fe20008400000 */
[----:B------:R-:W-:Y:S01]  /*36620*/  ULDC.64 UR14, c[0x0][0x640] ;  /* 0x00019000000e7ab9 */ /* 0x000fe20000000a00 */
[----:B0-----:R-:W-:Y:S02]  /*36630*/  R2UR UR9, R9 ;  /* 0x00000000090972ca */ /* 0x001fe400000e0000 */
[----:B------:R-:W-:Y:S01]  /*36640*/  IMAD.X R2, RZ, RZ, ~R2, P1 ;  /* 0x000000ffff027224 */ /* 0x000fe200008e0e02 */
[----:B------:R-:W-:Y:S01]  /*36650*/  ISETP.NE.U32.AND P1, PT, RZ, UR14, PT ;  /* 0x0000000eff007c0c */ /* 0x000fe2000bf25070 */
[----:B------:R-:W0:Y:S02]  /*36660*/  F2I.U32.TRUNC.NTZ R12, R12 ;  /* 0x0000000c000c7305 */ /* 0x000e24000020f000 */
[----:B------:R-:W-:Y:S01]  /*36670*/  IMAD R2, R2, UR10, RZ ;  /* 0x0000000a02027c24 */ /* 0x000fe2000f8e02ff */
[----:B------:R-:W-:-:S03]  /*36680*/  ISETP.NE.AND.EX P1, PT, RZ, UR15, PT, P1 ;  /* 0x0000000fff007c0c */ /* 0x000fc6000bf25310 */
[----:B------:R-:W-:Y:S02]  /*36690*/  IMAD R5, R13, UR11, R2 ;  /* 0x0000000b0d057c24 */ /* 0x000fe4000f8e0202 */
[----:B------:R-:W-:-:S04]  /*366a0*/  IMAD.MOV.U32 R2, RZ, RZ, R15 ;  /* 0x000000ffff027224 */ /* 0x000fc800078e000f */
[----:B------:R-:W-:Y:S01]  /*366b0*/  IMAD.WIDE.U32 R2, R13, UR10, R2 ;  /* 0x0000000a0d027c25 */ /* 0x000fe2000f8e0002 */
[----:B------:R-:W-:Y:S01]  /*366c0*/  ULDC UR10, c[0x0][0x618] ;  /* 0x00018600000a7ab9 */ /* 0x000fe20000000800 */
[----:B0-----:R-:W-:Y:S02]  /*366d0*/  R2UR UR11, R12 ;  /* 0x000000000c0b72ca */ /* 0x001fe400000e0000 */
[----:B------:R-:W-:-:S05]  /*366e0*/  IMAD.IADD R3, R3, 0x1, R5 ;  /* 0x0000000103037824 */ /* 0x000fca00078e0205 */
[--C-:B------:R-:W-:Y:S02]  /*366f0*/  SHF.R.U64 R9, R2, UR10, R3.reuse ;  /* 0x0000000a02097c19 */ /* 0x100fe40008001203 */
[----:B------:R-:W-:Y:S01]  /*36700*/  SHF.R.U32.HI R2, RZ, UR10, R3 ;  /* 0x0000000aff027c19 */ /* 0x000fe20008011603 */
[----:B------:R-:W-:-:S03]  /*36710*/  ULDC UR10, c[0x0][0x608] ;  /* 0x00018200000a7ab9 */ /* 0x000fc60000000800 */
[--C-:B------:R-:W-:Y:S02]  /*36720*/  SHF.R.U64 R13, R9, UR10, R2.reuse ;  /* 0x0000000a090d7c19 */ /* 0x100fe40008001202 */
[----:B------:R-:W-:Y:S01]  /*36730*/  SHF.R.U32.HI R2, RZ, UR10, R2 ;  /* 0x0000000aff027c19 */ /* 0x000fe20008011602 */
[----:B------:R-:W-:-:S03]  /*36740*/  ULDC UR10, c[0x0][0x658] ;  /* 0x00019600000a7ab9 */ /* 0x000fc60000000800 */
[--C-:B------:R-:W-:Y:S02]  /*36750*/  SHF.R.U64 R12, R13, UR10, R2.reuse ;  /* 0x0000000a0d0c7c19 */ /* 0x100fe40008001202 */
[----:B------:R-:W-:-:S03]  /*36760*/  SHF.R.U32.HI R15, RZ, UR10, R2 ;  /* 0x0000000aff0f7c19 */ /* 0x000fc60008011602 */
[----:B------:R-:W-:Y:S02]  /*36770*/  IMAD.MOV.U32 R2, RZ, RZ, R12 ;  /* 0x000000ffff027224 */ /* 0x000fe400078e000c */
[----:B------:R-:W-:Y:S01]  /*36780*/  IMAD.MOV.U32 R3, RZ, RZ, R15 ;  /* 0x000000ffff037224 */ /* 0x000fe200078e000f */
[----:B------:R-:W-:Y:S06]  /*36790*/  @!P1 BRA `(.L_x_1193) ;  /* 0x0000000000289947 */ /* 0x000fec0003800000 */
        /* <DEDUP_REMOVED lines=10> */
.L_x_1193:
[----:B------:R-:W-:Y:S01]  /*36840*/  ULDC UR10, c[0x0][0x648] ;  /* 0x00019200000a7ab9 */ /* 0x000fe20000000800 */
[----:B------:R-:W-:Y:S01]  /*36850*/  UISETP.NE.AND UP0, UPT, UR41, URZ, UPT ;  /* 0x0000003f2900728c */ /* 0x000fe2000bf05270 */
[----:B------:R-:W-:Y:S01]  /*36860*/  SHF.R.U64 R2, R2, UR10, R3 ;  /* 0x0000000a02027c19 */ /* 0x000fe20008001203 */
[----:B------:R-:W-:Y:S01]  /*36870*/  ULDC UR10, c[0x0][0x638] ;  /* 0x00018e00000a7ab9 */ /* 0x000fe20000000800 */
[----:B------:R-:W-:Y:S01]  /*36880*/  UIADD3 UR11, -UR11, URZ, URZ ;  /* 0x0000003f0b0b7290 */ /* 0x000fe2000fffe13f */
[----:B------:R-:W-:Y:S02]  /*36890*/  LOP3.LUT R13, R13, UR6, RZ, 0xc0, !PT ;  /* 0x000000060d0d7c12 */ /* 0x000fe4000f8ec0ff */
[----:B------:R-:W-:Y:S01]  /*368a0*/  IMAD.MOV R3, RZ, RZ, -R2 ;  /* 0x000000ffff037224 */ /* 0x000fe200078e0a02 */
[----:B------:R-:W-:Y:S02]  /*368b0*/  LOP3.LUT R9, R9, UR4, RZ, 0xc0, !PT ;  /* 0x0000000409097c12 */ /* 0x000fe4000f8ec0ff */
[----:B------:R-:W-:Y:S01]  /*368c0*/  IMAD R5, R2, UR5, R13 ;  /* 0x0000000502057c24 */ /* 0x000fe2000f8e020d */
[----:B------:R-:W-:Y:S01]  /*368d0*/  PLOP3.LUT P1, PT, PT, PT, UP0, 0x40, 0x0 ;  /* 0x000000000000781c */ /* 0x000fe20003f2e808 */
[----:B------:R-:W-:Y:S01]  /*368e0*/  IMAD R12, R3, UR10, R12 ;  /* 0x0000000a030c7c24 */ /* 0x000fe2000f8e020c */
[----:B------:R-:W-:Y:S01]  /*368f0*/  UIADD3 UR10, -UR9, URZ, URZ ;  /* 0x0000003f090a7290 */ /* 0x000fe2000fffe13f */
[----:B------:R-:W-:Y:S01]  /*36900*/  PLOP3.LUT P2, PT, PT, PT, UP0, 0x40, 0x0 ;  /* 0x000000000000781c */ /* 0x000fe20003f4e808 */
[----:B------:R-:W-:Y:S01]  /*36910*/  IMAD.MOV.U32 R3, RZ, RZ, 0x1 ;  /* 0x00000001ff037424 */ /* 0x000fe200078e00ff */
[----:B------:R-:W-:-:S02]  /*36920*/  ULDC UR9, c[0x0][0x144] ;  /* 0x0000510000097ab9 */ /* 0x000fc40000000800 */
[----:B------:R-:W-:-:S03]  /*36930*/  UIMAD UR8, UR9, UR10, UR8 ;  /* 0x0000000a090872a4 */ /* 0x000fc6000f8e0208 */
[----:B------:R-:W-:Y:S02]  /*36940*/  ULDC UR9, c[0x0][0x148] ;  /* 0x0000520000097ab9 */ /* 0x000fe40000000800 */
[----:B------:R-:W-:-:S03]  /*36950*/  @UP0 UIMAD UR8, UR9, UR11, UR13 ;  /* 0x0000000b090802a4 */ /* 0x000fc6000f8e020d */
[----:B------:R-:W-:Y:S02]  /*36960*/  ULDC UR9, c[0x0][0x600] ;  /* 0x0001800000097ab9 */ /* 0x000fe40000000800 */
[----:B------:R-:W-:Y:S02]  /*36970*/  IMAD R12, R12, UR9, R9 ;  /* 0x000000090c0c7c24 */ /* 0x000fe4000f8e0209 */
[----:B------:R-:W-:Y:S01]  /*36980*/  IMAD.U32 R2, RZ, RZ, UR8 ;  /* 0x00000008ff027e24 */ /* 0x000fe2000f8e00ff */
[----:B------:R-:W-:-:S03]  /*36990*/  ULDC UR8, c[0x0][0x610] ;  /* 0x0001840000087ab9 */ /* 0x000fc60000000800 */
[----:B------:R-:W-:-:S05]  /*369a0*/  IMAD R5, R5, UR8, R2 ;  /* 0x0000000805057c24 */ /* 0x000fca000f8e0202 */
[----:B------:R-:W-:Y:S02]  /*369b0*/  SEL R2, R12, R5, P1 ;  /* 0x000000050c027207 */ /* 0x000fe40000800000 */
[----:B------:R-:W-:-:S07]  /*369c0*/  SEL R5, R5, R12, P2 ;  /* 0x0000000c05057207 */ /* 0x000fce0001000000 */
.L_x_1191:
[----:B------:R-:W-:Y:S05]  /*369d0*/  BSYNC B1 ;  /* 0x0000000000017941 */ /* 0x000fea0003800000 */
.L_x_1190:
[----:B------:R-:W-:-:S13]  /*369e0*/  LOP3.LUT P1, RZ, R3, 0xff, RZ, 0xc0, !PT ;  /* 0x000000ff03ff7812 */ /* 0x000fda000782c0ff */
[----:B------:R-:W-:Y:S05]  /*369f0*/  @P1 BRA `(.L_x_1194) ;  /* 0xfffffff400201947 */ /* 0x000fea000383ffff */
[----:B------:R-:W-:Y:S05]  /*36a00*/  BSYNC B0 ;  /* 0x0000000000007941 */ /* 0x000fea0003800000 */
.L_x_1182:
[----:B------:R-:W-:-:S03]  /*36a10*/  UMOV UR8, 0xffffffff ;  /* 0xffffffff00087882 */ /* 0x000fc60000000000 */
[----:B------:R-:W-:Y:S05]  /*36a20*/  BRA.DIV UR8, `(.L_x_1195) ;  /* 0x00000006081c7947 */ /* 0x000fea000b800000 */
[----:B------:R-:W-:-:S13]  /*36a30*/  ELECT P6, URZ, PT ;  /* 0x00000000003f782f */ /* 0x000fda00038c0000 */
.L_x_1209:
[----:B------:R-:W-:Y:S04]  /*36a40*/  BSSY B0, `(.L_x_1196) ;  /* 0x000002c000007945 */ /* 0x000fe80003800000 */
[----:B------:R-:W-:Y:S05]  /*36a50*/  @!P6 BRA `(.L_x_1197) ;  /* 0x0000000000a8e947 */ /* 0x000fea0003800000 */
[----:B------:R-:W-:-:S04]  /*36a60*/  ULOP3.LUT UR8, UR40, 0x2, URZ, 0xfc, !UPT ;  /* 0x0000000228087892 */ /* 0x000fc8000f8efc3f */
[----:B------:R-:W-:-:S06]  /*36a70*/  UISETP.NE.AND UP0, UPT, UR8, 0x3, UPT ;  /* 0x000000030800788c */ /* 0x000fcc000bf05270 */
[----:B------:R-:W-:-:S13]  /*36a80*/  PLOP3.LUT P0, PT, PT, PT, UP0, 0x80, 0x0 ;  /* 0x000000000000781c */ /* 0x000fda0003f0f008 */
[----:B------:R-:W-:Y:S05]  /*36a90*/  @!P0 BRA `(.L_x_1198) ;  /* 0x0000000000048947 */ /* 0x000fea0003800000 */
[----:B------:R-:W-:Y:S01]  /*36aa0*/  BPT.TRAP 0x1 ;  /* 0x000000040000795c */ /* 0x000fe20000300000 */
.L_x_1198:
[----:B------:R-:W0:Y:S01]  /*36ab0*/  S2R R3, SR_CgaCtaId ;  /* 0x0000000000037919 */ /* 0x000e220000008800 */
[----:B------:R-:W-:-:S04]  /*36ac0*/  MOV R2, 0x400 ;  /* 0x0000040000027802 */ /* 0x000fc80000000f00 */
[----:B0-----:R-:W-:Y:S02]  /*36ad0*/  LEA R3, R3, R2, 0x18 ;  /* 0x0000000203037211 */ /* 0x001fe400078ec0ff */
[----:B------:R-:W-:-:S03]  /*36ae0*/  SHF.L.U32 R2, R0, 0x1f, RZ ;  /* 0x0000001f00027819 */ /* 0x000fc600000006ff */
[----:B------:R-:W-:-:S04]  /*36af0*/  VIADD R3, R3, 0x20 ;  /* 0x0000002003037836 */ /* 0x000fc80000000000 */
[----:B------:R-:W-:-:S04]  /*36b00*/  IMAD R5, R6, 0x8, R3 ;  /* 0x0000000806057824 */ /* 0x000fc800078e0203 */
[----:B------:R-:W0:Y:S02]  /*36b10*/  SYNCS.PHASECHK.TRANS64.TRYWAIT P0, [R5+URZ], R2 ;  /* 0x00000002050075a7 */ /* 0x000e24000800017f */
[----:B0-----:R-:W-:Y:S05]  /*36b20*/  @!P0 BRA `(.L_x_1199) ;  /* 0x0000000000fc8947 */ /* 0x001fea0003800000 */
.L_x_1210:
[----:B------:R-:W-:-:S05]  /*36b30*/  VIADD R6, R6, 0x1 ;  /* 0x0000000106067836 */ /* 0x000fca0000000000 */
[----:B------:R-:W-:-:S04]  /*36b40*/  ISETP.NE.AND P0, PT, R6, 0x4, PT ;  /* 0x000000040600780c */ /* 0x000fc80003f05270 */
[----:B0-----:R-:W-:Y:S02]  /*36b50*/  SEL R5, RZ, 0x1, P0 ;  /* 0x00000001ff057807 */ /* 0x001fe40000000000 */
[----:B------:R-:W-:Y:S02]  /*36b60*/  SEL R6, R6, RZ, P0 ;  /* 0x000000ff06067207 */ /* 0x000fe40000000000 */
[----:B------:R-:W-:-:S03]  /*36b70*/  LOP3.LUT R5, R0, R5, RZ, 0x3c, !PT ;  /* 0x0000000500057212 */ /* 0x000fc600078e3cff */
[----:B------:R-:W-:Y:S01]  /*36b80*/  IMAD R7, R6, 0x8, R3 ;  /* 0x0000000806077824 */ /* 0x000fe200078e0203 */
[----:B------:R-:W-:-:S04]  /*36b90*/  SHF.L.U32 R0, R5, 0x1f, RZ ;  /* 0x0000001f05007819 */ /* 0x000fc800000006ff */
[----:B------:R-:W0:Y:S02]  /*36ba0*/  SYNCS.PHASECHK.TRANS64.TRYWAIT P0, [R7+URZ], R0 ;  /* 0x00000000070075a7 */ /* 0x000e24000800017f */
[----:B0-----:R-:W-:Y:S05]  /*36bb0*/  @!P0 BRA `(.L_x_1200) ;  /* 0x0000000000ec8947 */ /* 0x001fea0003800000 */
.L_x_1211:
[----:B0-----:R-:W-:-:S05]  /*36bc0*/  VIADD R0, R6, 0x1 ;  /* 0x0000000106007836 */ /* 0x001fca0000000000 */
[----:B------:R-:W-:-:S04]  /*36bd0*/  ISETP.NE.AND P0, PT, R0, 0x4, PT ;  /* 0x000000040000780c */ /* 0x000fc80003f05270 */
[----:B------:R-:W-:Y:S02]  /*36be0*/  SEL R2, RZ, 0x1, P0 ;  /* 0x00000001ff027807 */ /* 0x000fe40000000000 */
[----:B------:R-:W-:Y:S02]  /*36bf0*/  SEL R4, R0, RZ, P0 ;  /* 0x000000ff00047207 */ /* 0x000fe40000000000 */
[----:B------:R-:W-:-:S03]  /*36c00*/  LOP3.LUT R5, R5, R2, RZ, 0x3c, !PT ;  /* 0x0000000205057212 */ /* 0x000fc600078e3cff */
[----:B------:R-:W-:Y:S01]  /*36c10*/  IMAD R7, R4, 0x8, R3 ;  /* 0x0000000804077824 */ /* 0x000fe200078e0203 */
[----:B------:R-:W-:-:S04]  /*36c20*/  SHF.L.U32 R0, R5, 0x1f, RZ ;  /* 0x0000001f05007819 */ /* 0x000fc800000006ff */
[----:B------:R-:W0:Y:S02]  /*36c30*/  SYNCS.PHASECHK.TRANS64.TRYWAIT P0, [R7+URZ], R0 ;  /* 0x00000000070075a7 */ /* 0x000e24000800017f */
[----:B0-----:R-:W-:Y:S05]  /*36c40*/  @!P0 BRA `(.L_x_1201) ;  /* 0x0000000000dc8947 */ /* 0x001fea0003800000 */
.L_x_1212:
[----:B0-----:R-:W-:-:S05]  /*36c50*/  VIADD R0, R4, 0x1 ;  /* 0x0000000104007836 */ /* 0x001fca0000000000 */
[----:B------:R-:W-:-:S04]  /*36c60*/  ISETP.NE.AND P0, PT, R0, 0x4, PT ;  /* 0x000000040000780c */ /* 0x000fc80003f05270 */
[----:B------:R-:W-:Y:S02]  /*36c70*/  SEL R2, RZ, 0x1, P0 ;  /* 0x00000001ff027807 */ /* 0x000fe40000000000 */
[----:B------:R-:W-:Y:S02]  /*36c80*/  SEL R0, R0, RZ, P0 ;  /* 0x000000ff00007207 */ /* 0x000fe40000000000 */
[----:B------:R-:W-:-:S03]  /*36c90*/  LOP3.LUT R2, R5, R2, RZ, 0x3c, !PT ;  /* 0x0000000205027212 */ /* 0x000fc600078e3cff */
[----:B------:R-:W-:Y:S01]  /*36ca0*/  IMAD R3, R0, 0x8, R3 ;  /* 0x0000000800037824 */ /* 0x000fe200078e0203 */
[----:B------:R-:W-:-:S07]  /*36cb0*/  SHF.L.U32 R0, R2, 0x1f, RZ ;  /* 0x0000001f02007819 */ /* 0x000fce00000006ff */
.L_x_1202:
[----:B0-----:R0:W1:Y:S02]  /*36cc0*/  SYNCS.PHASECHK.TRANS64.TRYWAIT P0, [R3+URZ], R0 ;  /* 0x00000000030075a7 */ /* 0x001064000800017f */
[----:B-1----:R-:W-:Y:S05]  /*36cd0*/  @!P0 NANOSLEEP.SYNCS 0x989680 ;  /* 0x009896800000895d */ /* 0x002fea0003900000 */
[----:B------:R-:W1:Y:S02]  /*36ce0*/  @!P0 SYNCS.PHASECHK.TRANS64 P0, [R3+URZ], R0 ;  /* 0x00000000030085a7 */ /* 0x000e64000800007f */
[----:B-1----:R-:W-:Y:S05]  /*36cf0*/  @!P0 BRA `(.L_x_1202) ;  /* 0xfffffffc00f08947 */ /* 0x002fea000383ffff */
.L_x_1197:
[----:B------:R-:W-:Y:S05]  /*36d00*/  BSYNC B0 ;  /* 0x0000000000007941 */ /* 0x000fea0003800000 */
.L_x_1196:
[----:B------:R-:W-:Y:S05]  /*36d10*/  EXIT ;  /* 0x000000000000794d */ /* 0x000fea0003800000 */
.L_x_17:
[----:B-1----:R1:W4:Y:S02]  /*36d20*/  SYNCS.PHASECHK.TRANS64.TRYWAIT P1, [R3+URZ], R0 ;  /* 0x00000000030075a7 */ /* 0x002324000802017f */
[----:B----4-:R-:W-:Y:S05]  /*36d30*/  @!P1 NANOSLEEP.SYNCS 0x989680 ;  /* 0x009896800000995d */ /* 0x010fea0003900000 */
[----:B------:R-:W4:Y:S02]  /*36d40*/  @!P1 SYNCS.PHASECHK.TRANS64 P1, [R3+URZ], R0 ;  /* 0x00000000030095a7 */ /* 0x000f24000802007f */
[----:B----4-:R-:W-:Y:S05]  /*36d50*/  @!P1 BRA `(.L_x_17) ;  /* 0xfffffffc00f09947 */ /* 0x010fea000383ffff */
[----:B------:R-:W-:Y:S05]  /*36d60*/  BRA `(.L_x_16) ;  /* 0xfffffca400ac7947 */ /* 0x000fea000383ffff */
.L_x_22:
[----:B-1----:R-:W-:-:S04]  /*36d70*/  IMAD.U32 R6, RZ, RZ, UR4 ;  /* 0x00000004ff067e24 */ /* 0x002fc8000f8e00ff */
[----:B------:R1:W2:Y:S03]  /*36d80*/  SYNCS.PHASECHK.TRANS64.TRYWAIT P1, [R6+URZ], R4 ;  /* 0x00000004060075a7 */ /* 0x0002a6000802017f */
[----:B--2---:R-:W-:Y:S05]  /*36d90*/  @!P1 NANOSLEEP.SYNCS 0x989680 ;  /* 0x009896800000995d */ /* 0x004fea0003900000 */
[----:B------:R-:W2:Y:S02]  /*36da0*/  @!P1 SYNCS.PHASECHK.TRANS64 P1, [R6+URZ], R4 ;  /* 0x00000004060095a7 */ /* 0x000ea4000802007f */
[----:B--2---:R-:W-:Y:S05]  /*36db0*/  @!P1 BRA `(.L_x_22) ;  /* 0xfffffffc00ec9947 */ /* 0x004fea000383ffff */
[----:B------:R-:W-:Y:S05]  /*36dc0*/  BRA `(.L_x_21) ;  /* 0xfffffcfc00a07947 */ /* 0x000fea000383ffff */
.L_x_1183:
[----:B------:R-:W-:Y:S01]  /*36dd0*/  BSSY B1, `(.L_x_1203) ;  /* 0x0000006000017945 */ /* 0x000fe20003800000 */
[----:B------:R-:W-:-:S07]  /*36de0*/  IMAD.MOV.U32 R15, RZ, RZ, -0x1 ;  /* 0xffffffffff0f7424 */ /* 0x000fce00078e00ff */
[----:B------:R-:W-:Y:S05]  /*36df0*/  WARPSYNC.COLLECTIVE R15, `(.L_x_1204) ;  /* 0x000000000f0c7348 */ /* 0x000fea0003c00000 */
[----:B------:R-:W-:Y:S02]  /*36e00*/  ELECT P6, UR62, PT ;  /* 0x00000000003e782f */ /* 0x000fe400038c0000 */
[----:B------:R-:W-:Y:S01]  /*36e10*/  MOV R14, UR62 ;  /* 0x0000003e000e7c02 */ /* 0x000fe20008000f00 */
[----:B------:R-:W-:Y:S10]  /*36e20*/  ENDCOLLECTIVE ;  /* 0x000000000000791b */ /* 0x000ff40003800000 */
.L_x_1204:
[----:B------:R-:W-:Y:S05]  /*36e30*/  BSYNC B1 ;  /* 0x0000000000017941 */ /* 0x000fea0003800000 */
.L_x_1203:
[----:B------:R-:W-:Y:S05]  /*36e40*/  BRA `(.L_x_1205) ;  /* 0xfffffff000187947 */ /* 0x000fea000383ffff */
.L_x_1186:
[----:B-1----:R1:W2:Y:S02]  /*36e50*/  SYNCS.PHASECHK.TRANS64.TRYWAIT P1, [R15+URZ+0x20], R12 ;  /* 0x0000200c0f0075a7 */ /* 0x0022a4000802017f */
[----:B--2---:R-:W-:Y:S05]  /*36e60*/  @!P1 NANOSLEEP.SYNCS 0x989680 ;  /* 0x009896800000995d */ /* 0x004fea0003900000 */
[----:B------:R-:W2:Y:S02]  /*36e70*/  @!P1 SYNCS.PHASECHK.TRANS64 P1, [R15+URZ+0x20], R12 ;  /* 0x0000200c0f0095a7 */ /* 0x000ea4000802007f */
[----:B--2---:R-:W-:Y:S05]  /*36e80*/  @!P1 BRA `(.L_x_1186) ;  /* 0xfffffffc00f09947 */ /* 0x004fea000383ffff */
[----:B------:R-:W-:Y:S05]  /*36e90*/  BRA `(.L_x_1206) ;  /* 0xfffffff0004c7947 */ /* 0x000fea000383ffff */
.L_x_1195:
[----:B------:R-:W-:Y:S01]  /*36ea0*/  BSSY B0, `(.L_x_1207) ;  /* 0x0000006000007945 */ /* 0x000fe20003800000 */
[----:B------:R-:W-:-:S07]  /*36eb0*/  IMAD.MOV.U32 R15, RZ, RZ, -0x1 ;  /* 0xffffffffff0f7424 */ /* 0x000fce00078e00ff */
[----:B------:R-:W-:Y:S05]  /*36ec0*/  WARPSYNC.COLLECTIVE R15, `(.L_x_1208) ;  /* 0x000000000f0c7348 */ /* 0x000fea0003c00000 */
[----:B------:R-:W-:Y:S02]  /*36ed0*/  ELECT P6, UR62, PT ;  /* 0x00000000003e782f */ /* 0x000fe400038c0000 */
[----:B------:R-:W-:Y:S01]  /*36ee0*/  MOV R14, UR62 ;  /* 0x0000003e000e7c02 */ /* 0x000fe20008000f00 */
[----:B------:R-:W-:Y:S10]  /*36ef0*/  ENDCOLLECTIVE ;  /* 0x000000000000791b */ /* 0x000ff40003800000 */
.L_x_1208:
[----:B------:R-:W-:Y:S05]  /*36f00*/  BSYNC B0 ;  /* 0x0000000000007941 */ /* 0x000fea0003800000 */
.L_x_1207:
[----:B------:R-:W-:Y:S05]  /*36f10*/  BRA `(.L_x_1209) ;  /* 0xfffffff800c87947 */ /* 0x000fea000383ffff */
.L_x_1199:
[----:B0-----:R0:W1:Y:S02]  /*36f20*/  SYNCS.PHASECHK.TRANS64.TRYWAIT P0, [R5+URZ], R2 ;  /* 0x00000002050075a7 */ /* 0x001064000800017f */
[----:B-1----:R-:W-:Y:S05]  /*36f30*/  @!P0 NANOSLEEP.SYNCS 0x989680 ;  /* 0x009896800000895d */ /* 0x002fea0003900000 */
[----:B------:R-:W1:Y:S02]  /*36f40*/  @!P0 SYNCS.PHASECHK.TRANS64 P0, [R5+URZ], R2 ;  /* 0x00000002050085a7 */ /* 0x000e64000800007f */
[----:B-1----:R-:W-:Y:S05]  /*36f50*/  @!P0 BRA `(.L_x_1199) ;  /* 0xfffffffc00f08947 */ /* 0x002fea000383ffff */
[----:B------:R-:W-:Y:S05]  /*36f60*/  BRA `(.L_x_1210) ;  /* 0xfffffff800f07947 */ /* 0x000fea000383ffff */
.L_x_1200:
[----:B0-----:R0:W1:Y:S02]  /*36f70*/  SYNCS.PHASECHK.TRANS64.TRYWAIT P0, [R7+URZ], R0 ;  /* 0x00000000070075a7 */ /* 0x001064000800017f */
[----:B-1----:R-:W-:Y:S05]  /*36f80*/  @!P0 NANOSLEEP.SYNCS 0x989680 ;  /* 0x009896800000895d */ /* 0x002fea0003900000 */
[----:B------:R-:W1:Y:S02]  /*36f90*/  @!P0 SYNCS.PHASECHK.TRANS64 P0, [R7+URZ], R0 ;  /* 0x00000000070085a7 */ /* 0x000e64000800007f */
[----:B-1----:R-:W-:Y:S05]  /*36fa0*/  @!P0 BRA `(.L_x_1200) ;  /* 0xfffffffc00f08947 */ /* 0x002fea000383ffff */
[----:B------:R-:W-:Y:S05]  /*36fb0*/  BRA `(.L_x_1211) ;  /* 0xfffffffc00007947 */ /* 0x000fea000383ffff */
.L_x_1201:
[----:B0-----:R0:W1:Y:S02]  /*36fc0*/  SYNCS.PHASECHK.TRANS64.TRYWAIT P0, [R7+URZ], R0 ;  /* 0x00000000070075a7 */ /* 0x001064000800017f */
[----:B-1----:R-:W-:Y:S05]  /*36fd0*/  @!P0 NANOSLEEP.SYNCS 0x989680 ;  /* 0x009896800000895d */ /* 0x002fea0003900000 */
[----:B------:R-:W1:Y:S02]  /*36fe0*/  @!P0 SYNCS.PHASECHK.TRANS64 P0, [R7+URZ], R0 ;  /* 0x00000000070085a7 */ /* 0x000e64000800007f */
[----:B-1----:R-:W-:Y:S05]  /*36ff0*/  @!P0 BRA `(.L_x_1201) ;  /* 0xfffffffc00f08947 */ /* 0x002fea000383ffff */
[----:B------:R-:W-:Y:S05]  /*37000*/  BRA `(.L_x_1212) ;  /* 0xfffffffc00107947 */ /* 0x000fea000383ffff */
.L_x_1213:
[----:B------:R-:W-:-:S00]  /*37010*/  BRA `(.L_x_1213) ;  /* 0xfffffffc00fc7947 */ /* 0x000fc0000383ffff */
[----:B------:R-:W-:-:S00]  /*37020*/  NOP ;  /* 0x0000000000007918 */ /* 0x000fc00000000000 */
        /* <DEDUP_REMOVED lines=13> */
.L_x_1214:


//--------------------- .nv.global.init           --------------------------
	.section	.nv.global.init,"aw",@progbits
.nv.global.init:
	.type		$str$22,@object
	.size		$str$22,($str$23 - $str$22)
$str$22:
        /*0000*/ 	.byte	0x6b, 0x5f, 0x74, 0x69, 0x6c, 0x65, 0x5f, 0x63, 0x6f, 0x75, 0x6e, 0x74, 0x20, 0x3e, 0x3d, 0x20
        /*0010*/ 	.byte	0x31, 0x00
	.type		$str$23,@object
	.size		$str$23,(__unnamed_1 - $str$23)
$str$23:
        /*0012*/ 	.byte	0x2f, 0x74, 0x6d, 0x70, 0x2f, 0x63, 0x75, 0x74, 0x6c, 0x61, 0x73, 0x73, 0x5f, 0x73, 0x77, 0x65
        /*0022*/ 	.byte	0x65, 0x70, 0x5f, 0x73, 0x72, 0x63, 0x2f, 0x69, 0x6e, 0x63, 0x6c, 0x75, 0x64, 0x65, 0x2f, 0x63
        /*0032*/ 	.byte	0x75, 0x74, 0x6c, 0x61, 0x73, 0x73, 0x2f, 0x67, 0x65, 0x6d, 0x6d, 0x2f, 0x63, 0x6f, 0x6c, 0x6c
        /*0042*/ 	.byte	0x65, 0x63, 0x74, 0x69, 0x76, 0x65, 0x2f, 0x73, 0x6d, 0x39, 0x30, 0x5f, 0x6d, 0x6d, 0x61, 0x5f
        /*0052*/ 	.byte	0x74, 0x6d, 0x61, 0x5f, 0x67, 0x6d, 0x6d, 0x61, 0x5f, 0x73, 0x73, 0x5f, 0x77, 0x61, 0x72, 0x70
        /*0062*/ 	.byte	0x73, 0x70, 0x65, 0x63, 0x69, 0x61, 0x6c, 0x69, 0x7a, 0x65, 0x64, 0x2e, 0x68, 0x70, 0x70, 0x00
	.type		__unnamed_1,@object
	.size		__unnamed_1,(.L_0 - __unnamed_1)
__unnamed_1:
        /* <DEDUP_REMOVED lines=180> */
        /*0bb2*/ 	.byte	0x75, 0x74, 0x65, 0x3a, 0x3a, 0x69, 0x64, 0x65, 0x6e, 0x74, 0x69, 0x74, 0x79, 0x5d, 0x00
.L_0:


//--------------------- .nv.shared._ZN7cutlass13device_kernelINS_4gemm6kernel13GemmUniversalIN4cute5tupleIJiiiiEEENS1_10collective13CollectiveMmaINS1_34MainloopSm90TmaGmmaWarpSpecializedILi4ENS5_IJNS4_1CILi1EEESB_SB_EEENS1_35KernelTmaWarpSpecializedCooperativeEEENS5_IJNSA_ILi384EEESF_NSA_ILi32EEEEEENS_6half_tENS5_IJlSB_lEEESI_SJ_NS4_8TiledMMAINS4_8MMA_AtomIJNS4_4SM904GMMA26MMA_64x192x16_F32F16F16_SSILNSN_5MajorE0ELSP_0ELNSN_7ScaleInE1ELSQ_1EEEEEENS4_6LayoutINS5_IJNSA_ILi2EEESB_SB_EEENS5_IJSB_NSA_ILi0EEESW_EEEEENS5_IJNS4_10UnderscoreESZ_SZ_EEEEENS4_13SM90_TMA_LOADENS4_14ComposedLayoutINS4_7SwizzleILi2ELi4ELi3EEENS4_18smem_ptr_flag_bitsILi16EEENST_INS5_IJNSA_ILi8EEESG_EEENS5_IJSG_SB_EEEEEEEvNS4_8identityES12_S1C_vS1D_EENS_8epilogue10collective6detail29Sm90TmaWarpSpecializedAdapterINS1G_15DefaultEpilogueISI_SJ_SJ_NS1F_6thread17LinearCombinationISI_Li1EffLNS1K_9ScaleType4KindE0ELNS_15FloatRoundStyleE2ESI_EENS1_15EpilogueDefaultEEEEEvvEEEEvNT_6ParamsE --------------------------
	.section	.nv.shared._ZN7cutlass13device_kernelINS_4gemm6kernel13GemmUniversalIN4cute5tupleIJiiiiEEENS1_10collective13CollectiveMmaINS1_34MainloopSm90TmaGmmaWarpSpecializedILi4ENS5_IJNS4_1CILi1EEESB_SB_EEENS1_35KernelTmaWarpSpecializedCooperativeEEENS5_IJNSA_ILi384EEESF_NSA_ILi32EEEEEENS_6half_tENS5_IJlSB_lEEESI_SJ_NS4_8TiledMMAINS4_8MMA_AtomIJNS4_4SM904GMMA26MMA_64x192x16_F32F16F16_SSILNSN_5MajorE0ELSP_0ELNSN_7ScaleInE1ELSQ_1EEEEEENS4_6LayoutINS5_IJNSA_ILi2EEESB_SB_EEENS5_IJSB_NSA_ILi0EEESW_EEEEENS5_IJNS4_10UnderscoreESZ_SZ_EEEEENS4_13SM90_TMA_LOADENS4_14ComposedLayoutINS4_7SwizzleILi2ELi4ELi3EEENS4_18smem_ptr_flag_bitsILi16EEENST_INS5_IJNSA_ILi8EEESG_EEENS5_IJSG_SB_EEEEEEEvNS4_8identityES12_S1C_vS1D_EENS_8epilogue10collective6detail29Sm90TmaWarpSpecializedAdapterINS1G_15DefaultEpilogueISI_SJ_SJ_NS1F_6thread17LinearCombinationISI_Li1EffLNS1K_9ScaleType4KindE0ELNS_15FloatRoundStyleE2ESI_EENS1_15EpilogueDefaultEEEEEvvEEEEvNT_6ParamsE,"aw",@nobits
	.sectionflags	@""
	.align	16
	.zero		1024


//--------------------- .nv.shared.reserved.0     --------------------------
	.section	.nv.shared.reserved.0,"aw",@nobits
	.weak		__nv_reservedSMEM_offset_0_alias
	.size		__nv_reservedSMEM_offset_0_alias, 0, 0
	.other		__nv_reservedSMEM_offset_0_alias,@"STO_CUDA_RESERVED_SHARED STV_DEFAULT"
__nv_reservedSMEM_offset_0_alias:
	.zero		0


//--------------------- .nv.global                --------------------------
	.section	.nv.global,"aw",@nobits
.nv.global:
	.type		_ZN39_INTERNAL_21ef9cf7_4_k_cu_08906481_97544cute1_E,@object
	.size		_ZN39_INTERNAL_21ef9cf7_4_k_cu_08906481_97544cute1_E,(_ZN39_INTERNAL_21ef9cf7_4_k_cu_08906481_97544cuda3std3__45__cpo6cbeginE - _ZN39_INTERNAL_21ef9cf7_4_k_cu_08906481_97544cute1_E)
_ZN39_INTERNAL_21ef9cf7_4_k_cu_08906481_97544cute1_E:
	.zero		1
	.type		_ZN39_INTERNAL_21ef9cf7_4_k_cu_08906481_97544cuda3std3__45__cpo6cbeginE,@object
	.size		_ZN39_INTERNAL_21ef9cf7_4_k_cu_08906481_97544cuda3std3__45__cpo6cbeginE,(_ZN39_INTERNAL_21ef9cf7_4_k_cu_08906481_97544cuda3std3__48in_placeE - _ZN39_INTERNAL_21ef9cf7_4_k_cu_08906481_97544cuda3std3__45__cpo6cbeginE)
_ZN39_INTERNAL_21ef9cf7_4_k_cu_08906481_97544cuda3std3__45__cpo6cbeginE:
	.zero		1
	.type		_ZN39_INTERNAL_21ef9cf7_4_k_cu_08906481_97544cuda3std3__48in_placeE,@object
	.size		_ZN39_INTERNAL_21ef9cf7_4_k_cu_08906481_97544cuda3std3__48in_placeE,(_ZN39_INTERNAL_21ef9cf7_4_k_cu_08906481_97544cuda3std6ranges3__45__cpo9iter_moveE - _ZN39_INTERNAL_21ef9cf7_4_k_cu_08906481_97544cuda3std3__48in_placeE)
_ZN39_INTERNAL_21ef9cf7_4_k_cu_08906481_97544cuda3std3__48in_placeE:
	.zero		1
	.type		_ZN39_INTERNAL_21ef9cf7_4_k_cu_08906481_97544cuda3std6ranges3__45__cpo9iter_moveE,@object
	.size		_ZN39_INTERNAL_21ef9cf7_4_k_cu_08906481_97544cuda3std6ranges3__45__cpo9iter_moveE,(_ZN39_INTERNAL_21ef9cf7_4_k_cu_08906481_97544cuda3std3__45__cpo5beginE - _ZN39_INTERNAL_21ef9cf7_4_k_cu_08906481_97544cuda3std6ranges3__45__cpo9iter_moveE)
_ZN39_INTERNAL_21ef9cf7_4_k_cu_08906481_97544cuda3std6ranges3__45__cpo9iter_moveE:
	.zero		1
	.type		_ZN39_INTERNAL_21ef9cf7_4_k_cu_08906481_97544cuda3std3__45__cpo5beginE,@object
	.size		_ZN39_INTERNAL_21ef9cf7_4_k_cu_08906481_97544cuda3std3__45__cpo5beginE,(_ZN39_INTERNAL_21ef9cf7_4_k_cu_08906481_97544cuda3std3__441_GLOBAL__N__21ef9cf7_4_k_cu_08906481_97546ignoreE - _ZN39_INTERNAL_21ef9cf7_4_k_cu_08906481_97544cuda3std3__45__cpo5beginE)
_ZN39_INTERNAL_21ef9cf7_4_k_cu_08906481_97544cuda3std3__45__cpo5beginE:
	.zero		1
	.type		_ZN39_INTERNAL_21ef9cf7_4_k_cu_08906481_97544cuda3std3__441_GLOBAL__N__21ef9cf7_4_k_cu_08906481_97546ignoreE,@object
	.size		_ZN39_INTERNAL_21ef9cf7_4_k_cu_08906481_97544cuda3std3__441_GLOBAL__N__21ef9cf7_4_k_cu_08906481_97546ignoreE,(_ZN39_INTERNAL_21ef9cf7_4_k_cu_08906481_97544cute7productE - _ZN39_INTERNAL_21ef9cf7_4_k_cu_08906481_97544cuda3std3__441_GLOBAL__N__21ef9cf7_4_k_cu_08906481_97546ignoreE)
_ZN39_INTERNAL_21ef9cf7_4_k_cu_08906481_97544cuda3std3__441_GLOBAL__N__21ef9cf7_4_k_cu_08906481_97546ignoreE:
	.zero		1
	.type		_ZN39_INTERNAL_21ef9cf7_4_k_cu_08906481_97544cute7productE,@object
	.size		_ZN39_INTERNAL_21ef9cf7_4_k_cu_08906481_97544cute7productE,(_ZN39_INTERNAL_21ef9cf7_4_k_cu_08906481_97544cuda3std3__45__cpo3endE - _ZN39_INTERNAL_21ef9cf7_4_k_cu_08906481_97544cute7productE)
_ZN39_INTERNAL_21ef9cf7_4_k_cu_08906481_97544cute7productE:
	.zero		1
	.type		_ZN39_INTERNAL_21ef9cf7_4_k_cu_08906481_97544cuda3std3__45__cpo3endE,@object
	.size		_ZN39_INTERNAL_21ef9cf7_4_k_cu_08906481_97544cuda3std3__45__cpo3endE,(_ZN39_INTERNAL_21ef9cf7_4_k_cu_08906481_97544cuda3std3__419piecewise_constructE - _ZN39_INTERNAL_21ef9cf7_4_k_cu_08906481_97544cuda3std3__45__cpo3endE)
_ZN39_INTERNAL_21ef9cf7_4_k_cu_08906481_97544cuda3std3__45__cpo3endE:
	.zero		1
	.type		_ZN39_INTERNAL_21ef9cf7_4_k_cu_08906481_97544cuda3std3__419piecewise_constructE,@object
	.size		_ZN39_INTERNAL_21ef9cf7_4_k_cu_08906481_97544cuda3std3__419piecewise_constructE,(_ZN39_INTERNAL_21ef9cf7_4_k_cu_08906481_97544cuda3std3__45__cpo4cendE - _ZN39_INTERNAL_21ef9cf7_4_k_cu_08906481_97544cuda3std3__419piecewise_constructE)
_ZN39_INTERNAL_21ef9cf7_4_k_cu_08906481_97544cuda3std3__419piecewise_constructE:
	.zero		1
	.type		_ZN39_INTERNAL_21ef9cf7_4_k_cu_08906481_97544cuda3std3__45__cpo4cendE,@object
	.size		_ZN39_INTERNAL_21ef9cf7_4_k_cu_08906481_97544cuda3std3__45__cpo4cendE,(_ZN39_INTERNAL_21ef9cf7_4_k_cu_08906481_97544cuda3std6ranges3__45__cpo4swapE - _ZN39_INTERNAL_21ef9cf7_4_k_cu_08906481_97544cuda3std3__45__cpo4cendE)
_ZN39_INTERNAL_21ef9cf7_4_k_cu_08906481_97544cuda3std3__45__cpo4cendE:
	.zero		1
	.type		_ZN39_INTERNAL_21ef9cf7_4_k_cu_08906481_97544cuda3std6ranges3__45__cpo4swapE,@object
	.size		_ZN39_INTERNAL_21ef9cf7_4_k_cu_08906481_97544cuda3std6ranges3__45__cpo4swapE,(.L_8 - _ZN39_INTERNAL_21ef9cf7_4_k_cu_08906481_97544cuda3std6ranges3__45__cpo4swapE)
_ZN39_INTERNAL_21ef9cf7_4_k_cu_08906481_97544cuda3std6ranges3__45__cpo4swapE:
	.zero		1
.L_8:


//--------------------- .nv.constant0._ZN7cutlass13device_kernelINS_4gemm6kernel13GemmUniversalIN4cute5tupleIJiiiiEEENS1_10collective13CollectiveMmaINS1_34MainloopSm90TmaGmmaWarpSpecializedILi4ENS5_IJNS4_1CILi1EEESB_SB_EEENS1_35KernelTmaWarpSpecializedCooperativeEEENS5_IJNSA_ILi384EEESF_NSA_ILi32EEEEEENS_6half_tENS5_IJlSB_lEEESI_SJ_NS4_8TiledMMAINS4_8MMA_AtomIJNS4_4SM904GMMA26MMA_64x192x16_F32F16F16_SSILNSN_5MajorE0ELSP_0ELNSN_7ScaleInE1ELSQ_1EEEEEENS4_6LayoutINS5_IJNSA_ILi2EEESB_SB_EEENS5_IJSB_NSA_ILi0EEESW_EEEEENS5_IJNS4_10UnderscoreESZ_SZ_EEEEENS4_13SM90_TMA_LOADENS4_14ComposedLayoutINS4_7SwizzleILi2ELi4ELi3EEENS4_18smem_ptr_flag_bitsILi16EEENST_INS5_IJNSA_ILi8EEESG_EEENS5_IJSG_SB_EEEEEEEvNS4_8identityES12_S1C_vS1D_EENS_8epilogue10collective6detail29Sm90TmaWarpSpecializedAdapterINS1G_15DefaultEpilogueISI_SJ_SJ_NS1F_6thread17LinearCombinationISI_Li1EffLNS1K_9ScaleType4KindE0ELNS_15FloatRoundStyleE2ESI_EENS1_15EpilogueDefaultEEEEEvvEEEEvNT_6ParamsE --------------------------
	.section	.nv.constant0._ZN7cutlass13device_kernelINS_4gemm6kernel13GemmUniversalIN4cute5tupleIJiiiiEEENS1_10collective13CollectiveMmaINS1_34MainloopSm90TmaGmmaWarpSpecializedILi4ENS5_IJNS4_1CILi1EEESB_SB_EEENS1_35KernelTmaWarpSpecializedCooperativeEEENS5_IJNSA_ILi384EEESF_NSA_ILi32EEEEEENS_6half_tENS5_IJlSB_lEEESI_SJ_NS4_8TiledMMAINS4_8MMA_AtomIJNS4_4SM904GMMA26MMA_64x192x16_F32F16F16_SSILNSN_5MajorE0ELSP_0ELNSN_7ScaleInE1ELSQ_1EEEEEENS4_6LayoutINS5_IJNSA_ILi2EEESB_SB_EEENS5_IJSB_NSA_ILi0EEESW_EEEEENS5_IJNS4_10UnderscoreESZ_SZ_EEEEENS4_13SM90_TMA_LOADENS4_14ComposedLayoutINS4_7SwizzleILi2ELi4ELi3EEENS4_18smem_ptr_flag_bitsILi16EEENST_INS5_IJNSA_ILi8EEESG_EEENS5_IJSG_SB_EEEEEEEvNS4_8identityES12_S1C_vS1D_EENS_8epilogue10collective6detail29Sm90TmaWarpSpecializedAdapterINS1G_15DefaultEpilogueISI_SJ_SJ_NS1F_6thread17LinearCombinationISI_Li1EffLNS1K_9ScaleType4KindE0ELNS_15FloatRoundStyleE2ESI_EENS1_15EpilogueDefaultEEEEEvvEEEEvNT_6ParamsE,"a",@progbits
	.sectionflags	@""
	.align	4
.nv.constant0._ZN7cutlass13device_kernelINS_4gemm6kernel13GemmUniversalIN4cute5tupleIJiiiiEEENS1_10collective13CollectiveMmaINS1_34MainloopSm90TmaGmmaWarpSpecializedILi4ENS5_IJNS4_1CILi1EEESB_SB_EEENS1_35KernelTmaWarpSpecializedCooperativeEEENS5_IJNSA_ILi384EEESF_NSA_ILi32EEEEEENS_6half_tENS5_IJlSB_lEEESI_SJ_NS4_8TiledMMAINS4_8MMA_AtomIJNS4_4SM904GMMA26MMA_64x192x16_F32F16F16_SSILNSN_5MajorE0ELSP_0ELNSN_7ScaleInE1ELSQ_1EEEEEENS4_6LayoutINS5_IJNSA_ILi2EEESB_SB_EEENS5_IJSB_NSA_ILi0EEESW_EEEEENS5_IJNS4_10UnderscoreESZ_SZ_EEEEENS4_13SM90_TMA_LOADENS4_14ComposedLayoutINS4_7SwizzleILi2ELi4ELi3EEENS4_18smem_ptr_flag_bitsILi16EEENST_INS5_IJNSA_ILi8EEESG_EEENS5_IJSG_SB_EEEEEEEvNS4_8identityES12_S1C_vS1D_EENS_8epilogue10collective6detail29Sm90TmaWarpSpecializedAdapterINS1G_15DefaultEpilogueISI_SJ_SJ_NS1F_6thread17LinearCombinationISI_Li1EffLNS1K_9ScaleType4KindE0ELNS_15FloatRoundStyleE2ESI_EENS1_15EpilogueDefaultEEEEEvvEEEEvNT_6ParamsE:
	.zero		1664


//--------------------- SYMBOLS --------------------------

	.type		.nv.reservedSmem.offset0,@object
	.size		.nv.reservedSmem.offset0,0x4
	.type		__assertfail,@function
